	.target	sm_90a

	.elftype	@"ET_EXEC"


//--------------------- .note.nv.tkinfo           --------------------------
	.section	.note.nv.tkinfo,"",@"SHT_NOTE"
	.sectionflags	@"SHF_NOTE_NV_TKINFO"
	.tkinfo
        /*0018*/ 	.word	0x00000002
        /*0030*/ 	.string	""
        /*0030*/ 	.string	"ptxas"
        /*0030*/ 	.string	"Cuda compilation tools, release 13.0, V13.0.88"
        /*0030*/ 	.string	"Build cuda_13.0.r13.0/compiler.36424714_0"
        /*0030*/ 	.string	"-arch sm_90a -m 64 "



//--------------------- .note.nv.cuinfo           --------------------------
	.section	.note.nv.cuinfo,"",@"SHT_NOTE"
	.sectionflags	@"SHF_NOTE_NV_CUINFO"
        /*0018*/ 	.short	0x0002
        /*001a*/ 	.short	0x005a
        /*001c*/ 	.short	0x0082
	.zero		2


//--------------------- .nv.info                  --------------------------
	.section	.nv.info,"",@"SHT_CUDA_INFO"
	.align	4


	//----- nvinfo : EIATTR_REGCOUNT
	.align		4
        /*0000*/ 	.byte	0x04, 0x2f
        /*0002*/ 	.short	(.L_15 - .L_14)
	.align		4
.L_14:
        /*0004*/ 	.word	index@(_ZN7cutlass13device_kernelINS_4gemm6kernel13GemmUniversalIN4cute5tupleIJiiiiEEENS1_10collective13CollectiveMmaINS1_34MainloopSm90TmaGmmaWarpSpecializedILi7ENS5_IJNS4_1CILi2EEENSA_ILi1EEESC_EEENS1_35KernelTmaWarpSpecializedCooperativeEEENS5_IJNSA_ILi512EEESG_NSA_ILi16EEEEEENS_6half_tENS5_IJlSC_lEEESJ_SK_NS4_8TiledMMAINS4_8MMA_AtomIJNS4_4SM904GMMA26MMA_64x256x16_F32F16F16_SSILNSO_5MajorE0ELSQ_0ELNSO_7ScaleInE1ELSR_1EEEEEENS4_6LayoutISD_NS5_IJSC_NSA_ILi0EEESV_EEEEENS5_IJNS4_10UnderscoreESY_SY_EEEEENS4_13SM90_TMA_LOADENS4_14ComposedLayoutINS4_7SwizzleILi1ELi4ELi3EEENS4_18smem_ptr_flag_bitsILi16EEENSU_INS5_IJNSA_ILi8EEESH_EEENS5_IJSH_SC_EEEEEEEvNS4_8identityENS4_23SM90_TMA_LOAD_MULTICASTES1B_vS1C_EENS_8epilogue10collective6detail29Sm90TmaWarpSpecializedAdapterINS1G_15DefaultEpilogueISJ_SK_SK_NS1F_6thread17LinearCombinationISJ_Li1EffLNS1K_9ScaleType4KindE0ELNS_15FloatRoundStyleE2ESJ_EENS1_15EpilogueDefaultEEEEEvvEEEEvNT_6ParamsE)
        /*0008*/ 	.word	0x000000a8


	//----- nvinfo : EIATTR_FRAME_SIZE
	.align		4
.L_15:
        /*000c*/ 	.byte	0x04, 0x11
        /*000e*/ 	.short	(.L_17 - .L_16)
	.align		4
.L_16:
        /*0010*/ 	.word	index@(_ZN7cutlass13device_kernelINS_4gemm6kernel13GemmUniversalIN4cute5tupleIJiiiiEEENS1_10collective13CollectiveMmaINS1_34MainloopSm90TmaGmmaWarpSpecializedILi7ENS5_IJNS4_1CILi2EEENSA_ILi1EEESC_EEENS1_35KernelTmaWarpSpecializedCooperativeEEENS5_IJNSA_ILi512EEESG_NSA_ILi16EEEEEENS_6half_tENS5_IJlSC_lEEESJ_SK_NS4_8TiledMMAINS4_8MMA_AtomIJNS4_4SM904GMMA26MMA_64x256x16_F32F16F16_SSILNSO_5MajorE0ELSQ_0ELNSO_7ScaleInE1ELSR_1EEEEEENS4_6LayoutISD_NS5_IJSC_NSA_ILi0EEESV_EEEEENS5_IJNS4_10UnderscoreESY_SY_EEEEENS4_13SM90_TMA_LOADENS4_14ComposedLayoutINS4_7SwizzleILi1ELi4ELi3EEENS4_18smem_ptr_flag_bitsILi16EEENSU_INS5_IJNSA_ILi8EEESH_EEENS5_IJSH_SC_EEEEEEEvNS4_8identityENS4_23SM90_TMA_LOAD_MULTICASTES1B_vS1C_EENS_8epilogue10collective6detail29Sm90TmaWarpSpecializedAdapterINS1G_15DefaultEpilogueISJ_SK_SK_NS1F_6thread17LinearCombinationISJ_Li1EffLNS1K_9ScaleType4KindE0ELNS_15FloatRoundStyleE2ESJ_EENS1_15EpilogueDefaultEEEEEvvEEEEvNT_6ParamsE)
        /*0014*/ 	.word	0x00001770


	//----- nvinfo : EIATTR_MIN_STACK_SIZE
	.align		4
.L_17:
        /*0018*/ 	.byte	0x04, 0x12
        /*001a*/ 	.short	(.L_19 - .L_18)
	.align		4
.L_18:
        /*001c*/ 	.word	index@(_ZN7cutlass13device_kernelINS_4gemm6kernel13GemmUniversalIN4cute5tupleIJiiiiEEENS1_10collective13CollectiveMmaINS1_34MainloopSm90TmaGmmaWarpSpecializedILi7ENS5_IJNS4_1CILi2EEENSA_ILi1EEESC_EEENS1_35KernelTmaWarpSpecializedCooperativeEEENS5_IJNSA_ILi512EEESG_NSA_ILi16EEEEEENS_6half_tENS5_IJlSC_lEEESJ_SK_NS4_8TiledMMAINS4_8MMA_AtomIJNS4_4SM904GMMA26MMA_64x256x16_F32F16F16_SSILNSO_5MajorE0ELSQ_0ELNSO_7ScaleInE1ELSR_1EEEEEENS4_6LayoutISD_NS5_IJSC_NSA_ILi0EEESV_EEEEENS5_IJNS4_10UnderscoreESY_SY_EEEEENS4_13SM90_TMA_LOADENS4_14ComposedLayoutINS4_7SwizzleILi1ELi4ELi3EEENS4_18smem_ptr_flag_bitsILi16EEENSU_INS5_IJNSA_ILi8EEESH_EEENS5_IJSH_SC_EEEEEEEvNS4_8identityENS4_23SM90_TMA_LOAD_MULTICASTES1B_vS1C_EENS_8epilogue10collective6detail29Sm90TmaWarpSpecializedAdapterINS1G_15DefaultEpilogueISJ_SK_SK_NS1F_6thread17LinearCombinationISJ_Li1EffLNS1K_9ScaleType4KindE0ELNS_15FloatRoundStyleE2ESJ_EENS1_15EpilogueDefaultEEEEEvvEEEEvNT_6ParamsE)
        /*0020*/ 	.word	0x00001770
.L_19:


//--------------------- .nv.compat                --------------------------
	.section	.nv.compat,"",@"SHT_CUDA_COMPAT_INFO"
	.align	4
        /*0000*/ 	.byte	0x02, 0x09, 0x01, 0x00, 0x02, 0x02, 0x04, 0x00, 0x02, 0x05, 0x05, 0x00, 0x03, 0x07, 0x01, 0x01
        /*0010*/ 	.byte	0x02, 0x03, 0x01, 0x00, 0x02, 0x06, 0x01, 0x00, 0x04, 0x0b, 0x08, 0x00, 0x00, 0x00, 0x00, 0x00
        /*0020*/ 	.byte	0x00, 0x00, 0x00, 0x00


//--------------------- .nv.info._ZN7cutlass13device_kernelINS_4gemm6kernel13GemmUniversalIN4cute5tupleIJiiiiEEENS1_10collective13CollectiveMmaINS1_34MainloopSm90TmaGmmaWarpSpecializedILi7ENS5_IJNS4_1CILi2EEENSA_ILi1EEESC_EEENS1_35KernelTmaWarpSpecializedCooperativeEEENS5_IJNSA_ILi512EEESG_NSA_ILi16EEEEEENS_6half_tENS5_IJlSC_lEEESJ_SK_NS4_8TiledMMAINS4_8MMA_AtomIJNS4_4SM904GMMA26MMA_64x256x16_F32F16F16_SSILNSO_5MajorE0ELSQ_0ELNSO_7ScaleInE1ELSR_1EEEEEENS4_6LayoutISD_NS5_IJSC_NSA_ILi0EEESV_EEEEENS5_IJNS4_10UnderscoreESY_SY_EEEEENS4_13SM90_TMA_LOADENS4_14ComposedLayoutINS4_7SwizzleILi1ELi4ELi3EEENS4_18smem_ptr_flag_bitsILi16EEENSU_INS5_IJNSA_ILi8EEESH_EEENS5_IJSH_SC_EEEEEEEvNS4_8identityENS4_23SM90_TMA_LOAD_MULTICASTES1B_vS1C_EENS_8epilogue10collective6detail29Sm90TmaWarpSpecializedAdapterINS1G_15DefaultEpilogueISJ_SK_SK_NS1F_6thread17LinearCombinationISJ_Li1EffLNS1K_9ScaleType4KindE0ELNS_15FloatRoundStyleE2ESJ_EENS1_15EpilogueDefaultEEEEEvvEEEEvNT_6ParamsE --------------------------
	.section	.nv.info._ZN7cutlass13device_kernelINS_4gemm6kernel13GemmUniversalIN4cute5tupleIJiiiiEEENS1_10collective13CollectiveMmaINS1_34MainloopSm90TmaGmmaWarpSpecializedILi7ENS5_IJNS4_1CILi2EEENSA_ILi1EEESC_EEENS1_35KernelTmaWarpSpecializedCooperativeEEENS5_IJNSA_ILi512EEESG_NSA_ILi16EEEEEENS_6half_tENS5_IJlSC_lEEESJ_SK_NS4_8TiledMMAINS4_8MMA_AtomIJNS4_4SM904GMMA26MMA_64x256x16_F32F16F16_SSILNSO_5MajorE0ELSQ_0ELNSO_7ScaleInE1ELSR_1EEEEEENS4_6LayoutISD_NS5_IJSC_NSA_ILi0EEESV_EEEEENS5_IJNS4_10UnderscoreESY_SY_EEEEENS4_13SM90_TMA_LOADENS4_14ComposedLayoutINS4_7SwizzleILi1ELi4ELi3EEENS4_18smem_ptr_flag_bitsILi16EEENSU_INS5_IJNSA_ILi8EEESH_EEENS5_IJSH_SC_EEEEEEEvNS4_8identityENS4_23SM90_TMA_LOAD_MULTICASTES1B_vS1C_EENS_8epilogue10collective6detail29Sm90TmaWarpSpecializedAdapterINS1G_15DefaultEpilogueISJ_SK_SK_NS1F_6thread17LinearCombinationISJ_Li1EffLNS1K_9ScaleType4KindE0ELNS_15FloatRoundStyleE2ESJ_EENS1_15EpilogueDefaultEEEEEvvEEEEvNT_6ParamsE,"",@"SHT_CUDA_INFO"
	.sectionflags	@""
	.align	4


	//----- nvinfo : EIATTR_CUDA_API_VERSION
	.align		4
        /*0000*/ 	.byte	0x04, 0x37
        /*0002*/ 	.short	(.L_21 - .L_20)
.L_20:
        /*0004*/ 	.word	0x00000082


	//----- nvinfo : EIATTR_KPARAM_INFO
	.align		4
.L_21:
        /*0008*/ 	.byte	0x04, 0x17
        /*000a*/ 	.short	(.L_23 - .L_22)
.L_22:
        /*000c*/ 	.word	0x00000000
        /*0010*/ 	.short	0x0000
        /*0012*/ 	.short	0x0070
        /*0014*/ 	.byte	0x00, 0xf0, 0x01, 0x10


	//----- nvinfo : EIATTR_SPARSE_MMA_MASK
	.align		4
.L_23:
        /*0018*/ 	.byte	0x03, 0x50
        /*001a*/ 	.short	0x0000


	//----- nvinfo : EIATTR_MAXREG_COUNT
	.align		4
        /*001c*/ 	.byte	0x03, 0x1b
        /*001e*/ 	.short	0x00a8


	//----- nvinfo : EIATTR_NUM_BARRIERS
	.align		4
        /*0020*/ 	.byte	0x02, 0x4c
        /*0022*/ 	.byte	0x01
	.zero		1


	//----- nvinfo : EIATTR_EXTERNS
	.align		4
        /*0024*/ 	.byte	0x04, 0x0f
        /*0026*/ 	.short	(.L_25 - .L_24)


	//   ....[0]....
	.align		4
.L_24:
        /*0028*/ 	.word	index@(__assertfail)


	//----- nvinfo : EIATTR_ANNOTATIONS
	.align		4
.L_25:
        /*002c*/ 	.byte	0x04, 0x55
        /*002e*/ 	.short	(.L_27 - .L_26)


	//   ....[0]....
.L_26:
        /*0030*/ 	.word	0x00000001
        /*0034*/ 	.byte	0xa0, 0x07, 0x00, 0x00, 0x01, 0x00, 0x00, 0x00, 0x80, 0x08, 0x00, 0x00, 0x01, 0x00, 0x00, 0x00
        /* <DEDUP_REMOVED lines=1897> */
        /*76d4*/ 	.byte	0x90, 0x5b, 0x05, 0x00, 0x01, 0x00, 0x00, 0x00, 0xb0, 0x5b, 0x05, 0x00


	//----- nvinfo : EIATTR_MERCURY_ISA_VERSION
	.align		4
.L_27:
        /*76e0*/ 	.byte	0x03, 0x5f
        /*76e2*/ 	.short	0x0101


	//----- nvinfo : EIATTR_INT_WARP_WIDE_INSTR_OFFSETS
	.align		4
        /*76e4*/ 	.byte	0x04, 0x31
        /*76e6*/ 	.short	(.L_29 - .L_28)


	//   ....[0]....
.L_28:
        /*76e8*/ 	.word	0x000005d0


	//   ....[1]....
        /*76ec*/ 	.word	0x000005e0


	//   ....[2]....
        /*76f0*/ 	.word	0x00000740


	//----- nvinfo : EIATTR_COOP_GROUP_MASK_REGIDS
	.align		4
.L_29:
        /*76f4*/ 	.byte	0x04, 0x29
        /*76f6*/ 	.short	(.L_31 - .L_30)


	//   ....[0]....
.L_30:
        /*76f8*/ 	.word	0xffffffff


	//   ....[1]....
        /*76fc*/ 	.word	0xffffffff


	//   ....[2]....
        /*7700*/ 	.word	0xffffffff


	//   ....[3]....
        /*7704*/ 	.word	0xffffffff


	//   ....[4]....
        /*7708*/ 	.word	0xffffffff


	//   ....[5]....
        /*770c*/ 	.word	0xffffffff


	//----- nvinfo : EIATTR_COOP_GROUP_INSTR_OFFSETS
	.align		4
.L_31:
        /*7710*/ 	.byte	0x04, 0x28
        /*7712*/ 	.short	(.L_33 - .L_32)


	//   ....[0]....
.L_32:
        /*7714*/ 	.word	0x00000070


	//   ....[1]....
        /*7718*/ 	.word	0x00000080


	//   ....[2]....
        /*771c*/ 	.word	0x000001a0


	//   ....[3]....
        /*7720*/ 	.word	0x00000430


	//   ....[4]....
        /*7724*/ 	.word	0x000008c0


	//   ....[5]....
        /*7728*/ 	.word	0x00001490


	//----- nvinfo : EIATTR_REG_RECONFIG
	.align		4
.L_33:
        /*772c*/ 	.byte	0x01, 0x54
	.zero		2


	//----- nvinfo : EIATTR_SYSCALL_OFFSETS
	.align		4
        /*7730*/ 	.byte	0x04, 0x46
        /*7732*/ 	.short	(.L_35 - .L_34)


	//   ....[0]....
.L_34:
        /*7734*/ 	.word	0x00001640


	//----- nvinfo : EIATTR_MBARRIER_INSTR_OFFSETS
	.align		4
.L_35:
        /*7738*/ 	.byte	0x04, 0x39
        /*773a*/ 	.short	(.L_37 - .L_36)


	//   ....[0]....
.L_36:
        /*773c*/ 	.word	0x00000320
        /*7740*/ 	.word	0x000000ff
        /*7744*/ 	.word	0x00000000
        /*7748*/ 	.short	0x0100
        /*774a*/ 	.byte	0x08
	.zero		1


	//   ....[1]....
        /*774c*/ 	.word	0x00000330
        /*7750*/ 	.word	0x000000ff
        /*7754*/ 	.word	0x00000038
        /*7758*/ 	.short	0x0100
        /*775a*/ 	.byte	0x08
	.zero		1


	//   ....[2]....
        /*775c*/ 	.word	0x00000340
        /*7760*/ 	.word	0x000000ff
        /*7764*/ 	.word	0x00000008
        /*7768*/ 	.short	0x0100
        /*776a*/ 	.byte	0x08
	.zero		1


	//   ....[3]....
        /*776c*/ 	.word	0x00000350
        /*7770*/ 	.word	0x000000ff
        /*7774*/ 	.word	0x00000040
        /*7778*/ 	.short	0x0100
        /*777a*/ 	.byte	0x08
	.zero		1


	//   ....[4]....
        /*777c*/ 	.word	0x00000360
        /*7780*/ 	.word	0x000000ff
        /*7784*/ 	.word	0x00000010
        /*7788*/ 	.short	0x0100
        /*778a*/ 	.byte	0x08
	.zero		1


	//   ....[5]....
        /*778c*/ 	.word	0x00000370
        /*7790*/ 	.word	0x000000ff
        /*7794*/ 	.word	0x00000048
        /*7798*/ 	.short	0x0100
        /*779a*/ 	.byte	0x08
	.zero		1


	//   ....[6]....
        /*779c*/ 	.word	0x00000380
        /*77a0*/ 	.word	0x000000ff
        /*77a4*/ 	.word	0x00000018
        /*77a8*/ 	.short	0x0100
        /*77aa*/ 	.byte	0x08
	.zero		1


	//   ....[7]....
        /*77ac*/ 	.word	0x00000390
        /*77b0*/ 	.word	0x000000ff
        /*77b4*/ 	.word	0x00000050
        /*77b8*/ 	.short	0x0100
        /*77ba*/ 	.byte	0x08
	.zero		1


	//   ....[8]....
        /*77bc*/ 	.word	0x000003a0
        /*77c0*/ 	.word	0x000000ff
        /*77c4*/ 	.word	0x00000020
        /*77c8*/ 	.short	0x0100
        /*77ca*/ 	.byte	0x08
	.zero		1


	//   ....[9]....
        /*77cc*/ 	.word	0x000003b0
        /*77d0*/ 	.word	0x000000ff
        /*77d4*/ 	.word	0x00000058
        /*77d8*/ 	.short	0x0100
        /*77da*/ 	.byte	0x08
	.zero		1


	//   ....[10]....
        /*77dc*/ 	.word	0x000003c0
        /*77e0*/ 	.word	0x000000ff
        /*77e4*/ 	.word	0x00000028
        /*77e8*/ 	.short	0x0100
        /*77ea*/ 	.byte	0x08
	.zero		1


	//   ....[11]....
        /*77ec*/ 	.word	0x000003d0
        /*77f0*/ 	.word	0x000000ff
        /*77f4*/ 	.word	0x00000060
        /*77f8*/ 	.short	0x0100
        /*77fa*/ 	.byte	0x08
	.zero		1


	//   ....[12]....
        /*77fc*/ 	.word	0x000003e0
        /*7800*/ 	.word	0x000000ff
        /*7804*/ 	.word	0x00000030
        /*7808*/ 	.short	0x0100
        /*780a*/ 	.byte	0x08
	.zero		1


	//   ....[13]....
        /*780c*/ 	.word	0x000003f0
        /*7810*/ 	.word	0x000000ff
        /*7814*/ 	.word	0x00000068
        /*7818*/ 	.short	0x0100
        /*781a*/ 	.byte	0x08
	.zero		1


	//   ....[14]....
        /*781c*/ 	.word	0x000007c0
        /*7820*/ 	.word	0x000000ff
        /*7824*/ 	.word	0x00000080
        /*7828*/ 	.short	0x0100
        /*782a*/ 	.byte	0x06
	.zero		1


	//   ....[15]....
        /*782c*/ 	.word	0x00000810
        /*7830*/ 	.word	0x000000ff
        /*7834*/ 	.word	0x00000088
        /*7838*/ 	.short	0x0100
        /*783a*/ 	.byte	0x06
	.zero		1


	//   ....[16]....
        /*783c*/ 	.word	0x000016e0
        /*7840*/ 	.word	0x00000003
        /*7844*/ 	.word	0x00000000
        /*7848*/ 	.short	0x010a
        /*784a*/ 	.byte	0x3f
	.zero		1


	//   ....[17]....
        /*784c*/ 	.word	0x00001720
        /*7850*/ 	.word	0x00000003
        /*7854*/ 	.word	0x00000000
        /*7858*/ 	.short	0x010a
        /*785a*/ 	.byte	0x3f
	.zero		1


	//   ....[18]....
        /*785c*/ 	.word	0x00003a50
        /*7860*/ 	.word	0x000000ff
        /*7864*/ 	.word	0x00000000
        /*7868*/ 	.short	0x010a
        /*786a*/ 	.byte	0x04
	.zero		1


	//   ....[19]....
        /*786c*/ 	.word	0x00003a90
        /*7870*/ 	.word	0x000000ff
        /*7874*/ 	.word	0x00000000
        /*7878*/ 	.short	0x010a
        /*787a*/ 	.byte	0x04
	.zero		1


	//   ....[20]....
        /*787c*/ 	.word	0x00009b90
        /*7880*/ 	.word	0x00000005
        /*7884*/ 	.word	0x00000000
        /*7888*/ 	.short	0x0101
        /*788a*/ 	.byte	0x3f
	.zero		1


	//   ....[21]....
        /*788c*/ 	.word	0x00009db0
        /*7890*/ 	.word	0x00000000
        /*7894*/ 	.word	0x00000000
        /*7898*/ 	.short	0x0101
        /*789a*/ 	.byte	0x3f
	.zero		1


	//   ....[22]....
        /*789c*/ 	.word	0x00055700
        /*78a0*/ 	.word	0x0000000f
        /*78a4*/ 	.word	0x00000038
        /*78a8*/ 	.short	0x010a
        /*78aa*/ 	.byte	0x3f
	.zero		1


	//   ....[23]....
        /*78ac*/ 	.word	0x00055b00
        /*78b0*/ 	.word	0x00000003
        /*78b4*/ 	.word	0x00000088
        /*78b8*/ 	.short	0x0101
        /*78ba*/ 	.byte	0x3f
	.zero		1


	//   ....[24]....
        /*78bc*/ 	.word	0x000562c0
        /*78c0*/ 	.word	0x00000004
        /*78c4*/ 	.word	0x00000000
        /*78c8*/ 	.short	0x010a
        /*78ca*/ 	.byte	0x3f
	.zero		1


	//   ....[25]....
        /*78cc*/ 	.word	0x00056350
        /*78d0*/ 	.word	0x00000003
        /*78d4*/ 	.word	0x00000000
        /*78d8*/ 	.short	0x010a
        /*78da*/ 	.byte	0x3f
	.zero		1


	//   ....[26]....
        /*78dc*/ 	.word	0x000563e0
        /*78e0*/ 	.word	0x00000003
        /*78e4*/ 	.word	0x00000000
        /*78e8*/ 	.short	0x010a
        /*78ea*/ 	.byte	0x3f
	.zero		1


	//   ....[27]....
        /*78ec*/ 	.word	0x00056470
        /*78f0*/ 	.word	0x00000003
        /*78f4*/ 	.word	0x00000000
        /*78f8*/ 	.short	0x010a
        /*78fa*/ 	.byte	0x3f
	.zero		1


	//   ....[28]....
        /*78fc*/ 	.word	0x00056500
        /*7900*/ 	.word	0x00000003
        /*7904*/ 	.word	0x00000000
        /*7908*/ 	.short	0x010a
        /*790a*/ 	.byte	0x3f
	.zero		1


	//   ....[29]....
        /*790c*/ 	.word	0x00056590
        /*7910*/ 	.word	0x00000003
        /*7914*/ 	.word	0x00000000
        /*7918*/ 	.short	0x010a
        /*791a*/ 	.byte	0x3f
	.zero		1


	//   ....[30]....
        /*791c*/ 	.word	0x00056620
        /*7920*/ 	.word	0x00000003
        /*7924*/ 	.word	0x00000000
        /*7928*/ 	.short	0x010a
        /*792a*/ 	.byte	0x3f
	.zero		1


	//   ....[31]....
        /*792c*/ 	.word	0x00056680
        /*7930*/ 	.word	0x00000003
        /*7934*/ 	.word	0x00000000
        /*7938*/ 	.short	0x010a
        /*793a*/ 	.byte	0x3f
	.zero		1


	//   ....[32]....
        /*793c*/ 	.word	0x000566e0
        /*7940*/ 	.word	0x00000007
        /*7944*/ 	.word	0x00000000
        /*7948*/ 	.short	0x010a
        /*794a*/ 	.byte	0x3f
	.zero		1


	//   ....[33]....
        /*794c*/ 	.word	0x000567b0
        /*7950*/ 	.word	0x0000000f
        /*7954*/ 	.word	0x00000038
        /*7958*/ 	.short	0x010a
        /*795a*/ 	.byte	0x3f
	.zero		1


	//   ....[34]....
        /*795c*/ 	.word	0x00056880
        /*7960*/ 	.word	0x00000004
        /*7964*/ 	.word	0x00000000
        /*7968*/ 	.short	0x010a
        /*796a*/ 	.byte	0x3f
	.zero		1


	//   ....[35]....
        /*796c*/ 	.word	0x000568d0
        /*7970*/ 	.word	0x00000003
        /*7974*/ 	.word	0x00000000
        /*7978*/ 	.short	0x010a
        /*797a*/ 	.byte	0x3f
	.zero		1


	//   ....[36]....
        /*797c*/ 	.word	0x00056920
        /*7980*/ 	.word	0x00000003
        /*7984*/ 	.word	0x00000000
        /*7988*/ 	.short	0x010a
        /*798a*/ 	.byte	0x3f
	.zero		1


	//   ....[37]....
        /*798c*/ 	.word	0x00056970
        /*7990*/ 	.word	0x00000003
        /*7994*/ 	.word	0x00000000
        /*7998*/ 	.short	0x010a
        /*799a*/ 	.byte	0x3f
	.zero		1


	//   ....[38]....
        /*799c*/ 	.word	0x000569c0
        /*79a0*/ 	.word	0x00000003
        /*79a4*/ 	.word	0x00000000
        /*79a8*/ 	.short	0x010a
        /*79aa*/ 	.byte	0x3f
	.zero		1


	//   ....[39]....
        /*79ac*/ 	.word	0x00056a10
        /*79b0*/ 	.word	0x00000003
        /*79b4*/ 	.word	0x00000000
        /*79b8*/ 	.short	0x010a
        /*79ba*/ 	.byte	0x3f
	.zero		1


	//----- nvinfo : EIATTR_NUM_MBARRIERS
	.align		4
.L_37:
        /*79bc*/ 	.byte	0x03, 0x38
        /*79be*/ 	.short	0x0010


	//----- nvinfo : EIATTR_EXIT_INSTR_OFFSETS
	.align		4
        /*79c0*/ 	.byte	0x04, 0x1c
        /*79c2*/ 	.short	(.L_39 - .L_38)


	//   ....[0]....
.L_38:
        /*79c4*/ 	.word	0x00000b20


	//   ....[1]....
        /*79c8*/ 	.word	0x000013b0


	//   ....[2]....
        /*79cc*/ 	.word	0x00054d70


	//   ....[3]....
        /*79d0*/ 	.word	0x00055390


	//   ....[4]....
        /*79d4*/ 	.word	0x00056670


	//----- nvinfo : EIATTR_MAX_THREADS
	.align		4
.L_39:
        /*79d8*/ 	.byte	0x04, 0x05
        /*79da*/ 	.short	(.L_41 - .L_40)
.L_40:
        /*79dc*/ 	.word	0x00000180
        /*79e0*/ 	.word	0x00000001
        /*79e4*/ 	.word	0x00000001


	//----- nvinfo : EIATTR_CRS_STACK_SIZE
	.align		4
.L_41:
        /*79e8*/ 	.byte	0x04, 0x1e
        /*79ea*/ 	.short	(.L_43 - .L_42)
.L_42:
        /*79ec*/ 	.word	0x00000000


	//----- nvinfo : EIATTR_CBANK_PARAM_SIZE
	.align		4
.L_43:
        /*79f0*/ 	.byte	0x03, 0x19
        /*79f2*/ 	.short	0x0470


	//----- nvinfo : EIATTR_PARAM_CBANK
	.align		4
        /*79f4*/ 	.byte	0x04, 0x0a
        /*79f6*/ 	.short	(.L_45 - .L_44)
	.align		4
.L_44:
        /*79f8*/ 	.word	index@(.nv.constant0._ZN7cutlass13device_kernelINS_4gemm6kernel13GemmUniversalIN4cute5tupleIJiiiiEEENS1_10collective13CollectiveMmaINS1_34MainloopSm90TmaGmmaWarpSpecializedILi7ENS5_IJNS4_1CILi2EEENSA_ILi1EEESC_EEENS1_35KernelTmaWarpSpecializedCooperativeEEENS5_IJNSA_ILi512EEESG_NSA_ILi16EEEEEENS_6half_tENS5_IJlSC_lEEESJ_SK_NS4_8TiledMMAINS4_8MMA_AtomIJNS4_4SM904GMMA26MMA_64x256x16_F32F16F16_SSILNSO_5MajorE0ELSQ_0ELNSO_7ScaleInE1ELSR_1EEEEEENS4_6LayoutISD_NS5_IJSC_NSA_ILi0EEESV_EEEEENS5_IJNS4_10UnderscoreESY_SY_EEEEENS4_13SM90_TMA_LOADENS4_14ComposedLayoutINS4_7SwizzleILi1ELi4ELi3EEENS4_18smem_ptr_flag_bitsILi16EEENSU_INS5_IJNSA_ILi8EEESH_EEENS5_IJSH_SC_EEEEEEEvNS4_8identityENS4_23SM90_TMA_LOAD_MULTICASTES1B_vS1C_EENS_8epilogue10collective6detail29Sm90TmaWarpSpecializedAdapterINS1G_15DefaultEpilogueISJ_SK_SK_NS1F_6thread17LinearCombinationISJ_Li1EffLNS1K_9ScaleType4KindE0ELNS_15FloatRoundStyleE2ESJ_EENS1_15EpilogueDefaultEEEEEvvEEEEvNT_6ParamsE)
        /*79fc*/ 	.short	0x0210
        /*79fe*/ 	.short	0x0470


	//----- nvinfo : EIATTR_SW_WAR
	.align		4
.L_45:
        /*7a00*/ 	.byte	0x04, 0x36
        /*7a02*/ 	.short	(.L_47 - .L_46)
.L_46:
        /*7a04*/ 	.word	0x00000008
.L_47:


//--------------------- .nv.callgraph             --------------------------
	.section	.nv.callgraph,"",@"SHT_CUDA_CALLGRAPH"
	.align	4
	.sectionentsize	8
	.align		4
        /*0000*/ 	.word	0x00000000
	.align		4
        /*0004*/ 	.word	0xffffffff
	.align		4
        /*0008*/ 	.word	index@(_ZN7cutlass13device_kernelINS_4gemm6kernel13GemmUniversalIN4cute5tupleIJiiiiEEENS1_10collective13CollectiveMmaINS1_34MainloopSm90TmaGmmaWarpSpecializedILi7ENS5_IJNS4_1CILi2EEENSA_ILi1EEESC_EEENS1_35KernelTmaWarpSpecializedCooperativeEEENS5_IJNSA_ILi512EEESG_NSA_ILi16EEEEEENS_6half_tENS5_IJlSC_lEEESJ_SK_NS4_8TiledMMAINS4_8MMA_AtomIJNS4_4SM904GMMA26MMA_64x256x16_F32F16F16_SSILNSO_5MajorE0ELSQ_0ELNSO_7ScaleInE1ELSR_1EEEEEENS4_6LayoutISD_NS5_IJSC_NSA_ILi0EEESV_EEEEENS5_IJNS4_10UnderscoreESY_SY_EEEEENS4_13SM90_TMA_LOADENS4_14ComposedLayoutINS4_7SwizzleILi1ELi4ELi3EEENS4_18smem_ptr_flag_bitsILi16EEENSU_INS5_IJNSA_ILi8EEESH_EEENS5_IJSH_SC_EEEEEEEvNS4_8identityENS4_23SM90_TMA_LOAD_MULTICASTES1B_vS1C_EENS_8epilogue10collective6detail29Sm90TmaWarpSpecializedAdapterINS1G_15DefaultEpilogueISJ_SK_SK_NS1F_6thread17LinearCombinationISJ_Li1EffLNS1K_9ScaleType4KindE0ELNS_15FloatRoundStyleE2ESJ_EENS1_15EpilogueDefaultEEEEEvvEEEEvNT_6ParamsE)
	.align		4
        /*000c*/ 	.word	index@(__assertfail)
	.align		4
        /*0010*/ 	.word	0x00000000
	.align		4
        /*0014*/ 	.word	0xfffffffe
	.align		4
        /*0018*/ 	.word	0x00000000
	.align		4
        /*001c*/ 	.word	0xfffffffd
	.align		4
        /*0020*/ 	.word	0x00000000
	.align		4
        /*0024*/ 	.word	0xfffffffc


//--------------------- .nv.constant4             --------------------------
	.section	.nv.constant4,"a",@progbits
	.align	8
	.align		8
.nv.constant4:
        /*0000*/ 	.dword	__assertfail
	.align		8
        /*0008*/ 	.dword	__unnamed_1
	.align		8
        /*0010*/ 	.dword	_ZN39_INTERNAL_7a941b6f_4_k_cu_823913e8_44244cuda3std3__45__cpo5beginE
	.align		8
        /*0018*/ 	.dword	_ZN39_INTERNAL_7a941b6f_4_k_cu_823913e8_44244cuda3std3__45__cpo3endE
	.align		8
        /*0020*/ 	.dword	_ZN39_INTERNAL_7a941b6f_4_k_cu_823913e8_44244cuda3std3__45__cpo6cbeginE
	.align		8
        /*0028*/ 	.dword	_ZN39_INTERNAL_7a941b6f_4_k_cu_823913e8_44244cuda3std3__45__cpo4cendE
	.align		8
        /*0030*/ 	.dword	_ZN39_INTERNAL_7a941b6f_4_k_cu_823913e8_44244cuda3std3__441_GLOBAL__N__7a941b6f_4_k_cu_823913e8_44246ignoreE
	.align		8
        /*0038*/ 	.dword	_ZN39_INTERNAL_7a941b6f_4_k_cu_823913e8_44244cuda3std3__419piecewise_constructE
	.align		8
        /*0040*/ 	.dword	_ZN39_INTERNAL_7a941b6f_4_k_cu_823913e8_44244cuda3std3__48in_placeE
	.align		8
        /*0048*/ 	.dword	_ZN39_INTERNAL_7a941b6f_4_k_cu_823913e8_44244cuda3std6ranges3__45__cpo4swapE
	.align		8
        /*0050*/ 	.dword	_ZN39_INTERNAL_7a941b6f_4_k_cu_823913e8_44244cuda3std6ranges3__45__cpo9iter_moveE
	.align		8
        /*0058*/ 	.dword	_ZN39_INTERNAL_7a941b6f_4_k_cu_823913e8_44244cute7productE
	.align		8
        /*0060*/ 	.dword	_ZN39_INTERNAL_7a941b6f_4_k_cu_823913e8_44244cute1_E
	.align		8
        /*0068*/ 	.dword	$str$22
	.align		8
        /*0070*/ 	.dword	$str$23


//--------------------- .text._ZN7cutlass13device_kernelINS_4gemm6kernel13GemmUniversalIN4cute5tupleIJiiiiEEENS1_10collective13CollectiveMmaINS1_34MainloopSm90TmaGmmaWarpSpecializedILi7ENS5_IJNS4_1CILi2EEENSA_ILi1EEESC_EEENS1_35KernelTmaWarpSpecializedCooperativeEEENS5_IJNSA_ILi512EEESG_NSA_ILi16EEEEEENS_6half_tENS5_IJlSC_lEEESJ_SK_NS4_8TiledMMAINS4_8MMA_AtomIJNS4_4SM904GMMA26MMA_64x256x16_F32F16F16_SSILNSO_5MajorE0ELSQ_0ELNSO_7ScaleInE1ELSR_1EEEEEENS4_6LayoutISD_NS5_IJSC_NSA_ILi0EEESV_EEEEENS5_IJNS4_10UnderscoreESY_SY_EEEEENS4_13SM90_TMA_LOADENS4_14ComposedLayoutINS4_7SwizzleILi1ELi4ELi3EEENS4_18smem_ptr_flag_bitsILi16EEENSU_INS5_IJNSA_ILi8EEESH_EEENS5_IJSH_SC_EEEEEEEvNS4_8identityENS4_23SM90_TMA_LOAD_MULTICASTES1B_vS1C_EENS_8epilogue10collective6detail29Sm90TmaWarpSpecializedAdapterINS1G_15DefaultEpilogueISJ_SK_SK_NS1F_6thread17LinearCombinationISJ_Li1EffLNS1K_9ScaleType4KindE0ELNS_15FloatRoundStyleE2ESJ_EENS1_15EpilogueDefaultEEEEEvvEEEEvNT_6ParamsE --------------------------
	.section	.text._ZN7cutlass13device_kernelINS_4gemm6kernel13GemmUniversalIN4cute5tupleIJiiiiEEENS1_10collective13CollectiveMmaINS1_34MainloopSm90TmaGmmaWarpSpecializedILi7ENS5_IJNS4_1CILi2EEENSA_ILi1EEESC_EEENS1_35KernelTmaWarpSpecializedCooperativeEEENS5_IJNSA_ILi512EEESG_NSA_ILi16EEEEEENS_6half_tENS5_IJlSC_lEEESJ_SK_NS4_8TiledMMAINS4_8MMA_AtomIJNS4_4SM904GMMA26MMA_64x256x16_F32F16F16_SSILNSO_5MajorE0ELSQ_0ELNSO_7ScaleInE1ELSR_1EEEEEENS4_6LayoutISD_NS5_IJSC_NSA_ILi0EEESV_EEEEENS5_IJNS4_10UnderscoreESY_SY_EEEEENS4_13SM90_TMA_LOADENS4_14ComposedLayoutINS4_7SwizzleILi1ELi4ELi3EEENS4_18smem_ptr_flag_bitsILi16EEENSU_INS5_IJNSA_ILi8EEESH_EEENS5_IJSH_SC_EEEEEEEvNS4_8identityENS4_23SM90_TMA_LOAD_MULTICASTES1B_vS1C_EENS_8epilogue10collective6detail29Sm90TmaWarpSpecializedAdapterINS1G_15DefaultEpilogueISJ_SK_SK_NS1F_6thread17LinearCombinationISJ_Li1EffLNS1K_9ScaleType4KindE0ELNS_15FloatRoundStyleE2ESJ_EENS1_15EpilogueDefaultEEEEEvvEEEEvNT_6ParamsE,"ax",@progbits
	.align	128
.text._ZN7cutlass13device_kernelINS_4gemm6kernel13GemmUniversalIN4cute5tupleIJiiiiEEENS1_10collective13CollectiveMmaINS1_34MainloopSm90TmaGmmaWarpSpecializedILi7ENS5_IJNS4_1CILi2EEENSA_ILi1EEESC_EEENS1_35KernelTmaWarpSpecializedCooperativeEEENS5_IJNSA_ILi512EEESG_NSA_ILi16EEEEEENS_6half_tENS5_IJlSC_lEEESJ_SK_NS4_8TiledMMAINS4_8MMA_AtomIJNS4_4SM904GMMA26MMA_64x256x16_F32F16F16_SSILNSO_5MajorE0ELSQ_0ELNSO_7ScaleInE1ELSR_1EEEEEENS4_6LayoutISD_NS5_IJSC_NSA_ILi0EEESV_EEEEENS5_IJNS4_10UnderscoreESY_SY_EEEEENS4_13SM90_TMA_LOADENS4_14ComposedLayoutINS4_7SwizzleILi1ELi4ELi3EEENS4_18smem_ptr_flag_bitsILi16EEENSU_INS5_IJNSA_ILi8EEESH_EEENS5_IJSH_SC_EEEEEEEvNS4_8identityENS4_23SM90_TMA_LOAD_MULTICASTES1B_vS1C_EENS_8epilogue10collective6detail29Sm90TmaWarpSpecializedAdapterINS1G_15DefaultEpilogueISJ_SK_SK_NS1F_6thread17LinearCombinationISJ_Li1EffLNS1K_9ScaleType4KindE0ELNS_15FloatRoundStyleE2ESJ_EENS1_15EpilogueDefaultEEEEEvvEEEEvNT_6ParamsE:
        .type           _ZN7cutlass13device_kernelINS_4gemm6kernel13GemmUniversalIN4cute5tupleIJiiiiEEENS1_10collective13CollectiveMmaINS1_34MainloopSm90TmaGmmaWarpSpecializedILi7ENS5_IJNS4_1CILi2EEENSA_ILi1EEESC_EEENS1_35KernelTmaWarpSpecializedCooperativeEEENS5_IJNSA_ILi512EEESG_NSA_ILi16EEEEEENS_6half_tENS5_IJlSC_lEEESJ_SK_NS4_8TiledMMAINS4_8MMA_AtomIJNS4_4SM904GMMA26MMA_64x256x16_F32F16F16_SSILNSO_5MajorE0ELSQ_0ELNSO_7ScaleInE1ELSR_1EEEEEENS4_6LayoutISD_NS5_IJSC_NSA_ILi0EEESV_EEEEENS5_IJNS4_10UnderscoreESY_SY_EEEEENS4_13SM90_TMA_LOADENS4_14ComposedLayoutINS4_7SwizzleILi1ELi4ELi3EEENS4_18smem_ptr_flag_bitsILi16EEENSU_INS5_IJNSA_ILi8EEESH_EEENS5_IJSH_SC_EEEEEEEvNS4_8identityENS4_23SM90_TMA_LOAD_MULTICASTES1B_vS1C_EENS_8epilogue10collective6detail29Sm90TmaWarpSpecializedAdapterINS1G_15DefaultEpilogueISJ_SK_SK_NS1F_6thread17LinearCombinationISJ_Li1EffLNS1K_9ScaleType4KindE0ELNS_15FloatRoundStyleE2ESJ_EENS1_15EpilogueDefaultEEEEEvvEEEEvNT_6ParamsE,@function
        .size           _ZN7cutlass13device_kernelINS_4gemm6kernel13GemmUniversalIN4cute5tupleIJiiiiEEENS1_10collective13CollectiveMmaINS1_34MainloopSm90TmaGmmaWarpSpecializedILi7ENS5_IJNS4_1CILi2EEENSA_ILi1EEESC_EEENS1_35KernelTmaWarpSpecializedCooperativeEEENS5_IJNSA_ILi512EEESG_NSA_ILi16EEEEEENS_6half_tENS5_IJlSC_lEEESJ_SK_NS4_8TiledMMAINS4_8MMA_AtomIJNS4_4SM904GMMA26MMA_64x256x16_F32F16F16_SSILNSO_5MajorE0ELSQ_0ELNSO_7ScaleInE1ELSR_1EEEEEENS4_6LayoutISD_NS5_IJSC_NSA_ILi0EEESV_EEEEENS5_IJNS4_10UnderscoreESY_SY_EEEEENS4_13SM90_TMA_LOADENS4_14ComposedLayoutINS4_7SwizzleILi1ELi4ELi3EEENS4_18smem_ptr_flag_bitsILi16EEENSU_INS5_IJNSA_ILi8EEESH_EEENS5_IJSH_SC_EEEEEEEvNS4_8identityENS4_23SM90_TMA_LOAD_MULTICASTES1B_vS1C_EENS_8epilogue10collective6detail29Sm90TmaWarpSpecializedAdapterINS1G_15DefaultEpilogueISJ_SK_SK_NS1F_6thread17LinearCombinationISJ_Li1EffLNS1K_9ScaleType4KindE0ELNS_15FloatRoundStyleE2ESJ_EENS1_15EpilogueDefaultEEEEEvvEEEEvNT_6ParamsE,(.L_x_2119 - _ZN7cutlass13device_kernelINS_4gemm6kernel13GemmUniversalIN4cute5tupleIJiiiiEEENS1_10collective13CollectiveMmaINS1_34MainloopSm90TmaGmmaWarpSpecializedILi7ENS5_IJNS4_1CILi2EEENSA_ILi1EEESC_EEENS1_35KernelTmaWarpSpecializedCooperativeEEENS5_IJNSA_ILi512EEESG_NSA_ILi16EEEEEENS_6half_tENS5_IJlSC_lEEESJ_SK_NS4_8TiledMMAINS4_8MMA_AtomIJNS4_4SM904GMMA26MMA_64x256x16_F32F16F16_SSILNSO_5MajorE0ELSQ_0ELNSO_7ScaleInE1ELSR_1EEEEEENS4_6LayoutISD_NS5_IJSC_NSA_ILi0EEESV_EEEEENS5_IJNS4_10UnderscoreESY_SY_EEEEENS4_13SM90_TMA_LOADENS4_14ComposedLayoutINS4_7SwizzleILi1ELi4ELi3EEENS4_18smem_ptr_flag_bitsILi16EEENSU_INS5_IJNSA_ILi8EEESH_EEENS5_IJSH_SC_EEEEEEEvNS4_8identityENS4_23SM90_TMA_LOAD_MULTICASTES1B_vS1C_EENS_8epilogue10collective6detail29Sm90TmaWarpSpecializedAdapterINS1G_15DefaultEpilogueISJ_SK_SK_NS1F_6thread17LinearCombinationISJ_Li1EffLNS1K_9ScaleType4KindE0ELNS_15FloatRoundStyleE2ESJ_EENS1_15EpilogueDefaultEEEEEvvEEEEvNT_6ParamsE)
        .other          _ZN7cutlass13device_kernelINS_4gemm6kernel13GemmUniversalIN4cute5tupleIJiiiiEEENS1_10collective13CollectiveMmaINS1_34MainloopSm90TmaGmmaWarpSpecializedILi7ENS5_IJNS4_1CILi2EEENSA_ILi1EEESC_EEENS1_35KernelTmaWarpSpecializedCooperativeEEENS5_IJNSA_ILi512EEESG_NSA_ILi16EEEEEENS_6half_tENS5_IJlSC_lEEESJ_SK_NS4_8TiledMMAINS4_8MMA_AtomIJNS4_4SM904GMMA26MMA_64x256x16_F32F16F16_SSILNSO_5MajorE0ELSQ_0ELNSO_7ScaleInE1ELSR_1EEEEEENS4_6LayoutISD_NS5_IJSC_NSA_ILi0EEESV_EEEEENS5_IJNS4_10UnderscoreESY_SY_EEEEENS4_13SM90_TMA_LOADENS4_14ComposedLayoutINS4_7SwizzleILi1ELi4ELi3EEENS4_18smem_ptr_flag_bitsILi16EEENSU_INS5_IJNSA_ILi8EEESH_EEENS5_IJSH_SC_EEEEEEEvNS4_8identityENS4_23SM90_TMA_LOAD_MULTICASTES1B_vS1C_EENS_8epilogue10collective6detail29Sm90TmaWarpSpecializedAdapterINS1G_15DefaultEpilogueISJ_SK_SK_NS1F_6thread17LinearCombinationISJ_Li1EffLNS1K_9ScaleType4KindE0ELNS_15FloatRoundStyleE2ESJ_EENS1_15EpilogueDefaultEEEEEvvEEEEvNT_6ParamsE,@"STO_CUDA_ENTRY STV_DEFAULT"
_ZN7cutlass13device_kernelINS_4gemm6kernel13GemmUniversalIN4cute5tupleIJiiiiEEENS1_10collective13CollectiveMmaINS1_34MainloopSm90TmaGmmaWarpSpecializedILi7ENS5_IJNS4_1CILi2EEENSA_ILi1EEESC_EEENS1_35KernelTmaWarpSpecializedCooperativeEEENS5_IJNSA_ILi512EEESG_NSA_ILi16EEEEEENS_6half_tENS5_IJlSC_lEEESJ_SK_NS4_8TiledMMAINS4_8MMA_AtomIJNS4_4SM904GMMA26MMA_64x256x16_F32F16F16_SSILNSO_5MajorE0ELSQ_0ELNSO_7ScaleInE1ELSR_1EEEEEENS4_6LayoutISD_NS5_IJSC_NSA_ILi0EEESV_EEEEENS5_IJNS4_10UnderscoreESY_SY_EEEEENS4_13SM90_TMA_LOADENS4_14ComposedLayoutINS4_7SwizzleILi1ELi4ELi3EEENS4_18smem_ptr_flag_bitsILi16EEENSU_INS5_IJNSA_ILi8EEESH_EEENS5_IJSH_SC_EEEEEEEvNS4_8identityENS4_23SM90_TMA_LOAD_MULTICASTES1B_vS1C_EENS_8epilogue10collective6detail29Sm90TmaWarpSpecializedAdapterINS1G_15DefaultEpilogueISJ_SK_SK_NS1F_6thread17LinearCombinationISJ_Li1EffLNS1K_9ScaleType4KindE0ELNS_15FloatRoundStyleE2ESJ_EENS1_15EpilogueDefaultEEEEEvvEEEEvNT_6ParamsE:
[----:B------:R-:W0:Y:S02]  /*0000*/  LDC R1, c[0x0][0x28] ;  /* 0x00000a00ff017b82 */ /* 0x000e240000000800 */
[----:B0-----:R-:W-:Y:S01]  /*0010*/  VIADD R1, R1, 0xffffe890 ;  /* 0xffffe89001017836 */ /* 0x001fe20000000000 */
[----:B------:R-:W0:Y:S01]  /*0020*/  S2R R4, SR_TID.X ;  /* 0x0000000000047919 */ /* 0x000e220000002100 */
[----:B------:R-:W-:Y:S01]  /*0030*/  ELECT P0, URZ, PT ;  /* 0x00000000003f782f */ /* 0x000fe20003800000 */
[----:B------:R-:W-:Y:S01]  /*0040*/  BSSY B0, `(.L_x_0) ;  /* 0x0000015000007945 */ /* 0x000fe20003800000 */
[--C-:B0-----:R-:W-:Y:S02]  /*0050*/  SHF.R.U32.HI R0, RZ, 0x5, R4.reuse ;  /* 0x00000005ff007819 */ /* 0x101fe40000011604 */
[----:B------:R-:W-:-:S03]  /*0060*/  SHF.R.U32.HI R2, RZ, 0x7, R4 ;  /* 0x00000007ff027819 */ /* 0x000fc60000011604 */
[----:B------:R-:W0:Y:S04]  /*0070*/  SHFL.IDX PT, R3, R0, RZ, 0x1f ;  /* 0x00001fff00037589 */ /* 0x000e2800000e0000 */
[----:B------:R-:W1:Y:S01]  /*0080*/  SHFL.IDX PT, R2, R2, RZ, 0x1f ;  /* 0x00001fff02027589 */ /* 0x000e6200000e0000 */
[----:B0-----:R-:W-:Y:S02]  /*0090*/  R2UR UR9, R3 ;  /* 0x00000000030972ca */ /* 0x001fe400000e0000 */
[----:B-1----:R-:W-:-:S11]  /*00a0*/  R2UR UR5, R2 ;  /* 0x00000000020572ca */ /* 0x002fd600000e0000 */
[----:B------:R-:W-:Y:S02]  /*00b0*/  USHF.R.S32.HI UR4, URZ, 0x1f, UR9 ;  /* 0x0000001f3f047899 */ /* 0x000fe40008011409 */
[----:B------:R-:W-:Y:S02]  /*00c0*/  ISETP.NE.OR P0, PT, RZ, UR9, !P0 ;  /* 0x00000009ff007c0c */ /* 0x000fe4000c705670 */
[----:B------:R-:W-:-:S04]  /*00d0*/  ULEA.HI UR4, UR4, UR9, URZ, 0x2 ;  /* 0x0000000904047291 */ /* 0x000fc8000f8f103f */
[----:B------:R-:W-:-:S04]  /*00e0*/  ULOP3.LUT UR4, UR4, 0xfffffffc, URZ, 0xc0, !UPT ;  /* 0xfffffffc04047892 */ /* 0x000fc8000f8ec03f */
[----:B------:R-:W-:-:S03]  /*00f0*/  UIADD3 UR9, UR9, -UR4, URZ ;  /* 0x8000000409097290 */ /* 0x000fc6000fffe03f */
[----:B------:R-:W-:Y:S09]  /*0100*/  @P0 BRA `(.L_x_1) ;  /* 0x0000000000200947 */ /* 0x000ff20003800000 */
[----:B------:R-:W-:Y:S02]  /*0110*/  ULDC.64 UR6, c[0x0][0x198] ;  /* 0x0000660000067ab9 */ /* 0x000fe40000000a00 */
[----:B------:R-:W-:Y:S02]  /*0120*/  UIADD3 UR10, UP0, UR6, 0xf0, URZ ;  /* 0x000000f0060a7890 */ /* 0x000fe4000ff1e03f */
[----:B------:R-:W-:Y:S02]  /*0130*/  UIADD3 UR6, UP1, UR6, 0x1f0, URZ ;  /* 0x000001f006067890 */ /* 0x000fe4000ff3e03f */
[----:B------:R-:W-:Y:S02]  /*0140*/  UIADD3.X UR11, URZ, UR7, URZ, UP0, !UPT ;  /* 0x000000073f0b7290 */ /* 0x000fe400087fe43f */
[----:B------:R-:W-:-:S07]  /*0150*/  UIADD3.X UR7, URZ, UR7, URZ, UP1, !UPT ;  /* 0x000000073f077290 */ /* 0x000fce0008ffe43f */
[----:B------:R0:W-:Y:S02]  /*0160*/  UTMACCTL.PF [UR10] ;  /* 0x000000000a0079b9 */ /* 0x0001e40008040000 */
[----:B------:R0:W-:Y:S02]  /*0170*/  UTMACCTL.PF [UR6] ;  /* 0x00000000060079b9 */ /* 0x0001e40008040000 */
[----:B0-----:R-:W-:Y:S01]  /*0180*/  NOP ;  /* 0x0000000000007918 */ /* 0x001fe20000000000 */
.L_x_1:
[----:B------:R-:W-:Y:S05]  /*0190*/  BSYNC B0 ;  /* 0x0000000000007941 */ /* 0x000fea0003800000 */
.L_x_0:
[----:B------:R-:W0:Y:S01]  /*01a0*/  SHFL.IDX PT, R2, R0, RZ, 0x1f ;  /* 0x00001fff00027589 */ /* 0x000e2200000e0000 */
[----:B------:R-:W-:Y:S01]  /*01b0*/  UISETP.NE.AND UP0, UPT, UR9, 0x3, UPT ;  /* 0x000000030900788c */ /* 0x000fe2000bf05270 */
[----:B------:R-:W-:Y:S01]  /*01c0*/  ISETP.NE.AND P1, PT, RZ, UR5, PT ;  /* 0x00000005ff007c0c */ /* 0x000fe2000bf25270 */
[----:B------:R-:W-:Y:S02]  /*01d0*/  UIADD3 UR16, UR5, -0x1, URZ ;  /* 0xffffffff05107890 */ /* 0x000fe4000fffe03f */
[----:B------:R-:W-:Y:S02]  /*01e0*/  UISETP.EQ.OR UP0, UPT, UR9, URZ, !UP0 ;  /* 0x0000003f0900728c */ /* 0x000fe4000c702670 */
[----:B------:R-:W-:Y:S02]  /*01f0*/  UISETP.GE.U32.AND UP1, UPT, UR16, 0x2, UPT ;  /* 0x000000021000788c */ /* 0x000fe4000bf26070 */
[----:B------:R-:W-:-:S04]  /*0200*/  UISETP.EQ.AND UP0, UPT, UR5, URZ, UP0 ;  /* 0x0000003f0500728c */ /* 0x000fc80008702270 */
[----:B------:R-:W-:-:S04]  /*0210*/  USEL UR40, URZ, 0x1, !UP0 ;  /* 0x000000013f287887 */ /* 0x000fc8000c000000 */
[----:B------:R-:W-:Y:S01]  /*0220*/  USEL UR40, UR40, 0x2, UP1 ;  /* 0x0000000228287887 */ /* 0x000fe20008800000 */
[----:B0-----:R-:W-:-:S13]  /*0230*/  ISETP.NE.AND P0, PT, R2, RZ, PT ;  /* 0x000000ff0200720c */ /* 0x001fda0003f05270 */
[----:B------:R-:W-:Y:S05]  /*0240*/  @P0 BRA `(.L_x_2) ;  /* 0x0000000000700947 */ /* 0x000fea0003800000 */
[----:B------:R-:W0:Y:S01]  /*0250*/  S2UR UR8, SR_CgaCtaId ;  /* 0x00000000000879c3 */ /* 0x000e220000008800 */
[----:B------:R-:W-:Y:S01]  /*0260*/  UMOV UR4, 0x400 ;  /* 0x0000040000047882 */ /* 0x000fe20000000000 */
[----:B------:R-:W-:Y:S01]  /*0270*/  UMOV UR5, 0x1 ;  /* 0x0000000100057882 */ /* 0x000fe20000000000 */
[----:B------:R-:W-:Y:S01]  /*0280*/  UMOV UR6, 0x4 ;  /* 0x0000000400067882 */ /* 0x000fe20000000000 */
[----:B------:R-:W-:Y:S01]  /*0290*/  ELECT P0, URZ, PT ;  /* 0x00000000003f782f */ /* 0x000fe20003800000 */
[----:B------:R-:W-:-:S04]  /*02a0*/  UIADD3 UR6, -UR6, 0x100000, URZ ;  /* 0x0010000006067890 */ /* 0x000fc8000fffe13f */
[----:B------:R-:W-:Y:S02]  /*02b0*/  USHF.L.U32 UR7, UR6, 0xb, URZ ;  /* 0x0000000b06077899 */ /* 0x000fe4000800063f */
[----:B------:R-:W-:Y:S02]  /*02c0*/  USHF.L.U32 UR6, UR6, 0x1, URZ ;  /* 0x0000000106067899 */ /* 0x000fe4000800063f */
[----:B0-----:R-:W-:Y:S02]  /*02d0*/  ULEA UR8, UR8, UR4, 0x18 ;  /* 0x0000000408087291 */ /* 0x001fe4000f8ec03f */
[----:B------:R-:W-:-:S04]  /*02e0*/  UIADD3 UR4, -UR5, 0x100000, URZ ;  /* 0x0010000005047890 */ /* 0x000fc8000fffe13f */
[----:B------:R-:W-:Y:S02]  /*02f0*/  USHF.L.U32 UR5, UR4, 0xb, URZ ;  /* 0x0000000b04057899 */ /* 0x000fe4000800063f */
[----:B------:R-:W-:Y:S01]  /*0300*/  USHF.L.U32 UR4, UR4, 0x1, URZ ;  /* 0x0000000104047899 */ /* 0x000fe2000800063f */
[----:B------:R-:W0:Y:S11]  /*0310*/  FENCE.VIEW.ASYNC.S ;  /* 0x00000000000073c6 */ /* 0x000e360000000000 */
[----:B0-----:R0:W1:Y:S01]  /*0320*/  SYNCS.EXCH.64 URZ, [UR8], UR4 ;  /* 0x00000004083f75b2 */ /* 0x0010620008000100 */
[----:B------:R0:W2:Y:S01]  /*0330*/  SYNCS.EXCH.64 URZ, [UR8+0x38], UR6 ;  /* 0x00003806083f75b2 */ /* 0x0000a20008000100 */
[----:B------:R0:W3:Y:S01]  /*0340*/  SYNCS.EXCH.64 URZ, [UR8+0x8], UR4 ;  /* 0x00000804083f75b2 */ /* 0x0000e20008000100 */
[----:B------:R0:W4:Y:S01]  /*0350*/  SYNCS.EXCH.64 URZ, [UR8+0x40], UR6 ;  /* 0x00004006083f75b2 */ /* 0x0001220008000100 */
[----:B------:R0:W0:Y:S01]  /*0360*/  SYNCS.EXCH.64 URZ, [UR8+0x10], UR4 ;  /* 0x00001004083f75b2 */ /* 0x0000220008000100 */
        /* <DEDUP_REMOVED lines=9> */
[----:B------:R-:W-:Y:S01]  /*0400*/  NOP ;  /* 0x0000000000007918 */ /* 0x000fe20000000000 */
.L_x_2:
[----:B------:R-:W5:Y:S01]  /*0410*/  S2UR UR13, SR_CTAID.X ;  /* 0x00000000000d79c3 */ /* 0x000f620000002500 */
[----:B------:R-:W-:Y:S01]  /*0420*/  SHF.R.S32.HI R3, RZ, 0x1f, R4 ;  /* 0x0000001fff037819 */ /* 0x000fe20000011404 */
[----:B------:R1:W2:Y:S01]  /*0430*/  SHFL.IDX PT, R6, R0, RZ, 0x1f ;  /* 0x00001fff00067589 */ /* 0x0002a200000e0000 */
[----:B0-----:R-:W-:Y:S01]  /*0440*/  ULDC UR4, c[0x0][0x150] ;  /* 0x0000540000047ab9 */ /* 0x001fe20000000800 */
[----:B------:R-:W-:Y:S02]  /*0450*/  ELECT P0, URZ, PT ;  /* 0x00000000003f782f */ /* 0x000fe40003800000 */
[----:B------:R-:W-:Y:S01]  /*0460*/  LEA.HI R3, R3, R4, RZ, 0x7 ;  /* 0x0000000403037211 */ /* 0x000fe200078f38ff */
[----:B------:R-:W-:Y:S01]  /*0470*/  ULDC UR5, c[0x0][0x154] ;  /* 0x0000550000057ab9 */ /* 0x000fe20000000800 */
[----:B------:R-:W-:Y:S01]  /*0480*/  SHF.R.S32.HI R7, RZ, 0x1f, R2 ;  /* 0x0000001fff077819 */ /* 0x000fe20000011402 */
[----:B------:R-:W0:Y:S01]  /*0490*/  S2UR UR10, SR_CTAID.Y ;  /* 0x00000000000a79c3 */ /* 0x000e220000002600 */
[----:B------:R-:W-:Y:S01]  /*04a0*/  LOP3.LUT R3, R3, 0xffffff80, RZ, 0xc0, !PT ;  /* 0xffffff8003037812 */ /* 0x000fe200078ec0ff */
[----:B------:R-:W-:Y:S01]  /*04b0*/  ULDC UR8, c[0x0][0x144] ;  /* 0x0000510000087ab9 */ /* 0x000fe20000000800 */
[----:B------:R-:W-:Y:S01]  /*04c0*/  LEA.HI R7, R7, R2, RZ, 0x2 ;  /* 0x0000000207077211 */ /* 0x000fe200078f10ff */
[----:B------:R-:W-:Y:S01]  /*04d0*/  NOP ;  /* 0x0000000000007918 */ /* 0x000fe20000000000 */
[----:B------:R-:W-:Y:S01]  /*04e0*/  NOP ;  /* 0x0000000000007918 */ /* 0x000fe20000000000 */
[----:B------:R-:W-:Y:S01]  /*04f0*/  IMAD.IADD R3, R4, 0x1, -R3 ;  /* 0x0000000104037824 */ /* 0x000fe200078e0a03 */
[----:B------:R-:W-:Y:S01]  /*0500*/  LOP3.LUT R7, R7, 0x3ffffffc, RZ, 0xc0, !PT ;  /* 0x3ffffffc07077812 */ /* 0x000fe200078ec0ff */
[----:B------:R-:W-:-:S03]  /*0510*/  ULDC UR11, c[0x0][0x148] ;  /* 0x00005200000b7ab9 */ /* 0x000fc60000000800 */
[----:B------:R-:W-:Y:S01]  /*0520*/  SHF.R.S32.HI R4, RZ, 0x1f, R3 ;  /* 0x0000001fff047819 */ /* 0x000fe20000011403 */
[----:B------:R-:W-:-:S03]  /*0530*/  IMAD.IADD R2, R2, 0x1, -R7 ;  /* 0x0000000102027824 */ /* 0x000fc600078e0a07 */
[----:B------:R-:W-:Y:S02]  /*0540*/  LEA.HI R4, R4, R3, RZ, 0x3 ;  /* 0x0000000304047211 */ /* 0x000fe400078f18ff */
[----:B-----5:R-:W-:Y:S02]  /*0550*/  I2FP.F32.U32 R5, UR13 ;  /* 0x0000000d00057c45 */ /* 0x020fe40008201000 */
[--C-:B-1----:R-:W-:Y:S02]  /*0560*/  SHF.R.S32.HI R0, RZ, 0x3, R4.reuse ;  /* 0x00000003ff007819 */ /* 0x102fe40000011404 */
[----:B--2---:R-:W-:Y:S01]  /*0570*/  ISETP.NE.OR P0, PT, R6, RZ, !P0 ;  /* 0x000000ff0600720c */ /* 0x004fe20004705670 */
[----:B------:R-:W-:Y:S01]  /*0580*/  FMUL R8, R5, UR4 ;  /* 0x0000000405087c20 */ /* 0x000fe20008400000 */
[----:B------:R-:W-:-:S04]  /*0590*/  SHF.R.S32.HI R5, RZ, 0x1f, R4 ;  /* 0x0000001fff057819 */ /* 0x000fc80000011404 */
[----:B------:R-:W-:Y:S01]  /*05a0*/  LEA.HI R5, R5, R0, RZ, 0x2 ;  /* 0x0000000005057211 */ /* 0x000fe200078f10ff */
[----:B------:R-:W1:Y:S03]  /*05b0*/  F2I.U32.TRUNC.NTZ R8, R8 ;  /* 0x0000000800087305 */ /* 0x000e66000020f000 */
[----:B------:R-:W-:-:S03]  /*05c0*/  LOP3.LUT R5, R5, 0xfffffffc, RZ, 0xc0, !PT ;  /* 0xfffffffc05057812 */ /* 0x000fc600078ec0ff */
[----:B------:R-:W-:Y:S01]  /*05d0*/  VOTEU.ALL UP0, P0 ;  /* 0x00000000003f7886 */ /* 0x000fe20000000000 */
[----:B------:R-:W-:Y:S01]  /*05e0*/  VOTEU.ALL UP1, P0 ;  /* 0x00000000003f7886 */ /* 0x000fe20000020000 */
[----:B------:R-:W-:Y:S01]  /*05f0*/  IMAD.IADD R5, R0, 0x1, -R5 ;  /* 0x0000000100057824 */ /* 0x000fe200078e0a05 */
[----:B0-----:R-:W-:Y:S02]  /*0600*/  I2FP.F32.U32 R0, UR10 ;  /* 0x0000000a00007c45 */ /* 0x001fe40008201000 */
[----:B------:R-:W0:Y:S01]  /*0610*/  @!UP0 S2UR UR7, SR_CgaCtaId ;  /* 0x00000000000789c3 */ /* 0x000e220000008800 */
[----:B------:R-:W-:Y:S01]  /*0620*/  IMAD R2, R2, 0x4, R5 ;  /* 0x0000000402027824 */ /* 0x000fe200078e0205 */
[----:B------:R-:W-:Y:S01]  /*0630*/  @!UP0 UMOV UR6, 0x400 ;  /* 0x0000040000068882 */ /* 0x000fe20000000000 */
[----:B------:R-:W-:Y:S01]  /*0640*/  FMUL R4, R0, UR5 ;  /* 0x0000000500047c20 */ /* 0x000fe20008400000 */
[----:B-1----:R-:W-:Y:S02]  /*0650*/  R2UR UR4, R8 ;  /* 0x00000000080472ca */ /* 0x002fe400000e0000 */
[----:B------:R-:W-:-:S03]  /*0660*/  LEA.HI R0, R2, R2, RZ, 0x1 ;  /* 0x0000000202007211 */ /* 0x000fc600078f08ff */
[----:B------:R-:W1:Y:S01]  /*0670*/  F2I.U32.TRUNC.NTZ R4, R4 ;  /* 0x0000000400047305 */ /* 0x000e62000020f000 */
[----:B------:R-:W-:-:S05]  /*0680*/  LOP3.LUT R5, R0, 0xfffffffe, RZ, 0xc0, !PT ;  /* 0xfffffffe00057812 */ /* 0x000fca00078ec0ff */
[----:B------:R-:W-:Y:S02]  /*0690*/  IMAD.IADD R5, R2, 0x1, -R5 ;  /* 0x0000000102057824 */ /* 0x000fe400078e0a05 */
[----:B------:R-:W-:-:S04]  /*06a0*/  UIADD3 UR4, -UR4, URZ, URZ ;  /* 0x0000003f04047290 */ /* 0x000fc8000fffe13f */
[----:B------:R-:W-:Y:S01]  /*06b0*/  UIMAD UR8, UR8, UR4, UR13 ;  /* 0x00000004080872a4 */ /* 0x000fe2000f8e020d */
[----:B-1----:R-:W-:Y:S02]  /*06c0*/  R2UR UR12, R4 ;  /* 0x00000000040c72ca */ /* 0x002fe400000e0000 */
[----:B------:R-:W-:Y:S01]  /*06d0*/  UMOV UR4, 0x20 ;  /* 0x0000002000047882 */ /* 0x000fe20000000000 */
[----:B0-----:R-:W-:Y:S02]  /*06e0*/  @!UP0 ULEA UR6, UR7, UR6, 0x18 ;  /* 0x0000000607068291 */ /* 0x001fe4000f8ec03f */
[----:B------:R-:W-:Y:S01]  /*06f0*/  ISETP.NE.AND P3, PT, R5, UR8, PT ;  /* 0x0000000805007c0c */ /* 0x000fe2000bf65270 */
[----:B------:R-:W-:-:S04]  /*0700*/  @!UP0 UIADD3 UR4, -UR4, 0x100000, URZ ;  /* 0x0010000004048890 */ /* 0x000fc8000fffe13f */
[----:B------:R-:W-:Y:S02]  /*0710*/  @!UP0 USHF.L.U32 UR5, UR4, 0xb, URZ ;  /* 0x0000000b04058899 */ /* 0x000fe4000800063f */
[----:B------:R-:W-:Y:S01]  /*0720*/  @!UP0 USHF.L.U32 UR4, UR4, 0x1, URZ ;  /* 0x0000000104048899 */ /* 0x000fe2000800063f */
[C---:B------:R-:W-:Y:S01]  /*0730*/  IMAD.SHL.U32 R5, R2.reuse, 0x4, RZ ;  /* 0x0000000402057824 */ /* 0x040fe200078e00ff */
[----:B------:R-:W-:Y:S01]  /*0740*/  VOTEU.ALL UP0, P0 ;  /* 0x00000000003f7886 */ /* 0x000fe20000000000 */
[----:B------:R-:W0:Y:S01]  /*0750*/  LDC R4, c[0x0][0x140] ;  /* 0x00005000ff047b82 */ /* 0x000e220000000800 */
[----:B------:R-:W-:Y:S02]  /*0760*/  LOP3.LUT P0, RZ, R3, 0x7, RZ, 0xc0, !PT ;  /* 0x0000000703ff7812 */ /* 0x000fe4000780c0ff */
[----:B------:R-:W-:Y:S01]  /*0770*/  LOP3.LUT R9, R2, 0xc, R5, 0x78, !PT ;  /* 0x0000000c02097812 */ /* 0x000fe200078e7805 */
[----:B------:R-:W-:-:S03]  /*0780*/  UIADD3 UR12, -UR12, URZ, URZ ;  /* 0x0000003f0c0c7290 */ /* 0x000fc6000fffe13f */
[C---:B------:R-:W-:Y:S01]  /*0790*/  ISETP.LT.U32.AND P0, PT, R9.reuse, 0x2, !P0 ;  /* 0x000000020900780c */ /* 0x040fe20004701070 */
[----:B------:R1:W-:Y:S04]  /*07a0*/  STL [R1+0xe04], R9 ;  /* 0x000e040901007387 */ /* 0x0003e80000100800 */
[----:B------:R-:W2:Y:S02]  /*07b0*/  FENCE.VIEW.ASYNC.S ;  /* 0x00000000000073c6 */ /* 0x000ea40000000000 */
[----:B--2---:R-:W2:Y:S01]  /*07c0*/  @!UP0 SYNCS.EXCH.64 URZ, [UR6+0x80], UR4 ;  /* 0x00008004063f85b2 */ /* 0x004ea20008000100 */
[----:B------:R-:W-:Y:S02]  /*07d0*/  @P3 LEA.HI R0, R9, R9, RZ, 0x1 ;  /* 0x0000000909003211 */ /* 0x000fe400078f08ff */
[----:B------:R-:W-:-:S02]  /*07e0*/  SEL R3, RZ, 0x1, !P0 ;  /* 0x00000001ff037807 */ /* 0x000fc40004000000 */
[----:B------:R-:W-:Y:S02]  /*07f0*/  @P3 SHF.R.S32.HI R0, RZ, 0x1, R0 ;  /* 0x00000001ff003819 */ /* 0x000fe40000011400 */
[----:B0-----:R-:W-:Y:S01]  /*0800*/  ISETP.EQ.U32.AND P2, PT, R4, 0x1, PT ;  /* 0x000000010400780c */ /* 0x001fe20003f42070 */
[----:B------:R0:W1:Y:S01]  /*0810*/  @!UP1 SYNCS.EXCH.64 URZ, [UR6+0x88], UR4 ;  /* 0x00008804063f95b2 */ /* 0x0000620008000100 */
[----:B------:R-:W-:Y:S01]  /*0820*/  NOP ;  /* 0x0000000000007918 */ /* 0x000fe20000000000 */
[----:B0-----:R-:W-:-:S06]  /*0830*/  UIMAD UR4, UR11, UR12, UR10 ;  /* 0x0000000c0b0472a4 */ /* 0x001fcc000f8e020a */
[----:B------:R-:W-:Y:S01]  /*0840*/  @P3 ISETP.NE.AND P4, PT, R0, UR4, PT ;  /* 0x0000000400003c0c */ /* 0x000fe2000bf85270 */
[----:B------:R-:W-:-:S03]  /*0850*/  IMAD.MOV.U32 R0, RZ, RZ, 0x1 ;  /* 0x00000001ff007424 */ /* 0x000fc600078e00ff */
[----:B------:R-:W-:-:S04]  /*0860*/  @P3 SEL R0, RZ, 0x1, P4 ;  /* 0x00000001ff003807 */ /* 0x000fc80002000000 */
[----:B------:R-:W-:-:S05]  /*0870*/  LOP3.LUT R0, R0, R3, RZ, 0xc0, !PT ;  /* 0x0000000300007212 */ /* 0x000fca00078ec0ff */
[----:B------:R0:W-:Y:S01]  /*0880*/  STL [R1+0xe00], R0 ;  /* 0x000e000001007387 */ /* 0x0001e20000100800 */
[----:B--2---:R-:W-:Y:S05]  /*0890*/  @!P2 BRA `(.L_x_3) ;  /* 0x000000000008a947 */ /* 0x004fea0003800000 */
[----:B-1-34-:R-:W-:Y:S01]  /*08a0*/  UCGABAR_ARV ;  /* 0x00000000000079c7 */ /* 0x01afe20008000000 */
[----:B------:R-:W-:Y:S05]  /*08b0*/  BRA `(.L_x_4) ;  /* 0x0000000000047947 */ /* 0x000fea0003800000 */
.L_x_3:
[----:B-1-34-:R-:W-:Y:S01]  /*08c0*/  NOP ;  /* 0x0000000000007918 */ /* 0x01afe20000000000 */
.L_x_4:
[----:B------:R-:W-:Y:S01]  /*08d0*/  ULDC UR4, c[0x0][0x65c] ;  /* 0x0001970000047ab9 */ /* 0x000fe20000000800 */
[----:B------:R-:W-:Y:S01]  /*08e0*/  UMOV UR5, URZ ;  /* 0x0000003f00057c82 */ /* 0x000fe20008000000 */
[----:B------:R-:W-:-:S03]  /*08f0*/  UISETP.NE.AND UP0, UPT, UR4, 0x1, UPT ;  /* 0x000000010400788c */ /* 0x000fc6000bf05270 */
[----:B------:R-:W-:Y:S01]  /*0900*/  UMOV UR4, UR13 ;  /* 0x0000000d00047c82 */ /* 0x000fe20008000000 */
[----:B------:R-:W-:Y:S02]  /*0910*/  UP2UR UR46, UPR, URZ, 0x1 ;  /* 0x000000013f2e7883 */ /* 0x000fe40008000000 */
[----:B------:R-:W-:Y:S02]  /*0920*/  PLOP3.LUT P0, PT, PT, PT, UP0, 0x80, 0x0 ;  /* 0x000000000000781c */ /* 0x000fe40003f0f008 */
[----:B------:R-:W-:Y:S02]  /*0930*/  PLOP3.LUT P3, PT, PT, PT, UP0, 0x80, 0x0 ;  /* 0x000000000000781c */ /* 0x000fe40003f6f008 */
[----:B------:R-:W-:Y:S01]  /*0940*/  PLOP3.LUT P5, PT, PT, PT, UP0, 0x80, 0x0 ;  /* 0x000000000000781c */ /* 0x000fe20003faf008 */
[----:B------:R-:W-:Y:S01]  /*0950*/  @UP0 ULDC UR14, c[0x0][0x10] ;  /* 0x00000400000e0ab9 */ /* 0x000fe20000000800 */
[----:B------:R-:W-:Y:S01]  /*0960*/  @UP0 UMOV UR6, UR10 ;  /* 0x0000000a00060c82 */ /* 0x000fe20008000000 */
[----:B------:R-:W-:Y:S01]  /*0970*/  @UP0 UMOV UR7, URZ ;  /* 0x0000003f00070c82 */ /* 0x000fe20008000000 */
[----:B------:R-:W-:Y:S01]  /*0980*/  PLOP3.LUT P4, PT, PT, PT, UP0, 0x80, 0x0 ;  /* 0x000000000000781c */ /* 0x000fe20003f8f008 */
[----:B------:R-:W-:-:S03]  /*0990*/  @UP0 UIMAD.WIDE.U32 UR14, UR13, UR14, UR6 ;  /* 0x0000000e0d0e02a5 */ /* 0x000fc6000f8e0006 */
[----:B------:R-:W-:Y:S01]  /*09a0*/  @!UP0 ULDC UR7, c[0x0][0xc] ;  /* 0x0000030000078ab9 */ /* 0x000fe20000000800 */
[----:B------:R-:W-:Y:S01]  /*09b0*/  @UP0 UMOV UR6, URZ ;  /* 0x0000003f00060c82 */ /* 0x000fe20008000000 */
[----:B------:R-:W-:Y:S01]  /*09c0*/  @!UP0 UIMAD.WIDE.U32 UR4, UR10, UR7, UR4 ;  /* 0x000000070a0482a5 */ /* 0x000fe2000f8e0004 */
[----:B------:R-:W-:Y:S01]  /*09d0*/  IMAD.U32 R2, RZ, RZ, UR14 ;  /* 0x0000000eff027e24 */ /* 0x000fe2000f8e00ff */
[----:B------:R-:W-:Y:S02]  /*09e0*/  @UP0 UIADD3 UR6, UR15, UR6, URZ ;  /* 0x000000060f060290 */ /* 0x000fe4000fffe03f */
[----:B------:R-:W-:Y:S02]  /*09f0*/  IMAD.U32 R3, RZ, RZ, UR15 ;  /* 0x0000000fff037e24 */ /* 0x000fe4000f8e00ff */
[----:B------:R-:W-:Y:S02]  /*0a00*/  @P0 IMAD.MOV.U32 R7, RZ, RZ, R2 ;  /* 0x000000ffff070224 */ /* 0x000fe400078e0002 */
[----:B------:R-:W-:-:S02]  /*0a10*/  IMAD.U32 R5, RZ, RZ, UR5 ;  /* 0x00000005ff057e24 */ /* 0x000fc4000f8e00ff */
[----:B------:R-:W-:Y:S02]  /*0a20*/  IMAD.U32 R2, RZ, RZ, UR4 ;  /* 0x00000004ff027e24 */ /* 0x000fe4000f8e00ff */
[----:B------:R-:W-:Y:S02]  /*0a30*/  @P3 IMAD.U32 R6, RZ, RZ, UR6 ;  /* 0x00000006ff063e24 */ /* 0x000fe4000f8e00ff */
[----:B------:R-:W-:Y:S02]  /*0a40*/  @!P5 IMAD.MOV.U32 R6, RZ, RZ, R5 ;  /* 0x000000ffff06d224 */ /* 0x000fe400078e0005 */
[----:B------:R-:W-:Y:S02]  /*0a50*/  @!P4 IMAD.MOV.U32 R7, RZ, RZ, R2 ;  /* 0x000000ffff07c224 */ /* 0x000fe400078e0002 */
[----:B------:R-:W-:Y:S01]  /*0a60*/  IMAD.U32 R3, RZ, RZ, UR5 ;  /* 0x00000005ff037e24 */ /* 0x000fe2000f8e00ff */
[----:B------:R1:W-:Y:S01]  /*0a70*/  STL [R1+0xe08], R6 ;  /* 0x000e080601007387 */ /* 0x0003e20000100800 */
[----:B------:R-:W-:-:S03]  /*0a80*/  IMAD.U32 R4, RZ, RZ, UR4 ;  /* 0x00000004ff047e24 */ /* 0x000fc6000f8e00ff */
[----:B------:R1:W-:Y:S01]  /*0a90*/  STL [R1+0xe0c], R7 ;  /* 0x000e0c0701007387 */ /* 0x0003e20000100800 */
[----:B------:R-:W-:Y:S05]  /*0aa0*/  @!P2 BRA `(.L_x_5) ;  /* 0x00000000000ca947 */ /* 0x000fea0003800000 */
[----:B------:R-:W-:Y:S01]  /*0ab0*/  UCGABAR_WAIT ;  /* 0x0000000000007dc7 */ /* 0x000fe20008000000 */
[----:B------:R-:W-:Y:S01]  /*0ac0*/  CCTL.IVALL ;  /* 0x00000000ff00798f */ /* 0x000fe20002000000 */
[----:B------:R-:W-:Y:S05]  /*0ad0*/  BRA `(.L_x_6) ;  /* 0x0000000000047947 */ /* 0x000fea0003800000 */
.L_x_5:
[----:B------:R-:W-:Y:S06]  /*0ae0*/  BAR.SYNC.DEFER_BLOCKING 0x0 ;  /* 0x0000000000007b1d */ /* 0x000fec0000010000 */
.L_x_6:
[----:B------:R-:W-:Y:S05]  /*0af0*/  @!P1 BRA `(.L_x_7) ;  /* 0x0000054000a09947 */ /* 0x000fea0003800000 */
[----:B------:R-:W-:-:S06]  /*0b00*/  UISETP.GT.U32.AND UP0, UPT, UR16, 0x1, UPT ;  /* 0x000000011000788c */ /* 0x000fcc000bf04070 */
[----:B------:R-:W-:-:S13]  /*0b10*/  PLOP3.LUT P0, PT, PT, PT, UP0, 0x80, 0x0 ;  /* 0x000000000000781c */ /* 0x000fda0003f0f008 */
[----:B------:R-:W-:Y:S05]  /*0b20*/  @P0 EXIT ;  /* 0x000000000000094d */ /* 0x000fea0003800000 */
[----:B------:R-:W-:Y:S01]  /*0b30*/  ULDC.64 UR4, c[0x0][0x650] ;  /* 0x0001940000047ab9 */ /* 0x000fe20000000a00 */
[----:B------:R-:W-:Y:S01]  /*0b40*/  UMOV UR41, 0xffffffff ;  /* 0xffffffff00297882 */ /* 0x000fe20000000000 */
[----:B------:R-:W-:Y:S01]  /*0b50*/  ISETP.GE.U32.AND P0, PT, R7, UR4, PT ;  /* 0x0000000407007c0c */ /* 0x000fe2000bf06070 */
[----:B------:R-:W-:Y:S01]  /*0b60*/  UMOV UR42, 0xffffffff ;  /* 0xffffffff002a7882 */ /* 0x000fe20000000000 */
[----:B------:R-:W-:Y:S01]  /*0b70*/  UMOV UR43, 0xffffffff ;  /* 0xffffffff002b7882 */ /* 0x000fe20000000000 */
[----:B0-----:R-:W-:Y:S02]  /*0b80*/  PRMT R0, RZ, 0x7610, R0 ;  /* 0x00007610ff007816 */ /* 0x001fe40000000000 */
[----:B------:R-:W-:-:S13]  /*0b90*/  ISETP.GE.U32.AND.EX P0, PT, R6, UR5, PT, P0 ;  /* 0x0000000506007c0c */ /* 0x000fda000bf06100 */
[----:B------:R-:W-:Y:S05]  /*0ba0*/  @P0 BRA `(.L_x_8) ;  /* 0x0000000400480947 */ /* 0x000fea0003800000 */
[----:B------:R-:W-:Y:S01]  /*0bb0*/  ULDC.64 UR16, c[0x0][0x628] ;  /* 0x00018a0000107ab9 */ /* 0x000fe20000000a00 */
[C---:B------:R-:W-:Y:S01]  /*0bc0*/  R2UR UR19, R7.reuse ;  /* 0x00000000071372ca */ /* 0x040fe200000e0000 */
[----:B------:R-:W-:Y:S01]  /*0bd0*/  ULDC UR18, c[0x0][0x630] ;  /* 0x00018c0000127ab9 */ /* 0x000fe20000000800 */
[----:B------:R-:W-:Y:S02]  /*0be0*/  ISETP.NE.U32.AND P0, PT, RZ, UR16, PT ;  /* 0x00000010ff007c0c */ /* 0x000fe4000bf05070 */
[----:B------:R-:W-:Y:S02]  /*0bf0*/  R2UR UR4, R7 ;  /* 0x00000000070472ca */ /* 0x000fe400000e0000 */
[----:B------:R-:W-:Y:S02]  /*0c00*/  ISETP.NE.AND.EX P0, PT, RZ, UR17, PT, P0 ;  /* 0x00000011ff007c0c */ /* 0x000fe4000bf05300 */
[----:B------:R-:W-:-:S11]  /*0c10*/  R2UR UR5, R6 ;  /* 0x00000000060572ca */ /* 0x000fd600000e0000 */
[----:B------:R-:W-:Y:S05]  /*0c20*/  @!P0 BRA `(.L_x_9) ;  /* 0x0000000000308947 */ /* 0x000fea0003800000 */
[----:B------:R-:W-:Y:S01]  /*0c30*/  R2UR UR4, R7 ;  /* 0x00000000070472ca */ /* 0x000fe200000e0000 */
[----:B------:R-:W-:Y:S01]  /*0c40*/  ULDC UR9, c[0x0][0x634] ;  /* 0x00018d0000097ab9 */ /* 0x000fe20000000800 */
[----:B------:R-:W-:-:S11]  /*0c50*/  R2UR UR13, R6 ;  /* 0x00000000060d72ca */ /* 0x000fd600000e0000 */
[----:B------:R-:W-:-:S04]  /*0c60*/  UIADD3 UR9, UP0, UR4, UR9, URZ ;  /* 0x0000000904097290 */ /* 0x000fc8000ff1e03f */
[----:B------:R-:W-:-:S04]  /*0c70*/  UIADD3.X UR13, URZ, UR13, URZ, UP0, !UPT ;  /* 0x0000000d3f0d7290 */ /* 0x000fc800087fe43f */
[----:B------:R-:W-:-:S04]  /*0c80*/  UIMAD.WIDE.U32 UR4, UR13, UR16, URZ ;  /* 0x000000100d0472a5 */ /* 0x000fc8000f8e003f */
[----:B------:R-:W-:Y:S02]  /*0c90*/  UIMAD.WIDE.U32 UR6, UP0, UR9, UR17, UR4 ;  /* 0x00000011090672a5 */ /* 0x000fe4000f800004 */
[----:B------:R-:W-:Y:S02]  /*0ca0*/  UIMAD.WIDE.U32 UR4, UR9, UR16, URZ ;  /* 0x00000010090472a5 */ /* 0x000fe4000f8e003f */
[----:B------:R-:W-:Y:S02]  /*0cb0*/  UIADD3.X UR15, URZ, URZ, URZ, UP0, !UPT ;  /* 0x0000003f3f0f7290 */ /* 0x000fe400087fe43f */
[----:B------:R-:W-:Y:S01]  /*0cc0*/  UIADD3 URZ, UP0, UR5, UR6, URZ ;  /* 0x00000006053f7290 */ /* 0x000fe2000ff1e03f */
[----:B------:R-:W-:-:S03]  /*0cd0*/  UMOV UR14, UR7 ;  /* 0x00000007000e7c82 */ /* 0x000fc60008000000 */
[----:B------:R-:W-:-:S12]  /*0ce0*/  UIMAD.WIDE.U32.X UR4, UR13, UR17, UR14, UP0 ;  /* 0x000000110d0472a5 */ /* 0x000fd800080e040e */
.L_x_9:
[----:B------:R-:W-:Y:S01]  /*0cf0*/  USHF.R.U64 UR43, UR4, UR18, UR5 ;  /* 0x00000012042b7299 */ /* 0x000fe20008001205 */
[----:B------:R-:W-:Y:S01]  /*0d00*/  R2UR UR7, R6 ;  /* 0x00000000060772ca */ /* 0x000fe200000e0000 */
[----:B------:R-:W-:Y:S02]  /*0d10*/  USHF.R.U32.HI UR4, URZ, UR18, UR5 ;  /* 0x000000123f047299 */ /* 0x000fe40008011605 */
[----:B------:R-:W-:Y:S01]  /*0d20*/  UIADD3 UR5, UP0, URZ, -UR43, URZ ;  /* 0x8000002b3f057290 */ /* 0x000fe2000ff1e03f */
[----:B------:R-:W-:Y:S01]  /*0d30*/  ULDC.64 UR14, c[0x0][0x620] ;  /* 0x00018800000e7ab9 */ /* 0x000fe20000000a00 */
[----:B------:R-:W-:Y:S02]  /*0d40*/  UMOV UR6, UR19 ;  /* 0x0000001300067c82 */ /* 0x000fe40008000000 */
[----:B------:R-:W-:Y:S01]  /*0d50*/  UIADD3.X UR4, URZ, ~UR4, URZ, UP0, !UPT ;  /* 0x800000043f047290 */ /* 0x000fe200087fe43f */
[----:B------:R-:W-:Y:S01]  /*0d60*/  ULDC UR9, c[0x0][0x618] ;  /* 0x0001860000097ab9 */ /* 0x000fe20000000800 */
[----:B------:R-:W-:-:S02]  /*0d70*/  UIMAD UR12, UR11, UR12, UR10 ;  /* 0x0000000c0b0c72a4 */ /* 0x000fc4000f8e020a */
[----:B------:R-:W-:Y:S02]  /*0d80*/  UIMAD UR4, UR4, UR14, URZ ;  /* 0x0000000e040472a4 */ /* 0x000fe4000f8e023f */
[----:B------:R-:W-:Y:S02]  /*0d90*/  UIMAD.WIDE.U32 UR6, UR5, UR14, UR6 ;  /* 0x0000000e050672a5 */ /* 0x000fe4000f8e0006 */
[----:B------:R-:W-:Y:S01]  /*0da0*/  UIMAD UR4, UR5, UR15, UR4 ;  /* 0x0000000f050472a4 */ /* 0x000fe2000f8e0204 */
[----:B------:R-:W-:Y:S01]  /*0db0*/  ULDC UR10, c[0x0][0x608] ;  /* 0x00018200000a7ab9 */ /* 0x000fe20000000800 */
[----:B------:R-:W-:Y:S02]  /*0dc0*/  ULDC UR18, c[0x0][0x658] ;  /* 0x0001960000127ab9 */ /* 0x000fe40000000800 */
[----:B------:R-:W-:Y:S01]  /*0dd0*/  UIADD3 UR7, UR7, UR4, URZ ;  /* 0x0000000407077290 */ /* 0x000fe2000fffe03f */
[----:B------:R-:W-:Y:S02]  /*0de0*/  UMOV UR11, 0xffffffff ;  /* 0xffffffff000b7882 */ /* 0x000fe40000000000 */
[----:B------:R-:W-:Y:S01]  /*0df0*/  ULDC.64 UR4, c[0x0][0x640] ;  /* 0x0001900000047ab9 */ /* 0x000fe20000000a00 */
[----:B------:R-:W-:Y:S01]  /*0e00*/  USHF.R.U64 UR16, UR6, UR9, UR7 ;  /* 0x0000000906107299 */ /* 0x000fe20008001207 */
[----:B------:R-:W-:Y:S01]  /*0e10*/  ISETP.NE.U32.AND P0, PT, RZ, UR4, PT ;  /* 0x00000004ff007c0c */ /* 0x000fe2000bf05070 */
[----:B------:R-:W-:-:S02]  /*0e20*/  USHF.R.U32.HI UR7, URZ, UR9, UR7 ;  /* 0x000000093f077299 */ /* 0x000fc40008011607 */
[----:B------:R-:W-:Y:S01]  /*0e30*/  USHF.L.U32 UR6, UR11, UR18, URZ ;  /* 0x000000120b067299 */ /* 0x000fe2000800063f */
[----:B------:R-:W-:Y:S01]  /*0e40*/  ISETP.NE.AND.EX P0, PT, RZ, UR5, PT, P0 ;  /* 0x00000005ff007c0c */ /* 0x000fe2000bf05300 */
[----:B------:R-:W-:Y:S02]  /*0e50*/  USHF.R.U64 UR22, UR16, UR10, UR7 ;  /* 0x0000000a10167299 */ /* 0x000fe40008001207 */
[----:B------:R-:W-:Y:S02]  /*0e60*/  USHF.R.U32.HI UR7, URZ, UR10, UR7 ;  /* 0x0000000a3f077299 */ /* 0x000fe40008011607 */
[----:B------:R-:W-:Y:S02]  /*0e70*/  UISETP.NE.AND UP1, UPT, UR46, URZ, UPT ;  /* 0x0000003f2e00728c */ /* 0x000fe4000bf25270 */
[----:B------:R-:W-:Y:S01]  /*0e80*/  USHF.R.U64 UR23, UR22, UR18, UR7 ;  /* 0x0000001216177299 */ /* 0x000fe20008001207 */
[----:B------:R-:W-:Y:S01]  /*0e90*/  ULDC UR17, c[0x0][0x600] ;  /* 0x0001800000117ab9 */ /* 0x000fe20000000800 */
[----:B------:R-:W-:-:S02]  /*0ea0*/  ULOP3.LUT UR13, URZ, UR6, URZ, 0x33, !UPT ;  /* 0x000000063f0d7292 */ /* 0x000fc4000f8e333f */
[----:B------:R-:W-:Y:S02]  /*0eb0*/  UIADD3 UR15, UR17, -0x1, URZ ;  /* 0xffffffff110f7890 */ /* 0x000fe4000fffe03f */
[----:B------:R-:W-:Y:S02]  /*0ec0*/  USEL UR12, UR8, UR12, !UP1 ;  /* 0x0000000c080c7287 */ /* 0x000fe4000c800000 */
[----:B------:R-:W-:Y:S01]  /*0ed0*/  USHF.R.U32.HI UR7, URZ, UR18, UR7 ;  /* 0x000000123f077299 */ /* 0x000fe20008011607 */
[----:B------:R-:W-:Y:S01]  /*0ee0*/  ULDC UR19, c[0x0][0x648] ;  /* 0x0001920000137ab9 */ /* 0x000fe20000000800 */
[----:B------:R-:W-:Y:S01]  /*0ef0*/  ULDC UR20, c[0x0][0x638] ;  /* 0x00018e0000147ab9 */ /* 0x000fe20000000800 */
[----:B------:R-:W-:Y:S01]  /*0f00*/  UMOV UR21, 0x1 ;  /* 0x0000000100157882 */ /* 0x000fe20000000000 */
[----:B------:R-:W-:Y:S01]  /*0f10*/  UMOV UR6, UR23 ;  /* 0x0000001700067c82 */ /* 0x000fe20008000000 */
[----:B------:R-:W-:Y:S07]  /*0f20*/  @!P0 BRA `(.L_x_10) ;  /* 0x0000000000308947 */ /* 0x000fee0003800000 */
[----:B------:R-:W-:Y:S02]  /*0f30*/  ULDC UR10, c[0x0][0x64c] ;  /* 0x00019300000a7ab9 */ /* 0x000fe40000000800 */
        /* <DEDUP_REMOVED lines=8> */
[----:B------:R-:W-:-:S07]  /*0fc0*/  UIMAD.WIDE.U32.X UR4, UR14, UR5, UR10, UP0 ;  /* 0x000000050e0472a5 */ /* 0x000fce00080e040a */
[----:B------:R-:W-:Y:S01]  /*0fd0*/  UMOV UR6, UR4 ;  /* 0x0000000400067c82 */ /* 0x000fe20008000000 */
[----:B------:R-:W-:-:S05]  /*0fe0*/  UMOV UR7, UR5 ;  /* 0x0000000500077c82 */ /* 0x000fca0008000000 */
.L_x_10:
[----:B------:R-:W-:Y:S01]  /*0ff0*/  USHF.R.U64 UR5, UR6, UR19, UR7 ;  /* 0x0000001306057299 */ /* 0x000fe20008001207 */
[----:B------:R-:W-:Y:S01]  /*1000*/  IMAD.MOV.U32 R0, RZ, RZ, 0x1 ;  /* 0x00000001ff007424 */ /* 0x000fe200078e00ff */
[----:B------:R-:W-:Y:S02]  /*1010*/  USHF.L.U32 UR4, UR21, UR18, URZ ;  /* 0x0000001215047299 */ /* 0x000fe4000800063f */
[----:B------:R-:W-:Y:S02]  /*1020*/  ULOP3.LUT UR13, UR22, UR13, URZ, 0xc0, !UPT ;  /* 0x0000000d160d7292 */ /* 0x000fe4000f8ec03f */
[----:B------:R-:W-:Y:S02]  /*1030*/  UIADD3 UR6, -UR5, URZ, URZ ;  /* 0x0000003f05067290 */ /* 0x000fe4000fffe13f */
[----:B------:R-:W-:Y:S02]  /*1040*/  UIMAD UR13, UR4, UR5, UR13 ;  /* 0x00000005040d72a4 */ /* 0x000fe4000f8e020d */
[----:B------:R-:W-:-:S02]  /*1050*/  ULOP3.LUT UR15, UR16, UR15, URZ, 0xc0, !UPT ;  /* 0x0000000f100f7292 */ /* 0x000fc4000f8ec03f */
[----:B------:R-:W-:Y:S01]  /*1060*/  UIMAD UR4, UR6, UR20, UR23 ;  /* 0x00000014060472a4 */ /* 0x000fe2000f8e0217 */
[----:B------:R-:W-:Y:S01]  /*1070*/  ULDC UR5, c[0x0][0x610] ;  /* 0x0001840000057ab9 */ /* 0x000fe20000000800 */
[----:B------:R-:W-:Y:S02]  /*1080*/  UISETP.NE.AND UP0, UPT, UR46, URZ, UPT ;  /* 0x0000003f2e00728c */ /* 0x000fe4000bf05270 */
[----:B------:R-:W-:Y:S02]  /*1090*/  UIMAD UR12, UR13, UR5, UR12 ;  /* 0x000000050d0c72a4 */ /* 0x000fe4000f8e020c */
[----:B------:R-:W-:-:S04]  /*10a0*/  UIMAD UR4, UR4, UR17, UR15 ;  /* 0x00000011040472a4 */ /* 0x000fc8000f8e020f */
[----:B------:R-:W-:Y:S02]  /*10b0*/  USEL UR42, UR4, UR12, !UP0 ;  /* 0x0000000c042a7287 */ /* 0x000fe4000c000000 */
[----:B------:R-:W-:-:S12]  /*10c0*/  USEL UR41, UR12, UR4, !UP0 ;  /* 0x000000040c297287 */ /* 0x000fd8000c000000 */
.L_x_8:
[----:B------:R-:W-:-:S08]  /*10d0*/  NOP ;  /* 0x0000000000007918 */ /* 0x000fd00000000000 */
[----:B------:R-:W0:Y:S02]  /*10e0*/  USETMAXREG.TRY_ALLOC.CTAPOOL UP0, 0xf0 ;  /* 0x000000f0000079c8 */ /* 0x000e240008000600 */
[----:B0-----:R-:W-:-:S13]  /*10f0*/  PLOP3.LUT P0, PT, PT, PT, UP0, 0x80, 0x0 ;  /* 0x000000000000781c */ /* 0x001fda0003f0f008 */
[----:B------:R-:W-:Y:S05]  /*1100*/  @!P0 BRA `(.L_x_8) ;  /* 0xfffffffc00f08947 */ /* 0x000fea000383ffff */
[----:B------:R-:W-:Y:S01]  /*1110*/  ULDC.64 UR4, c[0x0][0x598] ;  /* 0x0001660000047ab9 */ /* 0x000fe20000000a00 */
[----:B------:R-:W-:Y:S01]  /*1120*/  ULDC.64 UR36, c[0x0][0x208] ;  /* 0x0000820000247ab9 */ /* 0x000fe20000000a00 */
[----:B------:R-:W-:-:S04]  /*1130*/  ISETP.NE.U32.AND P0, PT, RZ, UR4, PT ;  /* 0x00000004ff007c0c */ /* 0x000fc8000bf05070 */
[----:B------:R-:W-:-:S13]  /*1140*/  ISETP.NE.AND.EX P0, PT, RZ, UR5, PT, P0 ;  /* 0x00000005ff007c0c */ /* 0x000fda000bf05300 */
[----:B------:R-:W-:Y:S05]  /*1150*/  @!P0 BRA `(.L_x_11) ;  /* 0x00000000001c8947 */ /* 0x000fea0003800000 */
[----:B------:R-:W0:Y:S02]  /*1160*/  LDC.64 R2, c[0x0][0x598] ;  /* 0x00016600ff027b82 */ /* 0x000e240000000a00 */
[----:B0-----:R-:W2:Y:S02]  /*1170*/  LDG.E.64 R2, desc[UR36][R2.64] ;  /* 0x0000002402027981 */ /* 0x001ea4000c1e1b00 */
[----:B--2---:R-:W-:-:S04]  /*1180*/  ISETP.NE.U32.AND P0, PT, R2, RZ, PT ;  /* 0x000000ff0200720c */ /* 0x004fc80003f05070 */
[----:B------:R-:W-:-:S13]  /*1190*/  ISETP.NE.AND.EX P0, PT, R3, RZ, PT, P0 ;  /* 0x000000ff0300720c */ /* 0x000fda0003f05300 */
[----:B------:R-:W-:Y:S05]  /*11a0*/  @!P0 BRA `(.L_x_11) ;  /* 0x0000000000088947 */ /* 0x000fea0003800000 */
[----:B------:R0:W5:Y:S01]  /*11b0*/  LD.E R2, desc[UR36][R2.64] ;  /* 0x0000002402027980 */ /* 0x000162000c101900 */
[----:B------:R-:W-:Y:S05]  /*11c0*/  BRA `(.L_x_12) ;  /* 0x0000000000247947 */ /* 0x000fea0003800000 */
.L_x_11:
[----:B------:R-:W-:Y:S02]  /*11d0*/  ULDC.64 UR4, c[0x0][0x588] ;  /* 0x0001620000047ab9 */ /* 0x000fe40000000a00 */
[----:B------:R-:W-:-:S04]  /*11e0*/  ISETP.NE.U32.AND P0, PT, RZ, UR4, PT ;  /* 0x00000004ff007c0c */ /* 0x000fc8000bf05070 */
[----:B------:R-:W-:-:S13]  /*11f0*/  ISETP.NE.AND.EX P0, PT, RZ, UR5, PT, P0 ;  /* 0x00000005ff007c0c */ /* 0x000fda000bf05300 */
[----:B------:R-:W-:Y:S05]  /*1200*/  @!P0 BRA `(.L_x_13) ;  /* 0x00000000000c8947 */ /* 0x000fea0003800000 */
[----:B------:R-:W0:Y:S02]  /*1210*/  LDC.64 R2, c[0x0][0x588] ;  /* 0x00016200ff027b82 */ /* 0x000e240000000a00 */
[----:B0-----:R2:W5:Y:S01]  /*1220*/  LDG.E R2, desc[UR36][R2.64] ;  /* 0x0000002402027981 */ /* 0x001562000c1e1900 */
[----:B------:R-:W-:Y:S05]  /*1230*/  BRA `(.L_x_12) ;  /* 0x0000000000087947 */ /* 0x000fea0003800000 */
.L_x_13:
[----:B------:R-:W-:Y:S02]  /*1240*/  ULDC UR4, c[0x0][0x580] ;  /* 0x0001600000047ab9 */ /* 0x000fe40000000800 */
[----:B------:R-:W-:-:S07]  /*1250*/  IMAD.U32 R2, RZ, RZ, UR4 ;  /* 0x00000004ff027e24 */ /* 0x000fce000f8e00ff */
.L_x_12:
[----:B------:R-:W-:Y:S02]  /*1260*/  ULDC.64 UR4, c[0x0][0x5a0] ;  /* 0x0001680000047ab9 */ /* 0x000fe40000000a00 */
[----:B------:R-:W-:-:S04]  /*1270*/  ISETP.NE.U32.AND P0, PT, RZ, UR4, PT ;  /* 0x00000004ff007c0c */ /* 0x000fc8000bf05070 */
[----:B------:R-:W-:-:S13]  /*1280*/  ISETP.NE.AND.EX P0, PT, RZ, UR5, PT, P0 ;  /* 0x00000005ff007c0c */ /* 0x000fda000bf05300 */
[----:B------:R-:W-:Y:S05]  /*1290*/  @!P0 BRA `(.L_x_14) ;  /* 0x00000000001c8947 */ /* 0x000fea0003800000 */
[----:B------:R-:W3:Y:S02]  /*12a0*/  LDC.64 R4, c[0x0][0x5a0] ;  /* 0x00016800ff047b82 */ /* 0x000ee40000000a00 */
[----:B---3--:R-:W3:Y:S02]  /*12b0*/  LDG.E.64 R4, desc[UR36][R4.64] ;  /* 0x0000002404047981 */ /* 0x008ee4000c1e1b00 */
[----:B---3--:R-:W-:-:S04]  /*12c0*/  ISETP.NE.U32.AND P0, PT, R4, RZ, PT ;  /* 0x000000ff0400720c */ /* 0x008fc80003f05070 */
[----:B------:R-:W-:-:S13]  /*12d0*/  ISETP.NE.AND.EX P0, PT, R5, RZ, PT, P0 ;  /* 0x000000ff0500720c */ /* 0x000fda0003f05300 */
[----:B------:R-:W-:Y:S05]  /*12e0*/  @!P0 BRA `(.L_x_14) ;  /* 0x0000000000088947 */ /* 0x000fea0003800000 */
[----:B------:R3:W5:Y:S01]  /*12f0*/  LD.E R16, desc[UR36][R4.64] ;  /* 0x0000002404107980 */ /* 0x000762000c101900 */
[----:B------:R-:W-:Y:S05]  /*1300*/  BRA `(.L_x_15) ;  /* 0x0000000000247947 */ /* 0x000fea0003800000 */
.L_x_14:
[----:B------:R-:W-:Y:S02]  /*1310*/  ULDC.64 UR4, c[0x0][0x590] ;  /* 0x0001640000047ab9 */ /* 0x000fe40000000a00 */
[----:B------:R-:W-:-:S04]  /*1320*/  ISETP.NE.U32.AND P0, PT, RZ, UR4, PT ;  /* 0x00000004ff007c0c */ /* 0x000fc8000bf05070 */
[----:B------:R-:W-:-:S13]  /*1330*/  ISETP.NE.AND.EX P0, PT, RZ, UR5, PT, P0 ;  /* 0x00000005ff007c0c */ /* 0x000fda000bf05300 */
[----:B------:R-:W-:Y:S05]  /*1340*/  @!P0 BRA `(.L_x_16) ;  /* 0x00000000000c8947 */ /* 0x000fea0003800000 */
[----:B------:R-:W3:Y:S02]  /*1350*/  LDC.64 R16, c[0x0][0x590] ;  /* 0x00016400ff107b82 */ /* 0x000ee40000000a00 */
[----:B---3--:R4:W5:Y:S01]  /*1360*/  LDG.E R16, desc[UR36][R16.64] ;  /* 0x0000002410107981 */ /* 0x008962000c1e1900 */
[----:B------:R-:W-:Y:S05]  /*1370*/  BRA `(.L_x_15) ;  /* 0x0000000000087947 */ /* 0x000fea0003800000 */
.L_x_16:
[----:B------:R-:W-:Y:S02]  /*1380*/  ULDC UR4, c[0x0][0x584] ;  /* 0x0001610000047ab9 */ /* 0x000fe40000000800 */
[----:B------:R-:W-:-:S07]  /*1390*/  IMAD.U32 R16, RZ, RZ, UR4 ;  /* 0x00000004ff107e24 */ /* 0x000fce000f8e00ff */
.L_x_15:
[----:B------:R-:W-:-:S13]  /*13a0*/  LOP3.LUT P0, RZ, R0, 0xff, RZ, 0xc0, !PT ;  /* 0x000000ff00ff7812 */ /* 0x000fda000780c0ff */
[----:B------:R-:W-:Y:S05]  /*13b0*/  @!P0 EXIT ;  /* 0x000000000000894d */ /* 0x000fea0003800000 */
[----:B------:R-:W-:Y:S01]  /*13c0*/  ULDC UR4, c[0x0][0x28c] ;  /* 0x0000a30000047ab9 */ /* 0x000fe20000000800 */
[----:B------:R-:W-:Y:S01]  /*13d0*/  UMOV UR38, URZ ;  /* 0x0000003f00267c82 */ /* 0x000fe20008000000 */
[----:B------:R-:W-:Y:S01]  /*13e0*/  UIADD3 UR4, UR4, 0xf, URZ ;  /* 0x0000000f04047890 */ /* 0x000fe2000fffe03f */
[----:B------:R-:W-:-:S03]  /*13f0*/  UMOV UR39, URZ ;  /* 0x0000003f00277c82 */ /* 0x000fc60008000000 */
[----:B------:R-:W-:-:S04]  /*1400*/  USHF.R.S32.HI UR5, URZ, 0x1f, UR4 ;  /* 0x0000001f3f057899 */ /* 0x000fc80008011404 */
[----:B------:R-:W-:-:S04]  /*1410*/  ULEA.HI UR5, UR5, UR4, URZ, 0x4 ;  /* 0x0000000405057291 */ /* 0x000fc8000f8f203f */
[----:B------:R-:W-:-:S12]  /*1420*/  USHF.R.S32.HI UR44, URZ, 0x4, UR5 ;  /* 0x000000043f2c7899 */ /* 0x000fd80008011405 */
.L_x_2078:
[----:B------:R-:W0:Y:S01]  /*1430*/  S2R R0, SR_TID.X ;  /* 0x0000000000007919 */ /* 0x000e220000002100 */
[----:B-1----:R-:W1:Y:S01]  /*1440*/  S2UR UR6, SR_CgaCtaId ;  /* 0x00000000000679c3 */ /* 0x002e620000008800 */
[----:B------:R-:W-:Y:S02]  /*1450*/  UMOV UR45, 0x400 ;  /* 0x00000400002d7882 */ /* 0x000fe40000000000 */
[----:B-1----:R-:W-:Y:S01]  /*1460*/  ULEA UR45, UR6, UR45, 0x18 ;  /* 0x0000002d062d7291 */ /* 0x002fe2000f8ec03f */
[----:B0-----:R-:W-:-:S04]  /*1470*/  LOP3.LUT R0, R0, 0x80, RZ, 0xc0, !PT ;  /* 0x0000008000007812 */ /* 0x001fc800078ec0ff */
[----:B------:R-:W-:-:S06]  /*1480*/  SHF.R.U32.HI R0, RZ, 0x7, R0 ;  /* 0x00000007ff007819 */ /* 0x000fcc0000011600 */
[----:B------:R-:W0:Y:S02]  /*1490*/  SHFL.IDX PT, R0, R0, RZ, 0x1f ;  /* 0x00001fff00007589 */ /* 0x000e2400000e0000 */
[----:B0-----:R-:W-:-:S13]  /*14a0*/  R2UR UR4, R0 ;  /* 0x00000000000472ca */ /* 0x001fda00000e0000 */
[----:B------:R-:W-:-:S04]  /*14b0*/  ULEA.HI UR5, UR4, UR4, URZ, 0x1 ;  /* 0x0000000404057291 */ /* 0x000fc8000f8f083f */
[----:B------:R-:W-:-:S04]  /*14c0*/  ULOP3.LUT UR5, UR5, 0x1ffffe, URZ, 0xc0, !UPT ;  /* 0x001ffffe05057892 */ /* 0x000fc8000f8ec03f */
[----:B------:R-:W-:-:S03]  /*14d0*/  UIADD3 UR5, UR4, -UR5, URZ ;  /* 0x8000000504057290 */ /* 0x000fc6000fffe03f */
[----:B------:R-:W-:Y:S01]  /*14e0*/  ULDC UR4, c[0x0][0x28c] ;  /* 0x0000a30000047ab9 */ /* 0x000fe20000000800 */
[----:B------:R-:W-:Y:S01]  /*14f0*/  ULEA UR5, UR5, UR45, 0xb ;  /* 0x0000002d05057291 */ /* 0x000fe2000f8e583f */
[----:B------:R-:W-:-:S03]  /*1500*/  ISETP.LT.AND P0, PT, RZ, UR4, PT ;  /* 0x00000004ff007c0c */ /* 0x000fc6000bf01270 */
[----:B------:R-:W-:-:S04]  /*1510*/  UIADD3 UR5, UR5, 0x180, URZ ;  /* 0x0000018005057890 */ /* 0x000fc8000fffe03f */
[----:B------:R-:W-:-:S04]  /*1520*/  USHF.R.U32.HI UR5, URZ, 0x4, UR5 ;  /* 0x000000043f057899 */ /* 0x000fc80008011605 */
[----:B------:R-:W-:Y:S02]  /*1530*/  ULOP3.LUT UR47, UR5, 0x3fff, URZ, 0xc0, !UPT ;  /* 0x00003fff052f7892 */ /* 0x000fe4000f8ec03f */
[----:B---34-:R-:W-:Y:S10]  /*1540*/  @P0 BRA `(.L_x_17) ;  /* 0x0000000000400947 */ /* 0x018ff40003800000 */
[----:B------:R-:W-:Y:S01]  /*1550*/  MOV R0, 0x0 ;  /* 0x0000000000007802 */ /* 0x000fe20000000f00 */
[----:B------:R-:W-:Y:S01]  /*1560*/  ULDC.64 UR4, c[0x4][0x68] ;  /* 0x01001a0000047ab9 */ /* 0x000fe20000000a00 */
[----:B------:R-:W-:Y:S01]  /*1570*/  ULDC.64 UR6, c[0x4][0x8] ;  /* 0x0100020000067ab9 */ /* 0x000fe20000000a00 */
[----:B---3--:R-:W-:Y:S01]  /*1580*/  IMAD.U32 R4, RZ, RZ, UR4 ;  /* 0x00000004ff047e24 */ /* 0x008fe2000f8e00ff */
[----:B------:R0:W1:Y:S01]  /*1590*/  LDC.64 R14, c[0x4][R0] ;  /* 0x01000000000e7b82 */ /* 0x0000620000000a00 */
[----:B------:R-:W-:Y:S01]  /*15a0*/  IMAD.U32 R5, RZ, RZ, UR5 ;  /* 0x00000005ff057e24 */ /* 0x000fe2000f8e00ff */
[----:B------:R-:W-:Y:S01]  /*15b0*/  ULDC.64 UR4, c[0x4][0x70] ;  /* 0x01001c0000047ab9 */ /* 0x000fe20000000a00 */
[----:B------:R-:W-:Y:S02]  /*15c0*/  IMAD.U32 R10, RZ, RZ, UR6 ;  /* 0x00000006ff0a7e24 */ /* 0x000fe4000f8e00ff */
[----:B------:R-:W-:Y:S02]  /*15d0*/  IMAD.U32 R6, RZ, RZ, UR4 ;  /* 0x00000004ff067e24 */ /* 0x000fe4000f8e00ff */
[----:B------:R-:W-:-:S02]  /*15e0*/  IMAD.U32 R7, RZ, RZ, UR5 ;  /* 0x00000005ff077e24 */ /* 0x000fc4000f8e00ff */
[----:B------:R-:W-:Y:S02]  /*15f0*/  IMAD.U32 R11, RZ, RZ, UR7 ;  /* 0x00000007ff0b7e24 */ /* 0x000fe4000f8e00ff */
[----:B------:R-:W-:Y:S02]  /*1600*/  IMAD.MOV.U32 R8, RZ, RZ, 0x1e1 ;  /* 0x000001e1ff087424 */ /* 0x000fe400078e00ff */
[----:B------:R-:W-:Y:S02]  /*1610*/  IMAD.MOV.U32 R12, RZ, RZ, 0x1 ;  /* 0x00000001ff0c7424 */ /* 0x000fe400078e00ff */
[----:B0-----:R-:W-:-:S07]  /*1620*/  IMAD.MOV.U32 R13, RZ, RZ, RZ ;  /* 0x000000ffff0d7224 */ /* 0x001fce00078e00ff */
[----:B------:R-:W-:-:S07]  /*1630*/  LEPC R20, `(.L_x_17) ;  /* 0x000000001014794e */ /* 0x000fce0000000000 */
[----:B-12-45:R-:W-:Y:S05]  /*1640*/  CALL.ABS.NOINC R14 ;  /* 0x000000000e007343 */ /* 0x036fea0003c00000 */
.L_x_17:
[----:B------:R-:W-:-:S06]  /*1650*/  ULOP3.LUT UR4, UR40, 0x1, URZ, 0xfc, !UPT ;  /* 0x0000000128047892 */ /* 0x000fcc000f8efc3f */
[----:B------:R-:W-:-:S05]  /*1660*/  IMAD.U32 R0, RZ, RZ, UR4 ;  /* 0x00000004ff007e24 */ /* 0x000fca000f8e00ff */
[----:B------:R-:W-:-:S13]  /*1670*/  ISETP.NE.AND P0, PT, R0, 0x3, PT ;  /* 0x000000030000780c */ /* 0x000fda0003f05270 */
[----:B------:R-:W-:Y:S05]  /*1680*/  @!P0 BRA `(.L_x_18) ;  /* 0x0000000000048947 */ /* 0x000fea0003800000 */
[----:B------:R-:W-:Y:S01]  /*1690*/  BPT.TRAP 0x1 ;  /* 0x000000040000795c */ /* 0x000fe20000300000 */
.L_x_18:
[----:B--2---:R-:W-:Y:S02]  /*16a0*/  IMAD.U32 R3, RZ, RZ, UR39 ;  /* 0x00000027ff037e24 */ /* 0x004fe4000f8e00ff */
[----:B------:R-:W-:-:S03]  /*16b0*/  IMAD.U32 R0, RZ, RZ, UR38 ;  /* 0x00000026ff007e24 */ /* 0x000fc6000f8e00ff */
[----:B------:R-:W-:Y:S02]  /*16c0*/  LEA R3, R3, UR45, 0x3 ;  /* 0x0000002d03037c11 */ /* 0x000fe4000f8e18ff */
[----:B------:R-:W-:-:S04]  /*16d0*/  SHF.L.U32 R0, R0, 0x1f, RZ ;  /* 0x0000001f00007819 */ /* 0x000fc800000006ff */
[----:B------:R0:W1:Y:S01]  /*16e0*/  SYNCS.PHASECHK.TRANS64.TRYWAIT P1, [R3+URZ], R0 ;  /* 0x00000000030075a7 */ /* 0x000062000802017f */
[----:B------:R-:W-:Y:S05]  /*16f0*/  @!P0 BRA `(.L_x_19) ;  /* 0x0000000000048947 */ /* 0x000fea0003800000 */
[----:B------:R-:W-:Y:S01]  /*1700*/  BPT.TRAP 0x1 ;  /* 0x000000040000795c */ /* 0x000fe20000300000 */
.L_x_19:
[----:B-1----:R-:W-:Y:S05]  /*1710*/  @P1 BRA `(.L_x_20) ;  /* 0x0000000000081947 */ /* 0x002fea0003800000 */
[----:B------:R-:W1:Y:S02]  /*1720*/  SYNCS.PHASECHK.TRANS64.TRYWAIT P1, [R3+URZ], R0 ;  /* 0x00000000030075a7 */ /* 0x000e64000802017f */
[----:B-1----:R-:W-:Y:S05]  /*1730*/  @!P1 BRA `(.L_x_21) ;  /* 0x0000054c00d09947 */ /* 0x002fea0003800000 */
.L_x_20:
[----:B------:R-:W-:-:S04]  /*1740*/  UISETP.LT.AND UP0, UPT, UR44, 0x1, UPT ;  /* 0x000000012c00788c */ /* 0x000fc8000bf01270 */
[----:B------:R-:W-:-:S06]  /*1750*/  USEL UR4, UR44, 0x1, UP0 ;  /* 0x000000012c047887 */ /* 0x000fcc0008000000 */
[----:B------:R-:W-:Y:S01]  /*1760*/  IMAD.U32 R6, RZ, RZ, UR4 ;  /* 0x00000004ff067e24 */ /* 0x000fe2000f8e00ff */
[----:B------:R-:W-:Y:S05]  /*1770*/  WARPSYNC.ALL ;  /* 0x0000000000007948 */ /* 0x000fea0003800000 */
[----:B------:R-:W-:-:S04]  /*1780*/  IADD3 R6, -R6, UR44, RZ ;  /* 0x0000002c06067c10 */ /* 0x000fc8000fffe1ff */
[----:B------:R-:W-:Y:S01]  /*1790*/  ISETP.GE.AND P1, PT, R6, 0x1, PT ;  /* 0x000000010600780c */ /* 0x000fe20003f26270 */
[----:B------:R-:W-:Y:S01]  /*17a0*/  UIADD3 UR4, UR45, 0x1c180, URZ ;  /* 0x0001c1802d047890 */ /* 0x000fe2000fffe03f */
[----:B------:R-:W-:Y:S01]  /*17b0*/  WARPGROUP.ARRIVE ;  /* 0x00000000000079c5 */ /* 0x000fe20000000000 */
[----:B------:R-:W-:Y:S02]  /*17c0*/  ULOP3.LUT UR12, UR47, 0x10000, URZ, 0xfc, !UPT ;  /* 0x000100002f0c7892 */ /* 0x000fe4000f8efc3f */
[----:B------:R-:W-:Y:S02]  /*17d0*/  USHF.R.U32.HI UR4, URZ, 0x4, UR4 ;  /* 0x000000043f047899 */ /* 0x000fe40008011604 */
[----:B------:R-:W-:Y:S02]  /*17e0*/  ULEA UR14, UR39, UR12, 0xa ;  /* 0x0000000c270e7291 */ /* 0x000fe4000f8e503f */
[----:B------:R-:W-:Y:S01]  /*17f0*/  ULOP3.LUT UR4, UR4, 0x3fff, URZ, 0xc0, !UPT ;  /* 0x00003fff04047892 */ /* 0x000fe2000f8ec03f */
[----:B------:R-:W-:Y:S01]  /*1800*/  UMOV UR5, 0xc0000010 ;  /* 0xc000001000057882 */ /* 0x000fe20000000000 */
[----:B------:R-:W-:-:S02]  /*1810*/  UMOV UR7, 0xc0000010 ;  /* 0xc000001000077882 */ /* 0x000fc40000000000 */
[----:B------:R-:W-:Y:S01]  /*1820*/  ULOP3.LUT UR13, UR4, 0x10000, URZ, 0xfc, !UPT ;  /* 0x00010000040d7892 */ /* 0x000fe2000f8efc3f */
[----:B------:R-:W-:Y:S02]  /*1830*/  UMOV UR9, UR5 ;  /* 0x0000000500097c82 */ /* 0x000fe40008000000 */
[----:B------:R-:W-:Y:S01]  /*1840*/  UMOV UR4, UR14 ;  /* 0x0000000e00047c82 */ /* 0x000fe20008000000 */
[----:B------:R-:W-:Y:S01]  /*1850*/  ULEA UR6, UR39, UR13, 0xa ;  /* 0x0000000d27067291 */ /* 0x000fe2000f8e503f */
[----:B------:R-:W-:Y:S01]  /*1860*/  UMOV UR8, UR4 ;  /* 0x0000000400087c82 */ /* 0x000fe20008000000 */
[----:B------:R-:W-:Y:S02]  /*1870*/  UMOV UR11, 0xc0000010 ;  /* 0xc0000010000b7882 */ /* 0x000fe40000000000 */
[----:B------:R-:W-:-:S05]  /*1880*/  UIADD3 UR10, UR6, 0x200, URZ ;  /* 0x00000200060a7890 */ /* 0x000fca000fffe03f */
[----:B------:R-:W-:Y:S03]  /*1890*/  HGMMA.64x256x16.F32 R24, gdesc[UR4], RZ, !UPT, gsb0 ;  /* 0x03e00000041879f0 */ /* 0x000fe6000c0008ff */
[----:B------:R-:W-:Y:S02]  /*18a0*/  WARPGROUP.DEPBAR.LE gsb0, 0x0 ;  /* 0x00008000000079c5 */ /* 0x000fe40000010000 */
[----:B------:R-:W-:Y:S04]  /*18b0*/  STL.64 [R1+0xc00], R24 ;  /* 0x000c001801007387 */ /* 0x000fe80000100a00 */
        /* <DEDUP_REMOVED lines=62> */
[----:B------:R2:W-:Y:S02]  /*1ca0*/  STL.64 [R1+0xdf8], R150 ;  /* 0x000df89601007387 */ /* 0x0005e40000100a00 */
[----:B--2---:R-:W-:-:S06]  /*1cb0*/  WARPGROUP.ARRIVE ;  /* 0x00000000000079c5 */ /* 0x004fcc0000000000 */
[----:B------:R-:W-:Y:S01]  /*1cc0*/  HGMMA.64x256x16.F32 R24, gdesc[UR8], RZ, !UPT, gsb0 ;  /* 0x03e00000081879f0 */ /* 0x000fe2000c0008ff */
[----:B------:R-:W-:Y:S01]  /*1cd0*/  UIADD3 UR8, UR14, 0x100, URZ ;  /* 0x000001000e087890 */ /* 0x000fe2000fffe03f */
[----:B------:R-:W-:Y:S02]  /*1ce0*/  UMOV UR9, 0xc0000010 ;  /* 0xc000001000097882 */ /* 0x000fe40000000000 */
[----:B------:R-:W-:-:S04]  /*1cf0*/  UMOV UR5, UR9 ;  /* 0x0000000900057c82 */ /* 0x000fc80008000000 */
[----:B------:R-:W-:Y:S01]  /*1d00*/  UMOV UR4, UR8 ;  /* 0x0000000800047c82 */ /* 0x000fe20008000000 */
        /* <DEDUP_REMOVED lines=277> */
[----:B------:R-:W-:Y:S04]  /*2e60*/  STL.64 [R1], R24 ;  /* 0x0000001801007387 */ /* 0x000fe80000100a00 */
        /* <DEDUP_REMOVED lines=112> */
[----:B------:R2:W-:Y:S04]  /*3570*/  STL.64 [R1+0x6a8], R150 ;  /* 0x0006a89601007387 */ /* 0x0005e80000100a00 */
        /* <DEDUP_REMOVED lines=42> */
[----:B--2---:R0:W5:Y:S04]  /*3820*/  LDL.LU.64 R150, [R1+0xeb8] ;  /* 0x000eb80001967983 */ /* 0x0041680000300a00 */
[----:B------:R0:W5:Y:S04]  /*3830*/  LDL.LU.64 R148, [R1+0xeb0] ;  /* 0x000eb00001947983 */ /* 0x0001680000300a00 */
        /* <DEDUP_REMOVED lines=19> */
[----:B------:R0:W5:Y:S01]  /*3970*/  LDL.LU.64 R108, [R1+0xe10] ;  /* 0x000e1000016c7983 */ /* 0x0001620000300a00 */
[----:B------:R-:W-:Y:S05]  /*3980*/  @!P1 BRA `(.L_x_22) ;  /* 0x0000006000bc9947 */ /* 0x000fea0003800000 */
[----:B------:R-:W-:Y:S01]  /*3990*/  UIADD3 UR4, UR39, 0x1, URZ ;  /* 0x0000000127047890 */ /* 0x000fe2000fffe03f */
[----:B01----:R-:W-:Y:S02]  /*39a0*/  IMAD.MOV.U32 R3, RZ, RZ, R6 ;  /* 0x000000ffff037224 */ /* 0x003fe400078e0006 */
[----:B------:R-:W-:Y:S01]  /*39b0*/  IMAD.U32 R0, RZ, RZ, UR39 ;  /* 0x00000027ff007e24 */ /* 0x000fe2000f8e00ff */
[----:B------:R-:W-:-:S04]  /*39c0*/  UISETP.NE.AND UP0, UPT, UR4, 0x7, UPT ;  /* 0x000000070400788c */ /* 0x000fc8000bf05270 */
[----:B------:R-:W-:Y:S02]  /*39d0*/  USEL UR5, URZ, 0x1, UP0 ;  /* 0x000000013f057887 */ /* 0x000fe40008000000 */
[----:B------:R-:W-:Y:S02]  /*39e0*/  USEL UR14, UR4, URZ, UP0 ;  /* 0x0000003f040e7287 */ /* 0x000fe40008000000 */
[----:B------:R-:W-:-:S06]  /*39f0*/  ULOP3.LUT UR5, UR38, UR5, URZ, 0x3c, !UPT ;  /* 0x0000000526057292 */ /* 0x000fcc000f8e3c3f */
[----:B---3--:R-:W-:-:S07]  /*3a00*/  IMAD.U32 R4, RZ, RZ, UR5 ;  /* 0x00000005ff047e24 */ /* 0x008fce000f8e00ff */
.L_x_29:
[----:B-1----:R-:W-:Y:S05]  /*3a10*/  @!P0 BRA `(.L_x_23) ;  /* 0x0000000000048947 */ /* 0x002fea0003800000 */
[----:B------:R-:W-:Y:S01]  /*3a20*/  BPT.TRAP 0x1 ;  /* 0x000000040000795c */ /* 0x000fe20000300000 */
.L_x_23:
[----:B------:R-:W-:Y:S01]  /*3a30*/  ULEA UR4, UR14, UR45, 0x3 ;  /* 0x0000002d0e047291 */ /* 0x000fe2000f8e183f */
[----:B------:R-:W-:-:S08]  /*3a40*/  SHF.L.U32 R5, R4, 0x1f, RZ ;  /* 0x0000001f04057819 */ /* 0x000fd000000006ff */
[----:B------:R0:W1:Y:S01]  /*3a50*/  SYNCS.PHASECHK.TRANS64.TRYWAIT P1, [UR4], R5 ;  /* 0x00000005ff0075a7 */ /* 0x0000620008020144 */
[----:B------:R-:W-:Y:S05]  /*3a60*/  @!P0 BRA `(.L_x_24) ;  /* 0x0000000000048947 */ /* 0x000fea0003800000 */
[----:B------:R-:W-:Y:S01]  /*3a70*/  BPT.TRAP 0x1 ;  /* 0x000000040000795c */ /* 0x000fe20000300000 */
.L_x_24:
[----:B-1----:R-:W-:Y:S05]  /*3a80*/  @P1 BRA `(.L_x_25) ;  /* 0x0000000000081947 */ /* 0x002fea0003800000 */
[----:B------:R-:W1:Y:S02]  /*3a90*/  SYNCS.PHASECHK.TRANS64.TRYWAIT P1, [UR4], R5 ;  /* 0x00000005ff0075a7 */ /* 0x000e640008020144 */
[----:B-1----:R-:W-:Y:S05]  /*3aa0*/  @!P1 BRA `(.L_x_26) ;  /* 0x0000052c00089947 */ /* 0x002fea0003800000 */
.L_x_25:
[----:B-----5:R-:W-:Y:S04]  /*3ab0*/  STL.64 [R1+0xf68], R150 ;  /* 0x000f689601007387 */ /* 0x020fe80000100a00 */
        /* <DEDUP_REMOVED lines=21> */
[----:B--2---:R-:W2:Y:S04]  /*3c10*/  LDL.LU.64 R108, [R1+0xc00] ;  /* 0x000c0000016c7983 */ /* 0x004ea80000300a00 */
[----:B------:R-:W2:Y:S04]  /*3c20*/  LDL.LU.64 R110, [R1+0xc08] ;  /* 0x000c0800016e7983 */ /* 0x000ea80000300a00 */
        /* <DEDUP_REMOVED lines=61> */
[----:B------:R-:W2:Y:S01]  /*4000*/  LDL.LU.64 R234, [R1+0xdf8] ;  /* 0x000df80001ea7983 */ /* 0x000ea20000300a00 */
[----:B------:R-:W-:-:S02]  /*4010*/  ULEA UR15, UR14, UR12, 0xa ;  /* 0x0000000c0e0f7291 */ /* 0x000fc4000f8e503f */
[----:B------:R-:W-:Y:S01]  /*4020*/  ULEA UR6, UR14, UR13, 0xa ;  /* 0x0000000d0e067291 */ /* 0x000fe2000f8e503f */
[----:B------:R-:W-:Y:S01]  /*4030*/  UMOV UR5, 0xc0000010 ;  /* 0xc000001000057882 */ /* 0x000fe20000000000 */
[----:B------:R-:W-:-:S03]  /*4040*/  UMOV UR7, 0xc0000010 ;  /* 0xc000001000077882 */ /* 0x000fc60000000000 */
[----:B------:R-:W-:Y:S01]  /*4050*/  UMOV UR4, UR15 ;  /* 0x0000000f00047c82 */ /* 0x000fe20008000000 */
[----:B--2---:R-:W-:-:S06]  /*4060*/  WARPGROUP.ARRIVE ;  /* 0x00000000000079c5 */ /* 0x004fcc0000000000 */
[----:B------:R-:W-:Y:S03]  /*4070*/  HGMMA.64x256x16.F32 R108, gdesc[UR4], R108, gsb0 ;  /* 0x03e00000046c79f0 */ /* 0x000fe6000800086c */
[----:B------:R-:W-:Y:S02]  /*4080*/  WARPGROUP.DEPBAR.LE gsb0, 0x0 ;  /* 0x00008000000079c5 */ /* 0x000fe40000010000 */
        /* <DEDUP_REMOVED lines=64> */
[----:B--2---:R-:W2:Y:S04]  /*4490*/  LDL.LU.64 R108, [R1] ;  /* 0x00000000016c7983 */ /* 0x004ea80000300a00 */
[----:B---3--:R-:W3:Y:S04]  /*44a0*/  LDL.LU.64 R110, [R1+0x8] ;  /* 0x00000800016e7983 */ /* 0x008ee80000300a00 */
[----:B0-----:R-:W2:Y:S04]  /*44b0*/  LDL.LU.64 R112, [R1+0x10] ;  /* 0x0000100001707983 */ /* 0x001ea80000300a00 */
[----:B-1----:R-:W3:Y:S04]  /*44c0*/  LDL.LU.64 R114, [R1+0x18] ;  /* 0x0000180001727983 */ /* 0x002ee80000300a00 */
[----:B----4-:R-:W4:Y:S04]  /*44d0*/  LDL.LU.64 R116, [R1+0x20] ;  /* 0x0000200001747983 */ /* 0x010f280000300a00 */
[----:B------:R-:W2:Y:S04]  /*44e0*/  LDL.LU.64 R118, [R1+0x28] ;  /* 0x0000280001767983 */ /* 0x000ea80000300a00 */
[----:B------:R-:W3:Y:S04]  /*44f0*/  LDL.LU.64 R120, [R1+0x30] ;  /* 0x0000300001787983 */ /* 0x000ee80000300a00 */
[----:B------:R-:W4:Y:S04]  /*4500*/  LDL.LU.64 R122, [R1+0x38] ;  /* 0x00003800017a7983 */ /* 0x000f280000300a00 */
        /* <DEDUP_REMOVED lines=14> */
[----:B---3--:R-:W-:Y:S04]  /*45f0*/  STL.64 [R1+0x1168], R150 ;  /* 0x0011689601007387 */ /* 0x008fe80000100a00 */
[----:B--2---:R-:W-:Y:S04]  /*4600*/  STL.64 [R1+0x1160], R148 ;  /* 0x0011609401007387 */ /* 0x004fe80000100a00 */
[----:B----4-:R-:W-:Y:S04]  /*4610*/  STL.64 [R1+0x1158], R146 ;  /* 0x0011589201007387 */ /* 0x010fe80000100a00 */
        /* <DEDUP_REMOVED lines=61> */
[----:B0-----:R-:W2:Y:S04]  /*49f0*/  LDL.LU.64 R24, [R1+0x800] ;  /* 0x0008000001187983 */ /* 0x001ea80000300a00 */
        /* <DEDUP_REMOVED lines=63> */
[----:B--2---:R-:W-:Y:S04]  /*4df0*/  STL.64 [R1+0x1368], R150 ;  /* 0x0013689601007387 */ /* 0x004fe80000100a00 */
[----:B----4-:R-:W-:Y:S04]  /*4e00*/  STL.64 [R1+0x1360], R148 ;  /* 0x0013609401007387 */ /* 0x010fe80000100a00 */
[----:B---3--:R-:W-:Y:S04]  /*4e10*/  STL.64 [R1+0x1358], R146 ;  /* 0x0013589201007387 */ /* 0x008fe80000100a00 */
        /* <DEDUP_REMOVED lines=381> */
[----:B------:R-:W-:Y:S01]  /*65f0*/  UIADD3 UR10, UR6, 0x200, URZ ;  /* 0x00000200060a7890 */ /* 0x000fe2000fffe03f */
[----:B------:R-:W-:Y:S01]  /*6600*/  UMOV UR8, UR4 ;  /* 0x0000000400087c82 */ /* 0x000fe20008000000 */
[----:B------:R-:W-:Y:S01]  /*6610*/  UMOV UR9, UR5 ;  /* 0x0000000500097c82 */ /* 0x000fe20008000000 */
[----:B------:R-:W-:Y:S01]  /*6620*/  UMOV UR11, 0xc0000010 ;  /* 0xc0000010000b7882 */ /* 0x000fe20000000000 */
[----:B------:R-:W3:Y:S04]  /*6630*/  LDL.LU.64 R152, [R1+0xb0] ;  /* 0x0000b00001987983 */ /* 0x000ee80000300a00 */
        /* <DEDUP_REMOVED lines=40> */
[----:B------:R-:W3:Y:S01]  /*68c0*/  LDL.LU.64 R234, [R1+0x1f8] ;  /* 0x0001f80001ea7983 */ /* 0x000ee20000300a00 */
[----:B--2---:R-:W-:-:S06]  /*68d0*/  WARPGROUP.ARRIVE ;  /* 0x00000000000079c5 */ /* 0x004fcc0000000000 */
[----:B------:R-:W-:Y:S03]  /*68e0*/  HGMMA.64x256x16.F32 R24, gdesc[UR8], R24, gsb0 ;  /* 0x03e00000081879f0 */ /* 0x000fe60008000818 */
        /* <DEDUP_REMOVED lines=130> */
[----:B------:R-:W-:Y:S01]  /*7110*/  UMOV UR9, 0xc0000010 ;  /* 0xc000001000097882 */ /* 0x000fe20000000000 */
[----:B--2---:R-:W-:-:S07]  /*7120*/  WARPGROUP.ARRIVE ;  /* 0x00000000000079c5 */ /* 0x004fce0000000000 */
        /* <DEDUP_REMOVED lines=130> */
[----:B------:R-:W-:Y:S01]  /*7950*/  UMOV UR4, UR8 ;  /* 0x0000000800047c82 */ /* 0x000fe20008000000 */
[----:B------:R-:W-:Y:S01]  /*7960*/  UMOV UR5, UR9 ;  /* 0x0000000900057c82 */ /* 0x000fe20008000000 */
        /* <DEDUP_REMOVED lines=200> */
[----:B0-----:R-:W3:Y:S04]  /*85f0*/  LDL.LU.64 R150, [R1+0x1168] ;  /* 0x0011680001967983 */ /* 0x001ee80000300a00 */
        /* <DEDUP_REMOVED lines=21> */
[----:B------:R-:W-:Y:S01]  /*8750*/  UMOV UR8, UR4 ;  /* 0x0000000400087c82 */ /* 0x000fe20008000000 */
[----:B------:R-:W-:-:S02]  /*8760*/  UMOV UR9, UR5 ;  /* 0x0000000500097c82 */ /* 0x000fc40008000000 */
        /* <DEDUP_REMOVED lines=42> */
[----:B---3--:R-:W-:-:S06]  /*8a10*/  WARPGROUP.ARRIVE ;  /* 0x00000000000079c5 */ /* 0x008fcc0000000000 */
[----:B------:R-:W-:Y:S03]  /*8a20*/  HGMMA.64x256x16.F32 R108, gdesc[UR8], R108, gsb0 ;  /* 0x03e00000086c79f0 */ /* 0x000fe6000800086c */
        /* <DEDUP_REMOVED lines=247> */
[----:B0-----:R1:W5:Y:S04]  /*99a0*/  LDL.LU.64 R150, [R1+0xeb8] ;  /* 0x000eb80001967983 */ /* 0x0013680000300a00 */
        /* <DEDUP_REMOVED lines=22> */
[----:B------:R-:W-:Y:S01]  /*9b10*/  BPT.TRAP 0x1 ;  /* 0x000000040000795c */ /* 0x000fe20000300000 */
.L_x_27:
[----:B------:R-:W2:Y:S04]  /*9b20*/  LDL R5, [R1+0xe00] ;  /* 0x000e000001057983 */ /* 0x000ea80000100800 */
[----:B------:R-:W3:Y:S01]  /*9b30*/  LDL R7, [R1+0xe04] ;  /* 0x000e040001077983 */ /* 0x000ee20000100800 */
[----:B------:R-:W-:Y:S01]  /*9b40*/  UISETP.GT.U32.AND UP0, UPT, UR40, 0x1, UPT ;  /* 0x000000012800788c */ /* 0x000fe2000bf04070 */
[----:B--2---:R-:W-:-:S13]  /*9b50*/  ISETP.NE.AND P1, PT, R5, RZ, PT ;  /* 0x000000ff0500720c */ /* 0x004fda0003f25270 */
[----:B------:R-:W-:-:S05]  /*9b60*/  @P1 LEA R5, R0, UR45, 0x3 ;  /* 0x0000002d00051c11 */ /* 0x000fca000f8e18ff */
[----:B------:R-:W-:-:S05]  /*9b70*/  @P1 VIADD R5, R5, 0x38 ;  /* 0x0000003805051836 */ /* 0x000fca0000000000 */
[----:B---3--:R-:W-:-:S04]  /*9b80*/  @P1 PRMT R5, R7, 0x654, R5 ;  /* 0x0000065407051816 */ /* 0x008fc80000000005 */
[----:B------:R0:W-:Y:S01]  /*9b90*/  @P1 SYNCS.ARRIVE.TRANS64.RED.A1T0 RZ, [R5+URZ], RZ ;  /* 0x000000ff05ff19a7 */ /* 0x0001e2000810043f */
[----:B------:R-:W-:-:S13]  /*9ba0*/  PLOP3.LUT P1, PT, PT, PT, UP0, 0x80, 0x0 ;  /* 0x000000000000781c */ /* 0x000fda0003f2f008 */
[----:B0-----:R-:W-:Y:S05]  /*9bb0*/  @P1 BRA `(.L_x_28) ;  /* 0x0000000000041947 */ /* 0x001fea0003800000 */
[----:B------:R-:W-:Y:S01]  /*9bc0*/  BPT.TRAP 0x1 ;  /* 0x000000040000795c */ /* 0x000fe20000300000 */
.L_x_28:
[----:B------:R-:W-:Y:S01]  /*9bd0*/  UIADD3 UR14, UR14, 0x1, URZ ;  /* 0x000000010e0e7890 */ /* 0x000fe2000fffe03f */
[C---:B------:R-:W-:Y:S01]  /*9be0*/  ISETP.GT.AND P2, PT, R3.reuse, 0x1, PT ;  /* 0x000000010300780c */ /* 0x040fe20003f44270 */
[----:B------:R-:W-:Y:S02]  /*9bf0*/  VIADD R0, R0, 0x1 ;  /* 0x0000000100007836 */ /* 0x000fe40000000000 */
[----:B------:R-:W-:Y:S01]  /*9c00*/  UISETP.NE.AND UP0, UPT, UR14, 0x7, UPT ;  /* 0x000000070e00788c */ /* 0x000fe2000bf05270 */
[----:B------:R-:W-:Y:S02]  /*9c10*/  VIADD R3, R3, 0xffffffff ;  /* 0xffffffff03037836 */ /* 0x000fe40000000000 */
[C---:B------:R-:W-:Y:S01]  /*9c20*/  ISETP.NE.AND P1, PT, R0.reuse, 0x7, PT ;  /* 0x000000070000780c */ /* 0x040fe20003f25270 */
[----:B------:R-:W-:Y:S02]  /*9c30*/  USEL UR4, URZ, 0x1, UP0 ;  /* 0x000000013f047887 */ /* 0x000fe40008000000 */
[----:B------:R-:W-:Y:S01]  /*9c40*/  USEL UR14, UR14, URZ, UP0 ;  /* 0x0000003f0e0e7287 */ /* 0x000fe20008000000 */
[----:B------:R-:W-:-:S03]  /*9c50*/  SEL R0, R0, RZ, P1 ;  /* 0x000000ff00007207 */ /* 0x000fc60000800000 */
[----:B------:R-:W-:Y:S01]  /*9c60*/  LOP3.LUT R4, R4, UR4, RZ, 0x3c, !PT ;  /* 0x0000000404047c12 */ /* 0x000fe2000f8e3cff */
[----:B------:R-:W-:Y:S07]  /*9c70*/  @P2 BRA `(.L_x_29) ;  /* 0xffffff9c00642947 */ /* 0x000fee000383ffff */
.L_x_22:
[----:B01----:R-:W0:Y:S02]  /*9c80*/  LDC R0, c[0x0][0x28c] ;  /* 0x0000a300ff007b82 */ /* 0x003e240000000800 */
[----:B0-----:R-:W-:-:S13]  /*9c90*/  ISETP.GE.AND P1, PT, R0, 0x1, PT ;  /* 0x000000010000780c */ /* 0x001fda0003f26270 */
[----:B------:R-:W-:Y:S05]  /*9ca0*/  @!P1 BRA `(.L_x_30) ;  /* 0x0000000000589947 */ /* 0x000fea0003800000 */
[----:B------:R-:W-:Y:S05]  /*9cb0*/  @!P0 BRA `(.L_x_31) ;  /* 0x0000000000048947 */ /* 0x000fea0003800000 */
[----:B------:R-:W-:Y:S01]  /*9cc0*/  BPT.TRAP 0x1 ;  /* 0x000000040000795c */ /* 0x000fe20000300000 */
.L_x_31:
[----:B------:R-:W2:Y:S01]  /*9cd0*/  LDL R0, [R1+0xe00] ;  /* 0x000e000001007983 */ /* 0x000ea20000100800 */
[----:B------:R-:W-:Y:S01]  /*9ce0*/  BSSY B0, `(.L_x_32) ;  /* 0x000000e000007945 */ /* 0x000fe20003800000 */
[----:B--2---:R-:W-:-:S13]  /*9cf0*/  ISETP.NE.AND P0, PT, R0, RZ, PT ;  /* 0x000000ff0000720c */ /* 0x004fda0003f05270 */
[----:B------:R-:W-:Y:S05]  /*9d00*/  @!P0 BRA `(.L_x_33) ;  /* 0x00000000002c8947 */ /* 0x000fea0003800000 */
[----:B------:R-:W2:Y:S01]  /*9d10*/  LDL R7, [R1+0xe04] ;  /* 0x000e040001077983 */ /* 0x000ea20000100800 */
[----:B------:R-:W-:-:S04]  /*9d20*/  VIADD R0, R6, UR39 ;  /* 0x0000002706007c36 */ /* 0x000fc80008000000 */
[----:B---3--:R-:W-:-:S04]  /*9d30*/  IMAD.WIDE.U32 R4, R0, 0x24924925, RZ ;  /* 0x2492492500047825 */ /* 0x008fc800078e00ff */
[----:B------:R-:W-:-:S05]  /*9d40*/  IMAD.IADD R3, R0, 0x1, -R5 ;  /* 0x0000000100037824 */ /* 0x000fca00078e0a05 */
[----:B------:R-:W-:-:S04]  /*9d50*/  LEA.HI R3, R3, R5, RZ, 0x1f ;  /* 0x0000000503037211 */ /* 0x000fc800078ff8ff */
[----:B------:R-:W-:-:S05]  /*9d60*/  SHF.R.U32.HI R3, RZ, 0x2, R3 ;  /* 0x00000002ff037819 */ /* 0x000fca0000011603 */
[----:B------:R-:W-:-:S05]  /*9d70*/  IMAD R0, R3, -0x7, R0 ;  /* 0xfffffff903007824 */ /* 0x000fca00078e0200 */
[----:B------:R-:W-:-:S05]  /*9d80*/  LEA R0, R0, UR45, 0x3 ;  /* 0x0000002d00007c11 */ /* 0x000fca000f8e18ff */
[----:B------:R-:W-:-:S05]  /*9d90*/  VIADD R0, R0, 0x38 ;  /* 0x0000003800007836 */ /* 0x000fca0000000000 */
[----:B--2---:R-:W-:-:S04]  /*9da0*/  PRMT R0, R7, 0x654, R0 ;  /* 0x0000065407007816 */ /* 0x004fc80000000000 */
[----:B------:R0:W-:Y:S03]  /*9db0*/  SYNCS.ARRIVE.TRANS64.RED.A1T0 RZ, [R0+URZ], RZ ;  /* 0x000000ff00ff79a7 */ /* 0x0001e6000810043f */
.L_x_33:
[----:B------:R-:W-:Y:S05]  /*9dc0*/  BSYNC B0 ;  /* 0x0000000000007941 */ /* 0x000fea0003800000 */
.L_x_32:
[----:B------:R-:W-:-:S06]  /*9dd0*/  UISETP.GT.U32.AND UP0, UPT, UR40, 0x1, UPT ;  /* 0x000000012800788c */ /* 0x000fcc000bf04070 */
[----:B------:R-:W-:-:S13]  /*9de0*/  PLOP3.LUT P0, PT, PT, PT, UP0, 0x80, 0x0 ;  /* 0x000000000000781c */ /* 0x000fda0003f0f008 */
[----:B------:R-:W-:Y:S05]  /*9df0*/  @P0 BRA `(.L_x_30) ;  /* 0x0000000000040947 */ /* 0x000fea0003800000 */
[----:B------:R-:W-:Y:S01]  /*9e00*/  BPT.TRAP 0x1 ;  /* 0x000000040000795c */ /* 0x000fe20000300000 */
.L_x_30:
[----:B------:R-:W1:Y:S01]  /*9e10*/  S2R R6, SR_TID.X ;  /* 0x0000000000067919 */ /* 0x000e620000002100 */
[----:B------:R-:W-:Y:S01]  /*9e20*/  USHF.L.U32 UR42, UR42, 0x9, URZ ;  /* 0x000000092a2a7899 */ /* 0x000fe2000800063f */
[----:B------:R-:W-:Y:S01]  /*9e30*/  ULDC UR7, c[0x0][0x288] ;  /* 0x0000a20000077ab9 */ /* 0x000fe20000000800 */
[----:B------:R-:W-:Y:S02]  /*9e40*/  UIMAD.WIDE UR8, UR41, 0x200, URZ ;  /* 0x00000200290878a5 */ /* 0x000fe4000f8e023f */
[----:B------:R-:W-:Y:S02]  /*9e50*/  USHF.L.U32 UR41, UR41, 0x9, URZ ;  /* 0x0000000929297899 */ /* 0x000fe4000800063f */
[----:B------:R-:W-:Y:S01]  /*9e60*/  IMAD.U32 R10, RZ, RZ, UR42 ;  /* 0x0000002aff0a7e24 */ /* 0x000fe2000f8e00ff */
[----:B------:R-:W-:Y:S02]  /*9e70*/  UISETP.GE.AND UP0, UPT, UR42, UR7, UPT ;  /* 0x000000072a00728c */ /* 0x000fe4000bf06270 */
[----:B------:R-:W-:Y:S01]  /*9e80*/  UIADD3 UR39, UR44, UR39, URZ ;  /* 0x000000272c277290 */ /* 0x000fe2000fffe03f */
[----:B------:R-:W-:Y:S01]  /*9e90*/  ULDC UR12, c[0x0][0x284] ;  /* 0x0000a100000c7ab9 */ /* 0x000fe20000000800 */
[----:B------:R-:W-:-:S02]  /*9ea0*/  USHF.R.S32.HI UR13, URZ, 0x1f, UR43 ;  /* 0x0000001f3f0d7899 */ /* 0x000fc4000801142b */
[----:B------:R-:W-:Y:S02]  /*9eb0*/  UISETP.GE.OR UP0, UPT, UR41, UR12, UP0 ;  /* 0x0000000c2900728c */ /* 0x000fe40008706670 */
[----:B------:R-:W-:Y:S02]  /*9ec0*/  UISETP.GT.U32.AND UP1, UPT, UR39, 0x6, UPT ;  /* 0x000000062700788c */ /* 0x000fe4000bf24070 */
[----:B------:R-:W-:Y:S01]  /*9ed0*/  UIMAD.WIDE.U32 UR4, UR39, 0x24924925, URZ ;  /* 0x24924925270478a5 */ /* 0x000fe2000f8e003f */
[----:B------:R-:W-:Y:S01]  /*9ee0*/  ULDC.64 UR10, c[0x0][0x5d0] ;  /* 0x00017400000a7ab9 */ /* 0x000fe20000000a00 */
[----:B------:R-:W-:Y:S01]  /*9ef0*/  UISETP.LT.U32.AND UP1, UPT, UR44, 0x7, UP1 ;  /* 0x000000072c00788c */ /* 0x000fe20008f21070 */
[----:B------:R-:W-:Y:S01]  /*9f00*/  PLOP3.LUT P0, PT, PT, PT, UP0, 0x80, 0x0 ;  /* 0x000000000000781c */ /* 0x000fe20003f0f008 */
[----:B------:R-:W-:Y:S02]  /*9f10*/  UIADD3 UR4, UR39, -UR5, URZ ;  /* 0x8000000527047290 */ /* 0x000fe4000fffe03f */
[----:B------:R-:W-:-:S02]  /*9f20*/  UISETP.GE.U32.AND UP2, UPT, UR44, 0x7, UPT ;  /* 0x000000072c00788c */ /* 0x000fc4000bf46070 */
[----:B------:R-:W-:Y:S02]  /*9f30*/  UIMAD UR6, UR13, UR10, URZ ;  /* 0x0000000a0d0672a4 */ /* 0x000fe4000f8e023f */
[----:B------:R-:W-:Y:S01]  /*9f40*/  ULEA.HI UR4, UR4, UR5, URZ, 0x1f ;  /* 0x0000000504047291 */ /* 0x000fe2000f8ff83f */
[--C-:B-1----:R-:W-:Y:S01]  /*9f50*/  SHF.R.U32.HI R3, RZ, 0x7, R6.reuse ;  /* 0x00000007ff037819 */ /* 0x102fe20000011606 */
[C---:B------:R-:W-:Y:S01]  /*9f60*/  IMAD.SHL.U32 R11, R6.reuse, 0x2, RZ ;  /* 0x00000002060b7824 */ /* 0x040fe200078e00ff */
[----:B---3--:R-:W-:Y:S01]  /*9f70*/  SHF.R.U32.HI R4, RZ, 0x2, R6 ;  /* 0x00000002ff047819 */ /* 0x008fe20000011606 */
[----:B------:R-:W-:Y:S01]  /*9f80*/  UIMAD UR6, UR43, UR11, UR6 ;  /* 0x0000000b2b0672a4 */ /* 0x000fe2000f8e0206 */
[----:B------:R-:W-:Y:S01]  /*9f90*/  LOP3.LUT R5, R6, 0x60, RZ, 0xc0, !PT ;  /* 0x0000006006057812 */ /* 0x000fe200078ec0ff */
[----:B------:R-:W-:Y:S01]  /*9fa0*/  USHF.R.U32.HI UR4, URZ, 0x2, UR4 ;  /* 0x000000023f047899 */ /* 0x000fe20008011604 */
[----:B------:R-:W-:Y:S02]  /*9fb0*/  LOP3.LUT R3, R3, 0x1, RZ, 0xc0, !PT ;  /* 0x0000000103037812 */ /* 0x000fe400078ec0ff */
[----:B------:R-:W-:Y:S01]  /*9fc0*/  LOP3.LUT R4, R4, 0x7, RZ, 0xc0, !PT ;  /* 0x0000000704047812 */ /* 0x000fe200078ec0ff */
[----:B------:R-:W-:Y:S01]  /*9fd0*/  UIMAD UR39, UR4, -0x7, UR39 ;  /* 0xfffffff9042778a4 */ /* 0x000fe2000f8e0227 */
[----:B------:R-:W-:Y:S01]  /*9fe0*/  SHF.R.U32.HI R5, RZ, 0x1, R5 ;  /* 0x00000001ff057819 */ /* 0x000fe20000011605 */
[----:B------:R-:W-:Y:S01]  /*9ff0*/  IMAD.SHL.U32 R8, R3, 0x40, RZ ;  /* 0x0000004003087824 */ /* 0x000fe200078e00ff */
[----:B------:R-:W-:-:S02]  /*a000*/  LOP3.LUT R10, R10, 0x6, R11, 0xf8, !PT ;  /* 0x000000060a0a7812 */ /* 0x000fc400078ef80b */
[--C-:B0-----:R-:W-:Y:S02]  /*a010*/  IADD3 R0, RZ, -R5, -R4.reuse ;  /* 0x80000005ff007210 */ /* 0x101fe40007ffe804 */
[----:B------:R-:W-:Y:S01]  /*a020*/  LOP3.LUT R8, R8, 0x40, R4, 0xe2, !PT ;  /* 0x0000004008087812 */ /* 0x000fe200078ee204 */
[----:B------:R-:W-:Y:S01]  /*a030*/  IMAD.MOV.U32 R4, RZ, RZ, -0x2 ;  /* 0xfffffffeff047424 */ /* 0x000fe200078e00ff */
[----:B------:R-:W-:Y:S01]  /*a040*/  SHF.R.S32.HI R11, RZ, 0x1f, R10 ;  /* 0x0000001fff0b7819 */ /* 0x000fe2000001140a */
[----:B------:R-:W-:Y:S01]  /*a050*/  IMAD R0, R3, -0x40, R0 ;  /* 0xffffffc003007824 */ /* 0x000fe200078e0200 */
[----:B------:R-:W-:Y:S01]  /*a060*/  LOP3.LUT R3, R6, 0x3, RZ, 0xc0, !PT ;  /* 0x0000000306037812 */ /* 0x000fe200078ec0ff */
[----:B------:R-:W-:Y:S01]  /*a070*/  IMAD.U32 R6, RZ, RZ, UR12 ;  /* 0x0000000cff067e24 */ /* 0x000fe2000f8e00ff */
[----:B------:R-:W-:-:S03]  /*a080*/  LOP3.LUT R8, R8, UR8, R5, 0xfe, !PT ;  /* 0x0000000808087c12 */ /* 0x000fc6000f8efe05 */
[----:B------:R-:W-:Y:S01]  /*a090*/  IMAD R3, R3, R4, UR7 ;  /* 0x0000000703037e24 */ /* 0x000fe2000f8e0204 */
[----:B------:R-:W-:Y:S01]  /*a0a0*/  USEL UR7, URZ, 0x1, !UP1 ;  /* 0x000000013f077887 */ /* 0x000fe2000c800000 */
[----:B------:R-:W-:Y:S01]  /*a0b0*/  IMAD.U32 R4, RZ, RZ, UR10 ;  /* 0x0000000aff047e24 */ /* 0x000fe2000f8e00ff */
[----:B------:R-:W-:Y:S01]  /*a0c0*/  IADD3 R0, R6, -UR41, R0 ;  /* 0x8000002906007c10 */ /* 0x000fe2000fffe000 */
[----:B------:R-:W-:Y:S01]  /*a0d0*/  VIADD R3, R3, -UR42 ;  /* 0x8000002a03037c36 */ /* 0x000fe20008000000 */
[----:B------:R-:W-:Y:S01]  /*a0e0*/  ULOP3.LUT UR38, UR38, UR7, URZ, 0x3c, !UPT ;  /* 0x0000000726267292 */ /* 0x000fe2000f8e3c3f */
[----:B------:R-:W-:Y:S01]  /*a0f0*/  IMAD.WIDE.U32 R4, R4, UR43, R10 ;  /* 0x0000002b04047c25 */ /* 0x000fe2000f8e000a */
[----:B------:R-:W-:Y:S02]  /*a100*/  UMOV UR41, 0xffffffff ;  /* 0xffffffff00297882 */ /* 0x000fe40000000000 */
[----:B------:R-:W-:Y:S01]  /*a110*/  @UP2 ULOP3.LUT UR38, UR38, 0x1, UR4, 0x78, !UPT ;  /* 0x0000000126262892 */ /* 0x000fe2000f8e7804 */
[----:B------:R-:W-:Y:S01]  /*a120*/  VIADD R5, R5, UR6 ;  /* 0x0000000605057c36 */ /* 0x000fe20008000000 */
[----:B------:R-:W-:Y:S10]  /*a130*/  @P0 BRA `(.L_x_34) ;  /* 0x000004a400300947 */ /* 0x000ff40003800000 */
[----:B-----5:R-:W-:Y:S01]  /*a140*/  FSETP.NEU.AND P0, PT, R16, RZ, PT ;  /* 0x000000ff1000720b */ /* 0x020fe20003f0d000 */
[----:B------:R-:W-:Y:S01]  /*a150*/  ULDC.64 UR6, c[0x0][0x5c8] ;  /* 0x0001720000067ab9 */ /* 0x000fe20000000a00 */
[----:B------:R-:W-:Y:S01]  /*a160*/  ISETP.GT.AND P5, PT, R3, RZ, PT ;  /* 0x000000ff0300720c */ /* 0x000fe20003fa4270 */
[----:B------:R-:W-:Y:S01]  /*a170*/  UIMAD UR4, UR9, UR6, URZ ;  /* 0x00000006090472a4 */ /* 0x000fe2000f8e023f */
[----:B------:R-:W-:Y:S01]  /*a180*/  IMAD.U32 R20, RZ, RZ, UR7 ;  /* 0x00000007ff147e24 */ /* 0x000fe2000f8e00ff */
[----:B------:R-:W-:Y:S01]  /*a190*/  BSSY B0, `(.L_x_34) ;  /* 0x0004a46000007945 */ /* 0x000fe20003800000 */
[----:B------:R-:W-:Y:S01]  /*a1a0*/  IMAD.WIDE.U32 R4, R8, UR6, R4 ;  /* 0x0000000608047c25 */ /* 0x000fe2000f8e0004 */
[----:B------:R-:W-:-:S03]  /*a1b0*/  ISETP.GT.AND P1, PT, R0, RZ, P5 ;  /* 0x000000ff0000720c */ /* 0x000fc60002f24270 */
[----:B------:R-:W-:-:S04]  /*a1c0*/  IMAD R20, R8, R20, UR4 ;  /* 0x0000000408147e24 */ /* 0x000fc8000f8e0214 */
[----:B------:R-:W-:Y:S01]  /*a1d0*/  IMAD.IADD R20, R5, 0x1, R20 ;  /* 0x0000000105147824 */ /* 0x000fe200078e0214 */
[----:B------:R-:W-:Y:S06]  /*a1e0*/  @!P0 BRA `(.L_x_35) ;  /* 0x0000031c00b08947 */ /* 0x000fec0003800000 */
[----:B------:R-:W0:Y:S01]  /*a1f0*/  LDC.64 R158, c[0x0][0x5b8] ;  /* 0x00016e00ff9e7b82 */ /* 0x000e220000000a00 */
[----:B------:R-:W2:Y:S01]  /*a200*/  LDL.LU R21, [R1+0xc00] ;  /* 0x000c000001157983 */ /* 0x000ea20000300800 */
[----:B------:R-:W-:-:S06]  /*a210*/  ULDC.64 UR4, c[0x0][0x5c0] ;  /* 0x0001700000047ab9 */ /* 0x000fcc0000000a00 */
[----:B------:R-:W1:Y:S08]  /*a220*/  LDC.64 R6, c[0x0][0x5b0] ;  /* 0x00016c00ff067b82 */ /* 0x000e700000000a00 */
[----:B------:R-:W3:Y:S01]  /*a230*/  LDC.64 R154, c[0x0][0x5a8] ;  /* 0x00016a00ff9a7b82 */ /* 0x000ee20000000a00 */
[C---:B0-----:R-:W-:Y:S02]  /*a240*/  IMAD R5, R158.reuse, UR13, RZ ;  /* 0x0000000d9e057c24 */ /* 0x041fe4000f8e02ff */
[----:B------:R-:W-:-:S04]  /*a250*/  IMAD.WIDE.U32 R160, R158, UR43, R10 ;  /* 0x0000002b9ea07c25 */ /* 0x000fc8000f8e000a */
[----:B------:R-:W-:Y:S02]  /*a260*/  IMAD R159, R159, UR43, R5 ;  /* 0x0000002b9f9f7c24 */ /* 0x000fe4000f8e0205 */
[----:B-1----:R-:W-:Y:S02]  /*a270*/  IMAD R19, R6, UR9, RZ ;  /* 0x0000000906137c24 */ /* 0x002fe4000f8e02ff */
[----:B------:R-:W-:Y:S02]  /*a280*/  IMAD.IADD R157, R161, 0x1, R159 ;  /* 0x00000001a19d7824 */ /* 0x000fe400078e029f */
[----:B------:R-:W-:Y:S02]  /*a290*/  IMAD.MOV.U32 R156, RZ, RZ, R160 ;  /* 0x000000ffff9c7224 */ /* 0x000fe400078e00a0 */
[C---:B------:R-:W-:Y:S02]  /*a2a0*/  IMAD R19, R8.reuse, R7, R19 ;  /* 0x0000000708137224 */ /* 0x040fe400078e0213 */
[----:B------:R-:W-:-:S04]  /*a2b0*/  IMAD.WIDE.U32 R12, R8, R6, R156 ;  /* 0x00000006080c7225 */ /* 0x000fc800078e009c */
[----:B------:R-:W-:Y:S01]  /*a2c0*/  IMAD.IADD R5, R13, 0x1, R19 ;  /* 0x000000010d057824 */ /* 0x000fe200078e0213 */
[----:B---3--:R-:W-:-:S04]  /*a2d0*/  LEA R14, P0, R12, R154, 0x1 ;  /* 0x0000009a0c0e7211 */ /* 0x008fc800078008ff */
[----:B------:R-:W-:-:S05]  /*a2e0*/  LEA.HI.X R15, R12, R155, R5, 0x1, P0 ;  /* 0x0000009b0c0f7211 */ /* 0x000fca00000f0c05 */
[----:B------:R-:W3:Y:S01]  /*a2f0*/  @P1 LDG.E.LTC128B.U16 R9, desc[UR36][R14.64] ;  /* 0x000000240e091981 */ /* 0x000ee2000c1e1520 */
[C---:B------:R-:W-:Y:S01]  /*a300*/  LEA R168, P0, R4.reuse, UR4, 0x1 ;  /* 0x0000000404a87c11 */ /* 0x040fe2000f8008ff */
[----:B------:R-:W-:Y:S01]  /*a310*/  BSSY B1, `(.L_x_36) ;  /* 0x0000013000017945 */ /* 0x000fe20003800000 */
[----:B------:R-:W-:Y:S02]  /*a320*/  ISETP.GT.AND P2, PT, R3, 0x1, PT ;  /* 0x000000010300780c */ /* 0x000fe40003f44270 */
[----:B------:R-:W-:Y:S02]  /*a330*/  LEA.HI.X R169, R4, UR5, R20, 0x1, P0 ;  /* 0x0000000504a97c11 */ /* 0x000fe400080f0c14 */
[----:B----4-:R-:W-:-:S09]  /*a340*/  LOP3.LUT R17, R17, 0xfffffffd, RZ, 0xc0, !PT ;  /* 0xfffffffd11117812 */ /* 0x010fd200078ec0ff */
[----:B------:R-:W-:Y:S01]  /*a350*/  @P2 LOP3.LUT R17, R17, 0x2, RZ, 0xfc, !PT ;  /* 0x0000000211112812 */ /* 0x000fe200078efcff */
[----:B---3--:R-:W-:-:S05]  /*a360*/  HADD2.F32 R5, -RZ, R9.H0_H0 ;  /* 0x20000009ff057230 */ /* 0x008fca0000004100 */
[----:B------:R-:W-:-:S04]  /*a370*/  FMUL R5, R5, R16 ;  /* 0x0000001005057220 */ /* 0x000fc80000400000 */
[----:B--2---:R-:W-:-:S05]  /*a380*/  FFMA R5, R21, R2, R5 ;  /* 0x0000000215057223 */ /* 0x004fca0000000005 */
[----:B------:R-:W-:-:S05]  /*a390*/  F2FP.F16.F32.PACK_AB R4, RZ, R5 ;  /* 0x00000005ff04723e */ /* 0x000fca00000000ff */
[----:B------:R0:W-:Y:S02]  /*a3a0*/  @P1 STG.E.U16 desc[UR36][R168.64], R4 ;  /* 0x00000004a8001986 */ /* 0x0001e4000c101524 */
[----:B0-----:R-:W-:-:S04]  /*a3b0*/  IMAD.WIDE.U32 R4, R8, R6, R10 ;  /* 0x0000000608047225 */ /* 0x001fc800078e000a */
[----:B------:R-:W-:Y:S02]  /*a3c0*/  IMAD.IADD R5, R19, 0x1, R5 ;  /* 0x0000000113057824 */ /* 0x000fe400078e0205 */
[----:B------:R-:W-:-:S04]  /*a3d0*/  IMAD.WIDE.U32 R4, R158, UR43, R4 ;  /* 0x0000002b9e047c25 */ /* 0x000fc8000f8e0004 */
[----:B------:R-:W-:Y:S01]  /*a3e0*/  IMAD.IADD R5, R159, 0x1, R5 ;  /* 0x000000019f057824 */ /* 0x000fe200078e0205 */
[----:B------:R-:W-:-:S04]  /*a3f0*/  LEA R152, P0, R4, R154, 0x1 ;  /* 0x0000009a04987211 */ /* 0x000fc800078008ff */
[----:B------:R-:W-:Y:S02]  /*a400*/  LEA.HI.X R153, R4, R155, R5, 0x1, P0 ;  /* 0x0000009b04997211 */ /* 0x000fe400000f0c05 */
[----:B------:R-:W-:-:S13]  /*a410*/  ISETP.GT.AND P0, PT, R0, RZ, P2 ;  /* 0x000000ff0000720c */ /* 0x000fda0001704270 */
[----:B------:R-:W-:Y:S05]  /*a420*/  @!P0 BRA `(.L_x_37) ;  /* 0x0000000000048947 */ /* 0x000fea0003800000 */
[----:B------:R0:W5:Y:S02]  /*a430*/  LDG.E.LTC128B.U16 R9, desc[UR36][R152.64+0x2] ;  /* 0x0000022498097981 */ /* 0x000164000c1e1520 */
.L_x_37:
[----:B------:R-:W-:Y:S05]  /*a440*/  BSYNC B1 ;  /* 0x0000000000017941 */ /* 0x000fea0003800000 */
.L_x_36:
[----:B------:R-:W2:Y:S01]  /*a450*/  LDL.LU R5, [R1+0xc04] ;  /* 0x000c040001057983 */ /* 0x000ea20000300800 */
[----:B-----5:R-:W-:Y:S01]  /*a460*/  HADD2.F32 R4, -RZ, R9.H0_H0 ;  /* 0x20000009ff047230 */ /* 0x020fe20000004100 */
[C---:B------:R-:W-:Y:S01]  /*a470*/  SHF.L.U64.HI R163, R6.reuse, 0x3, R7 ;  /* 0x0000000306a37819 */ /* 0x040fe20000010207 */
[----:B------:R-:W-:Y:S01]  /*a480*/  IMAD.SHL.U32 R162, R6, 0x8, RZ ;  /* 0x0000000806a27824 */ /* 0x000fe200078e00ff */
[----:B------:R-:W3:Y:S02]  /*a490*/  LDL.LU R14, [R1+0xc08] ;  /* 0x000c0800010e7983 */ /* 0x000ee40000300800 */
[----:B------:R-:W-:-:S04]  /*a4a0*/  FMUL R4, R4, R16 ;  /* 0x0000001004047220 */ /* 0x000fc80000400000 */
[----:B--2---:R-:W-:Y:S01]  /*a4b0*/  FFMA R4, R5, R2, R4 ;  /* 0x0000000205047223 */ /* 0x004fe20000000004 */
[----:B------:R-:W-:-:S04]  /*a4c0*/  @P0 IMAD.MOV.U32 R5, RZ, RZ, R169 ;  /* 0x000000ffff050224 */ /* 0x000fc800078e00a9 */
[----:B------:R-:W-:-:S04]  /*a4d0*/  F2FP.F16.F32.PACK_AB R4, RZ, R4 ;  /* 0x00000004ff04723e */ /* 0x000fc800000000ff */
[----:B------:R-:W-:Y:S01]  /*a4e0*/  PRMT R12, R4, 0x7610, R12 ;  /* 0x00007610040c7816 */ /* 0x000fe2000000000c */
[----:B------:R-:W-:-:S05]  /*a4f0*/  @P0 IMAD.MOV.U32 R4, RZ, RZ, R168 ;  /* 0x000000ffff040224 */ /* 0x000fca00078e00a8 */
[----:B------:R1:W-:Y:S01]  /*a500*/  @P0 STG.E.U16 desc[UR36][R4.64+0x2], R12 ;  /* 0x0000020c04000986 */ /* 0x0003e2000c101524 */
[----:B------:R-:W-:Y:S01]  /*a510*/  ISETP.GT.AND P0, PT, R0, 0x8, P5 ;  /* 0x000000080000780c */ /* 0x000fe20002f04270 */
[----:B-1----:R-:W-:-:S04]  /*a520*/  IMAD.WIDE.U32 R4, R8, R6, R162 ;  /* 0x0000000608047225 */ /* 0x002fc800078e00a2 */
[----:B------:R-:W-:Y:S01]  /*a530*/  IMAD.IADD R19, R19, 0x1, R5 ;  /* 0x0000000113137824 */ /* 0x000fe200078e0205 */
[----:B------:R-:W-:-:S05]  /*a540*/  IADD3 R5, P1, R160, R4, RZ ;  /* 0x00000004a0057210 */ /* 0x000fca0007f3e0ff */
[----:B------:R-:W-:Y:S01]  /*a550*/  IMAD.X R13, R19, 0x1, R157, P1 ;  /* 0x00000001130d7824 */ /* 0x000fe200008e069d */
[----:B------:R-:W-:-:S04]  /*a560*/  LEA R12, P1, R5, R154, 0x1 ;  /* 0x0000009a050c7211 */ /* 0x000fc800078208ff */
[----:B------:R-:W-:-:S05]  /*a570*/  LEA.HI.X R13, R5, R155, R13, 0x1, P1 ;  /* 0x0000009b050d7211 */ /* 0x000fca00008f0c0d */
[----:B------:R-:W2:Y:S01]  /*a580*/  @P0 LDG.E.LTC128B.U16 R9, desc[UR36][R12.64] ;  /* 0x000000240c090981 */ /* 0x000ea2000c1e1520 */
[----:B------:R-:W-:Y:S01]  /*a590*/  IADD3 R4, P1, R10, R4, RZ ;  /* 0x000000040a047210 */ /* 0x000fe20007f3e0ff */
[----:B------:R-:W-:Y:S01]  /*a5a0*/  IMAD.U32 R180, RZ, RZ, UR6 ;  /* 0x00000006ffb47e24 */ /* 0x000fe2000f8e00ff */
[----:B------:R-:W-:Y:S01]  /*a5b0*/  ISETP.GT.AND P2, PT, R0, 0x8, P2 ;  /* 0x000000080000780c */ /* 0x000fe20001744270 */
[----:B------:R-:W-:Y:S01]  /*a5c0*/  IMAD.U32 R181, RZ, RZ, UR7 ;  /* 0x00000007ffb57e24 */ /* 0x000fe2000f8e00ff */
[----:B------:R-:W-:Y:S01]  /*a5d0*/  BSSY B1, `(.L_x_38) ;  /* 0x0000013000017945 */ /* 0x000fe20003800000 */
[----:B------:R-:W-:Y:S02]  /*a5e0*/  IMAD.X R5, R11, 0x1, R19, P1 ;  /* 0x000000010b057824 */ /* 0x000fe400008e0613 */
[----:B------:R-:W-:Y:S02]  /*a5f0*/  IMAD.SHL.U32 R180, R180, 0x10, RZ ;  /* 0x00000010b4b47824 */ /* 0x000fe400078e00ff */
[----:B------:R-:W-:-:S04]  /*a600*/  IMAD.WIDE.U32 R4, R158, UR43, R4 ;  /* 0x0000002b9e047c25 */ /* 0x000fc8000f8e0004 */
[----:B------:R-:W-:Y:S01]  /*a610*/  IMAD.IADD R5, R159, 0x1, R5 ;  /* 0x000000019f057824 */ /* 0x000fe200078e0205 */
[----:B------:R-:W-:-:S04]  /*a620*/  LEA R22, P1, R4, R154, 0x1 ;  /* 0x0000009a04167211 */ /* 0x000fc800078208ff */
[----:B------:R-:W-:Y:S01]  /*a630*/  LEA.HI.X R23, R4, R155, R5, 0x1, P1 ;  /* 0x0000009b04177211 */ /* 0x000fe200008f0c05 */
[----:B------:R-:W-:-:S05]  /*a640*/  IMAD.U32 R4, RZ, RZ, UR6 ;  /* 0x00000006ff047e24 */ /* 0x000fca000f8e00ff */
[----:B------:R-:W-:Y:S02]  /*a650*/  SHF.L.U64.HI R181, R4, 0x4, R181 ;  /* 0x0000000404b57819 */ /* 0x000fe400000102b5 */
[----:B------:R-:W-:Y:S01]  /*a660*/  IADD3 R4, P1, R180, R168, RZ ;  /* 0x000000a8b4047210 */ /* 0x000fe20007f3e0ff */
[----:B--2---:R-:W-:-:S05]  /*a670*/  HADD2.F32 R5, -RZ, R9.H0_H0 ;  /* 0x20000009ff057230 */ /* 0x004fca0000004100 */
[----:B------:R-:W-:-:S04]  /*a680*/  FMUL R5, R5, R16 ;  /* 0x0000001005057220 */ /* 0x000fc80000400000 */
[----:B---3--:R-:W-:-:S05]  /*a690*/  FFMA R5, R14, R2, R5 ;  /* 0x000000020e057223 */ /* 0x008fca0000000005 */
[----:B------:R-:W-:-:S04]  /*a6a0*/  F2FP.F16.F32.PACK_AB R5, RZ, R5 ;  /* 0x00000005ff05723e */ /* 0x000fc800000000ff */
[----:B------:R-:W-:Y:S01]  /*a6b0*/  PRMT R12, R5, 0x7610, R12 ;  /* 0x00007610050c7816 */ /* 0x000fe2000000000c */
[----:B------:R-:W-:-:S05]  /*a6c0*/  IMAD.X R5, R181, 0x1, R169, P1 ;  /* 0x00000001b5057824 */ /* 0x000fca00008e06a9 */
[----:B------:R1:W-:Y:S01]  /*a6d0*/  @P0 STG.E.U16 desc[UR36][R4.64], R12 ;  /* 0x0000000c04000986 */ /* 0x0003e2000c101524 */
[----:B------:R-:W-:Y:S05]  /*a6e0*/  @!P2 BRA `(.L_x_39) ;  /* 0x000000000004a947 */ /* 0x000fea0003800000 */
[----:B------:R2:W5:Y:S02]  /*a6f0*/  LDG.E.LTC128B.U16 R9, desc[UR36][R22.64+0x2] ;  /* 0x0000022416097981 */ /* 0x000564000c1e1520 */
.L_x_39:
[----:B------:R-:W-:Y:S05]  /*a700*/  BSYNC B1 ;  /* 0x0000000000017941 */ /* 0x000fea0003800000 */
.L_x_38:
[----:B------:R-:W3:Y:S01]  /*a710*/  LDL.LU R13, [R1+0xc0c] ;  /* 0x000c0c00010d7983 */ /* 0x000ee20000300800 */
[----:B-1---5:R-:W-:Y:S01]  /*a720*/  HADD2.F32 R12, -RZ, R9.H0_H0 ;  /* 0x20000009ff0c7230 */ /* 0x022fe20000004100 */
[----:B------:R-:W-:Y:S01]  /*a730*/  ISETP.GT.AND P4, PT, R3, 0x8, PT ;  /* 0x000000080300780c */ /* 0x000fe20003f84270 */
[----:B------:R-:W-:Y:S01]  /*a740*/  BSSY B1, `(.L_x_40) ;  /* 0x000000a000017945 */ /* 0x000fe20003800000 */
[----:B------:R-:W-:Y:S02]  /*a750*/  LOP3.LUT R17, R17, 0xfffffffb, RZ, 0xc0, !PT ;  /* 0xfffffffb11117812 */ /* 0x000fe400078ec0ff */
[----:B------:R-:W-:Y:S01]  /*a760*/  FMUL R12, R12, R16 ;  /* 0x000000100c0c7220 */ /* 0x000fe20000400000 */
[----:B------:R-:W-:-:S08]  /*a770*/  ISETP.GT.AND P0, PT, R0, RZ, P4 ;  /* 0x000000ff0000720c */ /* 0x000fd00002704270 */
[----:B------:R-:W-:Y:S01]  /*a780*/  @P4 LOP3.LUT R17, R17, 0x4, RZ, 0xfc, !PT ;  /* 0x0000000411114812 */ /* 0x000fe200078efcff */
[----:B---3--:R-:W-:-:S05]  /*a790*/  FFMA R12, R13, R2, R12 ;  /* 0x000000020d0c7223 */ /* 0x008fca000000000c */
[----:B------:R-:W-:-:S05]  /*a7a0*/  F2FP.F16.F32.PACK_AB R12, RZ, R12 ;  /* 0x0000000cff0c723e */ /* 0x000fca00000000ff */
[----:B------:R1:W-:Y:S01]  /*a7b0*/  @P2 STG.E.U16 desc[UR36][R4.64+0x2], R12 ;  /* 0x0000020c04002986 */ /* 0x0003e2000c101524 */
[----:B------:R-:W-:Y:S05]  /*a7c0*/  @!P0 BRA `(.L_x_41) ;  /* 0x0000000000048947 */ /* 0x000fea0003800000 */
[----:B------:R3:W5:Y:S02]  /*a7d0*/  LDG.E.LTC128B.U16 R9, desc[UR36][R152.64+0x10] ;  /* 0x0000102498097981 */ /* 0x000764000c1e1520 */
.L_x_41:
[----:B------:R-:W-:Y:S05]  /*a7e0*/  BSYNC B1 ;  /* 0x0000000000017941 */ /* 0x000fea0003800000 */
.L_x_40:
[----:B------:R-:W4:Y:S01]  /*a7f0*/  LDL.LU R13, [R1+0xc10] ;  /* 0x000c1000010d7983 */ /* 0x000f220000300800 */
[----:B-1---5:R-:W-:Y:S01]  /*a800*/  HADD2.F32 R12, -RZ, R9.H0_H0 ;  /* 0x20000009ff0c7230 */ /* 0x022fe20000004100 */
[----:B------:R-:W-:Y:S01]  /*a810*/  ISETP.GT.AND P3, PT, R3, 0x9, PT ;  /* 0x000000090300780c */ /* 0x000fe20003f64270 */
[----:B------:R-:W-:Y:S01]  /*a820*/  BSSY B1, `(.L_x_42) ;  /* 0x000000d000017945 */ /* 0x000fe20003800000 */
[----:B------:R-:W-:Y:S02]  /*a830*/  LOP3.LUT R17, R17, 0xfffffff7, RZ, 0xc0, !PT ;  /* 0xfffffff711117812 */ /* 0x000fe400078ec0ff */
[----:B------:R-:W-:Y:S01]  /*a840*/  FMUL R12, R12, R16 ;  /* 0x000000100c0c7220 */ /* 0x000fe20000400000 */
[----:B------:R-:W-:-:S08]  /*a850*/  ISETP.GT.AND P1, PT, R0, RZ, P3 ;  /* 0x000000ff0000720c */ /* 0x000fd00001f24270 */
[----:B------:R-:W-:Y:S01]  /*a860*/  @P3 LOP3.LUT R17, R17, 0x8, RZ, 0xfc, !PT ;  /* 0x0000000811113812 */ /* 0x000fe200078efcff */
[----:B----4-:R-:W-:Y:S01]  /*a870*/  FFMA R12, R13, R2, R12 ;  /* 0x000000020d0c7223 */ /* 0x010fe2000000000c */
[----:B------:R-:W-:-:S04]  /*a880*/  @P0 IMAD.MOV.U32 R13, RZ, RZ, R169 ;  /* 0x000000ffff0d0224 */ /* 0x000fc800078e00a9 */
[----:B------:R-:W-:-:S04]  /*a890*/  F2FP.F16.F32.PACK_AB R12, RZ, R12 ;  /* 0x0000000cff0c723e */ /* 0x000fc800000000ff */
[----:B------:R-:W-:Y:S01]  /*a8a0*/  PRMT R14, R12, 0x7610, R14 ;  /* 0x000076100c0e7816 */ /* 0x000fe2000000000e */
[----:B------:R-:W-:-:S05]  /*a8b0*/  @P0 IMAD.MOV.U32 R12, RZ, RZ, R168 ;  /* 0x000000ffff0c0224 */ /* 0x000fca00078e00a8 */
[----:B------:R1:W-:Y:S01]  /*a8c0*/  @P0 STG.E.U16 desc[UR36][R12.64+0x10], R14 ;  /* 0x0000100e0c000986 */ /* 0x0003e2000c101524 */
[----:B------:R-:W-:Y:S05]  /*a8d0*/  @!P1 BRA `(.L_x_43) ;  /* 0x0000000000049947 */ /* 0x000fea0003800000 */
[----:B------:R4:W5:Y:S02]  /*a8e0*/  LDG.E.LTC128B.U16 R9, desc[UR36][R152.64+0x12] ;  /* 0x0000122498097981 */ /* 0x000964000c1e1520 */
.L_x_43:
[----:B------:R-:W-:Y:S05]  /*a8f0*/  BSYNC B1 ;  /* 0x0000000000017941 */ /* 0x000fea0003800000 */
.L_x_42:
[----:B-1----:R-:W2:Y:S01]  /*a900*/  LDL.LU R13, [R1+0xc14] ;  /* 0x000c1400010d7983 */ /* 0x002ea20000300800 */
[----:B-----5:R-:W-:Y:S01]  /*a910*/  HADD2.F32 R12, -RZ, R9.H0_H0 ;  /* 0x20000009ff0c7230 */ /* 0x020fe20000004100 */
[----:B------:R-:W-:Y:S01]  /*a920*/  ISETP.GT.AND P2, PT, R0, 0x8, P4 ;  /* 0x000000080000780c */ /* 0x000fe20002744270 */
[----:B------:R-:W-:Y:S03]  /*a930*/  BSSY B1, `(.L_x_44) ;  /* 0x000000a000017945 */ /* 0x000fe60003800000 */
[----:B------:R-:W-:-:S04]  /*a940*/  FMUL R12, R12, R16 ;  /* 0x000000100c0c7220 */ /* 0x000fc80000400000 */
[----:B--2---:R-:W-:Y:S01]  /*a950*/  FFMA R12, R13, R2, R12 ;  /* 0x000000020d0c7223 */ /* 0x004fe2000000000c */
[----:B------:R-:W-:-:S04]  /*a960*/  @P1 IMAD.MOV.U32 R13, RZ, RZ, R169 ;  /* 0x000000ffff0d1224 */ /* 0x000fc800078e00a9 */
[----:B------:R-:W-:-:S04]  /*a970*/  F2FP.F16.F32.PACK_AB R12, RZ, R12 ;  /* 0x0000000cff0c723e */ /* 0x000fc800000000ff */
[----:B------:R-:W-:Y:S01]  /*a980*/  PRMT R14, R12, 0x7610, R14 ;  /* 0x000076100c0e7816 */ /* 0x000fe2000000000e */
[----:B------:R-:W-:-:S05]  /*a990*/  @P1 IMAD.MOV.U32 R12, RZ, RZ, R168 ;  /* 0x000000ffff0c1224 */ /* 0x000fca00078e00a8 */
[----:B------:R1:W-:Y:S01]  /*a9a0*/  @P1 STG.E.U16 desc[UR36][R12.64+0x12], R14 ;  /* 0x0000120e0c001986 */ /* 0x0003e2000c101524 */
[----:B------:R-:W-:Y:S05]  /*a9b0*/  @!P2 BRA `(.L_x_45) ;  /* 0x000000000004a947 */ /* 0x000fea0003800000 */
[----:B------:R2:W5:Y:S02]  /*a9c0*/  LDG.E.LTC128B.U16 R9, desc[UR36][R22.64+0x10] ;  /* 0x0000102416097981 */ /* 0x000564000c1e1520 */
.L_x_45:
[----:B------:R-:W-:Y:S05]  /*a9d0*/  BSYNC B1 ;  /* 0x0000000000017941 */ /* 0x000fea0003800000 */
.L_x_44:
[----:B-1----:R-:W3:Y:S01]  /*a9e0*/  LDL.LU R13, [R1+0xc18] ;  /* 0x000c1800010d7983 */ /* 0x002ee20000300800 */
[----:B-----5:R-:W-:Y:S01]  /*a9f0*/  HADD2.F32 R12, -RZ, R9.H0_H0 ;  /* 0x20000009ff0c7230 */ /* 0x020fe20000004100 */
[----:B------:R-:W-:Y:S01]  /*aa00*/  ISETP.GT.AND P0, PT, R0, 0x8, P3 ;  /* 0x000000080000780c */ /* 0x000fe20001f04270 */
[----:B------:R-:W-:Y:S03]  /*aa10*/  BSSY B1, `(.L_x_46) ;  /* 0x0000007000017945 */ /* 0x000fe60003800000 */
[----:B------:R-:W-:-:S04]  /*aa20*/  FMUL R12, R12, R16 ;  /* 0x000000100c0c7220 */ /* 0x000fc80000400000 */
[----:B---3--:R-:W-:-:S05]  /*aa30*/  FFMA R12, R13, R2, R12 ;  /* 0x000000020d0c7223 */ /* 0x008fca000000000c */
[----:B------:R-:W-:-:S05]  /*aa40*/  F2FP.F16.F32.PACK_AB R12, RZ, R12 ;  /* 0x0000000cff0c723e */ /* 0x000fca00000000ff */
[----:B------:R1:W-:Y:S01]  /*aa50*/  @P2 STG.E.U16 desc[UR36][R4.64+0x10], R12 ;  /* 0x0000100c04002986 */ /* 0x0003e2000c101524 */
[----:B------:R-:W-:Y:S05]  /*aa60*/  @!P0 BRA `(.L_x_47) ;  /* 0x0000000000048947 */ /* 0x000fea0003800000 */
[----:B------:R3:W5:Y:S02]  /*aa70*/  LDG.E.LTC128B.U16 R9, desc[UR36][R22.64+0x12] ;  /* 0x0000122416097981 */ /* 0x000764000c1e1520 */
.L_x_47:
[----:B------:R-:W-:Y:S05]  /*aa80*/  BSYNC B1 ;  /* 0x0000000000017941 */ /* 0x000fea0003800000 */
.L_x_46:
[----:B------:R-:W2:Y:S01]  /*aa90*/  LDL.LU R13, [R1+0xc1c] ;  /* 0x000c1c00010d7983 */ /* 0x000ea20000300800 */
[----:B-1---5:R-:W-:Y:S01]  /*aaa0*/  HADD2.F32 R12, -RZ, R9.H0_H0 ;  /* 0x20000009ff0c7230 */ /* 0x022fe20000004100 */
[----:B------:R-:W-:Y:S01]  /*aab0*/  ISETP.GT.AND P3, PT, R3, 0x10, PT ;  /* 0x000000100300780c */ /* 0x000fe20003f64270 */
[----:B------:R-:W-:Y:S01]  /*aac0*/  BSSY B1, `(.L_x_48) ;  /* 0x000000a000017945 */ /* 0x000fe20003800000 */
[----:B------:R-:W-:Y:S02]  /*aad0*/  LOP3.LUT R17, R17, 0xffffffef, RZ, 0xc0, !PT ;  /* 0xffffffef11117812 */ /* 0x000fe400078ec0ff */
[----:B------:R-:W-:Y:S01]  /*aae0*/  FMUL R12, R12, R16 ;  /* 0x000000100c0c7220 */ /* 0x000fe20000400000 */
[----:B------:R-:W-:-:S08]  /*aaf0*/  ISETP.GT.AND P1, PT, R0, RZ, P3 ;  /* 0x000000ff0000720c */ /* 0x000fd00001f24270 */
[----:B------:R-:W-:Y:S01]  /*ab00*/  @P3 LOP3.LUT R17, R17, 0x10, RZ, 0xfc, !PT ;  /* 0x0000001011113812 */ /* 0x000fe200078efcff */
[----:B--2---:R-:W-:-:S05]  /*ab10*/  FFMA R12, R13, R2, R12 ;  /* 0x000000020d0c7223 */ /* 0x004fca000000000c */
[----:B------:R-:W-:-:S05]  /*ab20*/  F2FP.F16.F32.PACK_AB R12, RZ, R12 ;  /* 0x0000000cff0c723e */ /* 0x000fca00000000ff */
[----:B------:R1:W-:Y:S01]  /*ab30*/  @P0 STG.E.U16 desc[UR36][R4.64+0x12], R12 ;  /* 0x0000120c04000986 */ /* 0x0003e2000c101524 */
[----:B------:R-:W-:Y:S05]  /*ab40*/  @!P1 BRA `(.L_x_49) ;  /* 0x0000000000049947 */ /* 0x000fea0003800000 */
[----:B------:R2:W5:Y:S02]  /*ab50*/  LDG.E.LTC128B.U16 R9, desc[UR36][R152.64+0x20] ;  /* 0x0000202498097981 */ /* 0x000564000c1e1520 */
.L_x_49:
[----:B------:R-:W-:Y:S05]  /*ab60*/  BSYNC B1 ;  /* 0x0000000000017941 */ /* 0x000fea0003800000 */
.L_x_48:
        /* <DEDUP_REMOVED lines=8> */
[----:B---3--:R-:W-:Y:S01]  /*abf0*/  FFMA R12, R13, R2, R12 ;  /* 0x000000020d0c7223 */ /* 0x008fe2000000000c */
[----:B------:R-:W-:-:S04]  /*ac00*/  @P1 IMAD.MOV.U32 R13, RZ, RZ, R169 ;  /* 0x000000ffff0d1224 */ /* 0x000fc800078e00a9 */
[----:B------:R-:W-:-:S04]  /*ac10*/  F2FP.F16.F32.PACK_AB R12, RZ, R12 ;  /* 0x0000000cff0c723e */ /* 0x000fc800000000ff */
[----:B------:R-:W-:Y:S01]  /*ac20*/  PRMT R14, R12, 0x7610, R14 ;  /* 0x000076100c0e7816 */ /* 0x000fe2000000000e */
[----:B------:R-:W-:-:S05]  /*ac30*/  @P1 IMAD.MOV.U32 R12, RZ, RZ, R168 ;  /* 0x000000ffff0c1224 */ /* 0x000fca00078e00a8 */
[----:B------:R1:W-:Y:S01]  /*ac40*/  @P1 STG.E.U16 desc[UR36][R12.64+0x20], R14 ;  /* 0x0000200e0c001986 */ /* 0x0003e2000c101524 */
[----:B------:R-:W-:Y:S05]  /*ac50*/  @!P0 BRA `(.L_x_51) ;  /* 0x0000000000048947 */ /* 0x000fea0003800000 */
[----:B------:R3:W5:Y:S02]  /*ac60*/  LDG.E.LTC128B.U16 R9, desc[UR36][R152.64+0x22] ;  /* 0x0000222498097981 */ /* 0x000764000c1e1520 */
.L_x_51:
[----:B------:R-:W-:Y:S05]  /*ac70*/  BSYNC B1 ;  /* 0x0000000000017941 */ /* 0x000fea0003800000 */
.L_x_50:
[----:B-1----:R-:W2:Y:S01]  /*ac80*/  LDL.LU R13, [R1+0xc24] ;  /* 0x000c2400010d7983 */ /* 0x002ea20000300800 */
[----:B-----5:R-:W-:Y:S01]  /*ac90*/  HADD2.F32 R12, -RZ, R9.H0_H0 ;  /* 0x20000009ff0c7230 */ /* 0x020fe20000004100 */
[----:B------:R-:W-:Y:S04]  /*aca0*/  BSSY B1, `(.L_x_52) ;  /* 0x000000b000017945 */ /* 0x000fe80003800000 */
[----:B------:R-:W-:-:S04]  /*acb0*/  FMUL R12, R12, R16 ;  /* 0x000000100c0c7220 */ /* 0x000fc80000400000 */
[----:B--2---:R-:W-:Y:S01]  /*acc0*/  FFMA R12, R13, R2, R12 ;  /* 0x000000020d0c7223 */ /* 0x004fe2000000000c */
[----:B------:R-:W-:-:S04]  /*acd0*/  @P0 IMAD.MOV.U32 R13, RZ, RZ, R169 ;  /* 0x000000ffff0d0224 */ /* 0x000fc800078e00a9 */
[----:B------:R-:W-:-:S04]  /*ace0*/  F2FP.F16.F32.PACK_AB R12, RZ, R12 ;  /* 0x0000000cff0c723e */ /* 0x000fc800000000ff */
[----:B------:R-:W-:Y:S01]  /*acf0*/  PRMT R14, R12, 0x7610, R14 ;  /* 0x000076100c0e7816 */ /* 0x000fe2000000000e */
[----:B------:R-:W-:-:S05]  /*ad00*/  @P0 IMAD.MOV.U32 R12, RZ, RZ, R168 ;  /* 0x000000ffff0c0224 */ /* 0x000fca00078e00a8 */
[----:B------:R1:W-:Y:S01]  /*ad10*/  @P0 STG.E.U16 desc[UR36][R12.64+0x22], R14 ;  /* 0x0000220e0c000986 */ /* 0x0003e2000c101524 */
[----:B------:R-:W-:-:S13]  /*ad20*/  ISETP.GT.AND P0, PT, R0, 0x8, P3 ;  /* 0x000000080000780c */ /* 0x000fda0001f04270 */
[----:B-1----:R-:W-:Y:S05]  /*ad30*/  @!P0 BRA `(.L_x_53) ;  /* 0x0000000000048947 */ /* 0x002fea0003800000 */
[----:B------:R1:W5:Y:S02]  /*ad40*/  LDG.E.LTC128B.U16 R9, desc[UR36][R22.64+0x20] ;  /* 0x0000202416097981 */ /* 0x000364000c1e1520 */
.L_x_53:
[----:B------:R-:W-:Y:S05]  /*ad50*/  BSYNC B1 ;  /* 0x0000000000017941 */ /* 0x000fea0003800000 */
.L_x_52:
[----:B------:R-:W2:Y:S01]  /*ad60*/  LDL.LU R13, [R1+0xc28] ;  /* 0x000c2800010d7983 */ /* 0x000ea20000300800 */
[----:B-----5:R-:W-:Y:S01]  /*ad70*/  HADD2.F32 R12, -RZ, R9.H0_H0 ;  /* 0x20000009ff0c7230 */ /* 0x020fe20000004100 */
[----:B------:R-:W-:Y:S04]  /*ad80*/  BSSY B1, `(.L_x_54) ;  /* 0x0000008000017945 */ /* 0x000fe80003800000 */
[----:B------:R-:W-:-:S04]  /*ad90*/  FMUL R12, R12, R16 ;  /* 0x000000100c0c7220 */ /* 0x000fc80000400000 */
[----:B--2---:R-:W-:-:S05]  /*ada0*/  FFMA R12, R13, R2, R12 ;  /* 0x000000020d0c7223 */ /* 0x004fca000000000c */
[----:B------:R-:W-:-:S05]  /*adb0*/  F2FP.F16.F32.PACK_AB R12, RZ, R12 ;  /* 0x0000000cff0c723e */ /* 0x000fca00000000ff */
[----:B------:R2:W-:Y:S01]  /*adc0*/  @P0 STG.E.U16 desc[UR36][R4.64+0x20], R12 ;  /* 0x0000200c04000986 */ /* 0x0005e2000c101524 */
[----:B------:R-:W-:-:S13]  /*add0*/  ISETP.GT.AND P0, PT, R0, 0x8, P2 ;  /* 0x000000080000780c */ /* 0x000fda0001704270 */
[----:B--2---:R-:W-:Y:S05]  /*ade0*/  @!P0 BRA `(.L_x_55) ;  /* 0x0000000000048947 */ /* 0x004fea0003800000 */
[----:B------:R2:W5:Y:S02]  /*adf0*/  LDG.E.LTC128B.U16 R9, desc[UR36][R22.64+0x22] ;  /* 0x0000222416097981 */ /* 0x000564000c1e1520 */
.L_x_55:
[----:B------:R-:W-:Y:S05]  /*ae00*/  BSYNC B1 ;  /* 0x0000000000017941 */ /* 0x000fea0003800000 */
.L_x_54:
[----:B------:R-:W3:Y:S01]  /*ae10*/  LDL.LU R13, [R1+0xc2c] ;  /* 0x000c2c00010d7983 */ /* 0x000ee20000300800 */
[----:B-----5:R-:W-:Y:S01]  /*ae20*/  HADD2.F32 R12, -RZ, R9.H0_H0 ;  /* 0x20000009ff0c7230 */ /* 0x020fe20000004100 */
[----:B------:R-:W-:Y:S01]  /*ae30*/  ISETP.GT.AND P2, PT, R3, 0x18, PT ;  /* 0x000000180300780c */ /* 0x000fe20003f44270 */
[----:B------:R-:W-:Y:S01]  /*ae40*/  BSSY B1, `(.L_x_56) ;  /* 0x000000a000017945 */ /* 0x000fe20003800000 */
[----:B------:R-:W-:Y:S02]  /*ae50*/  LOP3.LUT R18, R18, 0xfbffffff, RZ, 0xc0, !PT ;  /* 0xfbffffff12127812 */ /* 0x000fe400078ec0ff */
[----:B------:R-:W-:-:S09]  /*ae60*/  FMUL R12, R12, R16 ;  /* 0x000000100c0c7220 */ /* 0x000fd20000400000 */
[----:B------:R-:W-:Y:S01]  /*ae70*/  @P2 LOP3.LUT R18, R18, 0x4000000, RZ, 0xfc, !PT ;  /* 0x0400000012122812 */ /* 0x000fe200078efcff */
[----:B---3--:R-:W-:-:S05]  /*ae80*/  FFMA R12, R13, R2, R12 ;  /* 0x000000020d0c7223 */ /* 0x008fca000000000c */
[----:B------:R-:W-:-:S05]  /*ae90*/  F2FP.F16.F32.PACK_AB R12, RZ, R12 ;  /* 0x0000000cff0c723e */ /* 0x000fca00000000ff */
[----:B------:R3:W-:Y:S01]  /*aea0*/  @P0 STG.E.U16 desc[UR36][R4.64+0x22], R12 ;  /* 0x0000220c04000986 */ /* 0x0007e2000c101524 */
[----:B------:R-:W-:-:S13]  /*aeb0*/  ISETP.GT.AND P0, PT, R0, RZ, P2 ;  /* 0x000000ff0000720c */ /* 0x000fda0001704270 */
[----:B---3--:R-:W-:Y:S05]  /*aec0*/  @!P0 BRA `(.L_x_57) ;  /* 0x0000000000048947 */ /* 0x008fea0003800000 */
[----:B------:R3:W5:Y:S02]  /*aed0*/  LDG.E.LTC128B.U16 R9, desc[UR36][R152.64+0x30] ;  /* 0x0000302498097981 */ /* 0x000764000c1e1520 */
.L_x_57:
[----:B------:R-:W-:Y:S05]  /*aee0*/  BSYNC B1 ;  /* 0x0000000000017941 */ /* 0x000fea0003800000 */
.L_x_56:
[----:B------:R-:W2:Y:S01]  /*aef0*/  LDL.LU R13, [R1+0xc30] ;  /* 0x000c3000010d7983 */ /* 0x000ea20000300800 */
[----:B-----5:R-:W-:Y:S01]  /*af00*/  HADD2.F32 R12, -RZ, R9.H0_H0 ;  /* 0x20000009ff0c7230 */ /* 0x020fe20000004100 */
[----:B------:R-:W-:Y:S01]  /*af10*/  ISETP.GT.AND P1, PT, R3, 0x19, PT ;  /* 0x000000190300780c */ /* 0x000fe20003f24270 */
[----:B------:R-:W-:Y:S01]  /*af20*/  BSSY B1, `(.L_x_58) ;  /* 0x000000d000017945 */ /* 0x000fe20003800000 */
[----:B------:R-:W-:Y:S02]  /*af30*/  LOP3.LUT R18, R18, 0xfdffffff, RZ, 0xc0, !PT ;  /* 0xfdffffff12127812 */ /* 0x000fe400078ec0ff */
[----:B------:R-:W-:-:S09]  /*af40*/  FMUL R12, R12, R16 ;  /* 0x000000100c0c7220 */ /* 0x000fd20000400000 */
[----:B------:R-:W-:Y:S01]  /*af50*/  @P1 LOP3.LUT R18, R18, 0x2000000, RZ, 0xfc, !PT ;  /* 0x0200000012121812 */ /* 0x000fe200078efcff */
[----:B--2---:R-:W-:Y:S01]  /*af60*/  FFMA R12, R13, R2, R12 ;  /* 0x000000020d0c7223 */ /* 0x004fe2000000000c */
[----:B------:R-:W-:-:S04]  /*af70*/  @P0 IMAD.MOV.U32 R13, RZ, RZ, R169 ;  /* 0x000000ffff0d0224 */ /* 0x000fc800078e00a9 */
[----:B------:R-:W-:-:S04]  /*af80*/  F2FP.F16.F32.PACK_AB R12, RZ, R12 ;  /* 0x0000000cff0c723e */ /* 0x000fc800000000ff */
[----:B------:R-:W-:Y:S01]  /*af90*/  PRMT R14, R12, 0x7610, R14 ;  /* 0x000076100c0e7816 */ /* 0x000fe2000000000e */
[----:B------:R-:W-:-:S05]  /*afa0*/  @P0 IMAD.MOV.U32 R12, RZ, RZ, R168 ;  /* 0x000000ffff0c0224 */ /* 0x000fca00078e00a8 */
[----:B------:R2:W-:Y:S01]  /*afb0*/  @P0 STG.E.U16 desc[UR36][R12.64+0x30], R14 ;  /* 0x0000300e0c000986 */ /* 0x0005e2000c101524 */
[----:B------:R-:W-:-:S13]  /*afc0*/  ISETP.GT.AND P0, PT, R0, RZ, P1 ;  /* 0x000000ff0000720c */ /* 0x000fda0000f04270 */
[----:B--2---:R-:W-:Y:S05]  /*afd0*/  @!P0 BRA `(.L_x_59) ;  /* 0x0000000000048947 */ /* 0x004fea0003800000 */
[----:B------:R2:W5:Y:S02]  /*afe0*/  LDG.E.LTC128B.U16 R9, desc[UR36][R152.64+0x32] ;  /* 0x0000322498097981 */ /* 0x000564000c1e1520 */
.L_x_59:
[----:B------:R-:W-:Y:S05]  /*aff0*/  BSYNC B1 ;  /* 0x0000000000017941 */ /* 0x000fea0003800000 */
.L_x_58:
[----:B------:R-:W3:Y:S01]  /*b000*/  LDL.LU R13, [R1+0xc34] ;  /* 0x000c3400010d7983 */ /* 0x000ee20000300800 */
[----:B-----5:R-:W-:Y:S01]  /*b010*/  HADD2.F32 R12, -RZ, R9.H0_H0 ;  /* 0x20000009ff0c7230 */ /* 0x020fe20000004100 */
[----:B------:R-:W-:Y:S04]  /*b020*/  BSSY B1, `(.L_x_60) ;  /* 0x000000b000017945 */ /* 0x000fe80003800000 */
[----:B------:R-:W-:-:S04]  /*b030*/  FMUL R12, R12, R16 ;  /* 0x000000100c0c7220 */ /* 0x000fc80000400000 */
[----:B---3--:R-:W-:Y:S01]  /*b040*/  FFMA R12, R13, R2, R12 ;  /* 0x000000020d0c7223 */ /* 0x008fe2000000000c */
[----:B------:R-:W-:-:S04]  /*b050*/  @P0 IMAD.MOV.U32 R13, RZ, RZ, R169 ;  /* 0x000000ffff0d0224 */ /* 0x000fc800078e00a9 */
[----:B------:R-:W-:-:S04]  /*b060*/  F2FP.F16.F32.PACK_AB R12, RZ, R12 ;  /* 0x0000000cff0c723e */ /* 0x000fc800000000ff */
[----:B------:R-:W-:Y:S01]  /*b070*/  PRMT R14, R12, 0x7610, R14 ;  /* 0x000076100c0e7816 */ /* 0x000fe2000000000e */
[----:B------:R-:W-:-:S05]  /*b080*/  @P0 IMAD.MOV.U32 R12, RZ, RZ, R168 ;  /* 0x000000ffff0c0224 */ /* 0x000fca00078e00a8 */
[----:B------:R3:W-:Y:S01]  /*b090*/  @P0 STG.E.U16 desc[UR36][R12.64+0x32], R14 ;  /* 0x0000320e0c000986 */ /* 0x0007e2000c101524 */
[----:B------:R-:W-:-:S13]  /*b0a0*/  ISETP.GT.AND P0, PT, R0, 0x8, P2 ;  /* 0x000000080000780c */ /* 0x000fda0001704270 */
[----:B---3--:R-:W-:Y:S05]  /*b0b0*/  @!P0 BRA `(.L_x_61) ;  /* 0x0000000000048947 */ /* 0x008fea0003800000 */
[----:B------:R3:W5:Y:S02]  /*b0c0*/  LDG.E.LTC128B.U16 R9, desc[UR36][R22.64+0x30] ;  /* 0x0000302416097981 */ /* 0x000764000c1e1520 */
.L_x_61:
[----:B------:R-:W-:Y:S05]  /*b0d0*/  BSYNC B1 ;  /* 0x0000000000017941 */ /* 0x000fea0003800000 */
.L_x_60:
        /* <DEDUP_REMOVED lines=10> */
.L_x_63:
[----:B------:R-:W-:Y:S05]  /*b180*/  BSYNC B1 ;  /* 0x0000000000017941 */ /* 0x000fea0003800000 */
.L_x_62:
        /* <DEDUP_REMOVED lines=13> */
.L_x_65:
[----:B------:R-:W-:Y:S05]  /*b260*/  BSYNC B1 ;  /* 0x0000000000017941 */ /* 0x000fea0003800000 */
.L_x_64:
        /* <DEDUP_REMOVED lines=16> */
.L_x_67:
[----:B------:R-:W-:Y:S05]  /*b370*/  BSYNC B1 ;  /* 0x0000000000017941 */ /* 0x000fea0003800000 */
.L_x_66:
        /* <DEDUP_REMOVED lines=13> */
.L_x_69:
[----:B------:R-:W-:Y:S05]  /*b450*/  BSYNC B1 ;  /* 0x0000000000017941 */ /* 0x000fea0003800000 */
.L_x_68:
        /* <DEDUP_REMOVED lines=10> */
.L_x_71:
[----:B------:R-:W-:Y:S05]  /*b500*/  BSYNC B1 ;  /* 0x0000000000017941 */ /* 0x000fea0003800000 */
.L_x_70:
        /* <DEDUP_REMOVED lines=13> */
.L_x_73:
[----:B------:R-:W-:Y:S05]  /*b5e0*/  BSYNC B1 ;  /* 0x0000000000017941 */ /* 0x000fea0003800000 */
.L_x_72:
        /* <DEDUP_REMOVED lines=16> */
.L_x_75:
[----:B------:R-:W-:Y:S05]  /*b6f0*/  BSYNC B1 ;  /* 0x0000000000017941 */ /* 0x000fea0003800000 */
.L_x_74:
        /* <DEDUP_REMOVED lines=13> */
.L_x_77:
[----:B------:R-:W-:Y:S05]  /*b7d0*/  BSYNC B1 ;  /* 0x0000000000017941 */ /* 0x000fea0003800000 */
.L_x_76:
        /* <DEDUP_REMOVED lines=10> */
.L_x_79:
[----:B------:R-:W-:Y:S05]  /*b880*/  BSYNC B1 ;  /* 0x0000000000017941 */ /* 0x000fea0003800000 */
.L_x_78:
        /* <DEDUP_REMOVED lines=13> */
.L_x_81:
[----:B------:R-:W-:Y:S05]  /*b960*/  BSYNC B1 ;  /* 0x0000000000017941 */ /* 0x000fea0003800000 */
.L_x_80:
        /* <DEDUP_REMOVED lines=16> */
.L_x_83:
[----:B------:R-:W-:Y:S05]  /*ba70*/  BSYNC B1 ;  /* 0x0000000000017941 */ /* 0x000fea0003800000 */
.L_x_82:
        /* <DEDUP_REMOVED lines=13> */
.L_x_85:
[----:B------:R-:W-:Y:S05]  /*bb50*/  BSYNC B1 ;  /* 0x0000000000017941 */ /* 0x000fea0003800000 */
.L_x_84:
        /* <DEDUP_REMOVED lines=10> */
.L_x_87:
[----:B------:R-:W-:Y:S05]  /*bc00*/  BSYNC B1 ;  /* 0x0000000000017941 */ /* 0x000fea0003800000 */
.L_x_86:
        /* <DEDUP_REMOVED lines=13> */
.L_x_89:
[----:B------:R-:W-:Y:S05]  /*bce0*/  BSYNC B1 ;  /* 0x0000000000017941 */ /* 0x000fea0003800000 */
.L_x_88:
        /* <DEDUP_REMOVED lines=16> */
.L_x_91:
[----:B------:R-:W-:Y:S05]  /*bdf0*/  BSYNC B1 ;  /* 0x0000000000017941 */ /* 0x000fea0003800000 */
.L_x_90:
        /* <DEDUP_REMOVED lines=13> */
.L_x_93:
[----:B------:R-:W-:Y:S05]  /*bed0*/  BSYNC B1 ;  /* 0x0000000000017941 */ /* 0x000fea0003800000 */
.L_x_92:
        /* <DEDUP_REMOVED lines=10> */
.L_x_95:
[----:B------:R-:W-:Y:S05]  /*bf80*/  BSYNC B1 ;  /* 0x0000000000017941 */ /* 0x000fea0003800000 */
.L_x_94:
        /* <DEDUP_REMOVED lines=13> */
.L_x_97:
[----:B------:R-:W-:Y:S05]  /*c060*/  BSYNC B1 ;  /* 0x0000000000017941 */ /* 0x000fea0003800000 */
.L_x_96:
        /* <DEDUP_REMOVED lines=16> */
.L_x_99:
[----:B------:R-:W-:Y:S05]  /*c170*/  BSYNC B1 ;  /* 0x0000000000017941 */ /* 0x000fea0003800000 */
.L_x_98:
        /* <DEDUP_REMOVED lines=13> */
.L_x_101:
[----:B------:R-:W-:Y:S05]  /*c250*/  BSYNC B1 ;  /* 0x0000000000017941 */ /* 0x000fea0003800000 */
.L_x_100:
        /* <DEDUP_REMOVED lines=10> */
.L_x_103:
[----:B------:R-:W-:Y:S05]  /*c300*/  BSYNC B1 ;  /* 0x0000000000017941 */ /* 0x000fea0003800000 */
.L_x_102:
        /* <DEDUP_REMOVED lines=13> */
.L_x_105:
[----:B------:R-:W-:Y:S05]  /*c3e0*/  BSYNC B1 ;  /* 0x0000000000017941 */ /* 0x000fea0003800000 */
.L_x_104:
        /* <DEDUP_REMOVED lines=16> */
.L_x_107:
[----:B------:R-:W-:Y:S05]  /*c4f0*/  BSYNC B1 ;  /* 0x0000000000017941 */ /* 0x000fea0003800000 */
.L_x_106:
        /* <DEDUP_REMOVED lines=13> */
.L_x_109:
[----:B------:R-:W-:Y:S05]  /*c5d0*/  BSYNC B1 ;  /* 0x0000000000017941 */ /* 0x000fea0003800000 */
.L_x_108:
        /* <DEDUP_REMOVED lines=10> */
.L_x_111:
[----:B------:R-:W-:Y:S05]  /*c680*/  BSYNC B1 ;  /* 0x0000000000017941 */ /* 0x000fea0003800000 */
.L_x_110:
        /* <DEDUP_REMOVED lines=13> */
.L_x_113:
[----:B------:R-:W-:Y:S05]  /*c760*/  BSYNC B1 ;  /* 0x0000000000017941 */ /* 0x000fea0003800000 */
.L_x_112:
        /* <DEDUP_REMOVED lines=16> */
.L_x_115:
[----:B------:R-:W-:Y:S05]  /*c870*/  BSYNC B1 ;  /* 0x0000000000017941 */ /* 0x000fea0003800000 */
.L_x_114:
        /* <DEDUP_REMOVED lines=13> */
.L_x_117:
[----:B------:R-:W-:Y:S05]  /*c950*/  BSYNC B1 ;  /* 0x0000000000017941 */ /* 0x000fea0003800000 */
.L_x_116:
        /* <DEDUP_REMOVED lines=10> */
.L_x_119:
[----:B------:R-:W-:Y:S05]  /*ca00*/  BSYNC B1 ;  /* 0x0000000000017941 */ /* 0x000fea0003800000 */
.L_x_118:
        /* <DEDUP_REMOVED lines=13> */
.L_x_121:
[----:B------:R-:W-:Y:S05]  /*cae0*/  BSYNC B1 ;  /* 0x0000000000017941 */ /* 0x000fea0003800000 */
.L_x_120:
        /* <DEDUP_REMOVED lines=16> */
.L_x_123:
[----:B------:R-:W-:Y:S05]  /*cbf0*/  BSYNC B1 ;  /* 0x0000000000017941 */ /* 0x000fea0003800000 */
.L_x_122:
        /* <DEDUP_REMOVED lines=13> */
.L_x_125:
[----:B------:R-:W-:Y:S05]  /*ccd0*/  BSYNC B1 ;  /* 0x0000000000017941 */ /* 0x000fea0003800000 */
.L_x_124:
        /* <DEDUP_REMOVED lines=10> */
.L_x_127:
[----:B------:R-:W-:Y:S05]  /*cd80*/  BSYNC B1 ;  /* 0x0000000000017941 */ /* 0x000fea0003800000 */
.L_x_126:
        /* <DEDUP_REMOVED lines=13> */
.L_x_129:
[----:B------:R-:W-:Y:S05]  /*ce60*/  BSYNC B1 ;  /* 0x0000000000017941 */ /* 0x000fea0003800000 */
.L_x_128:
        /* <DEDUP_REMOVED lines=16> */
.L_x_131:
[----:B------:R-:W-:Y:S05]  /*cf70*/  BSYNC B1 ;  /* 0x0000000000017941 */ /* 0x000fea0003800000 */
.L_x_130:
        /* <DEDUP_REMOVED lines=13> */
.L_x_133:
[----:B------:R-:W-:Y:S05]  /*d050*/  BSYNC B1 ;  /* 0x0000000000017941 */ /* 0x000fea0003800000 */
.L_x_132:
        /* <DEDUP_REMOVED lines=10> */
.L_x_135:
[----:B------:R-:W-:Y:S05]  /*d100*/  BSYNC B1 ;  /* 0x0000000000017941 */ /* 0x000fea0003800000 */
.L_x_134:
        /* <DEDUP_REMOVED lines=13> */
.L_x_137:
[----:B------:R-:W-:Y:S05]  /*d1e0*/  BSYNC B1 ;  /* 0x0000000000017941 */ /* 0x000fea0003800000 */
.L_x_136:
        /* <DEDUP_REMOVED lines=16> */
.L_x_139:
[----:B------:R-:W-:Y:S05]  /*d2f0*/  BSYNC B1 ;  /* 0x0000000000017941 */ /* 0x000fea0003800000 */
.L_x_138:
        /* <DEDUP_REMOVED lines=13> */
.L_x_141:
[----:B------:R-:W-:Y:S05]  /*d3d0*/  BSYNC B1 ;  /* 0x0000000000017941 */ /* 0x000fea0003800000 */
.L_x_140:
        /* <DEDUP_REMOVED lines=10> */
.L_x_143:
[----:B------:R-:W-:Y:S05]  /*d480*/  BSYNC B1 ;  /* 0x0000000000017941 */ /* 0x000fea0003800000 */
.L_x_142:
        /* <DEDUP_REMOVED lines=13> */
.L_x_145:
[----:B------:R-:W-:Y:S05]  /*d560*/  BSYNC B1 ;  /* 0x0000000000017941 */ /* 0x000fea0003800000 */
.L_x_144:
        /* <DEDUP_REMOVED lines=16> */
.L_x_147:
[----:B------:R-:W-:Y:S05]  /*d670*/  BSYNC B1 ;  /* 0x0000000000017941 */ /* 0x000fea0003800000 */
.L_x_146:
        /* <DEDUP_REMOVED lines=13> */
.L_x_149:
[----:B------:R-:W-:Y:S05]  /*d750*/  BSYNC B1 ;  /* 0x0000000000017941 */ /* 0x000fea0003800000 */
.L_x_148:
        /* <DEDUP_REMOVED lines=10> */
.L_x_151:
[----:B------:R-:W-:Y:S05]  /*d800*/  BSYNC B1 ;  /* 0x0000000000017941 */ /* 0x000fea0003800000 */
.L_x_150:
        /* <DEDUP_REMOVED lines=13> */
.L_x_153:
[----:B------:R-:W-:Y:S05]  /*d8e0*/  BSYNC B1 ;  /* 0x0000000000017941 */ /* 0x000fea0003800000 */
.L_x_152:
        /* <DEDUP_REMOVED lines=16> */
.L_x_155:
[----:B------:R-:W-:Y:S05]  /*d9f0*/  BSYNC B1 ;  /* 0x0000000000017941 */ /* 0x000fea0003800000 */
.L_x_154:
        /* <DEDUP_REMOVED lines=13> */
.L_x_157:
[----:B------:R-:W-:Y:S05]  /*dad0*/  BSYNC B1 ;  /* 0x0000000000017941 */ /* 0x000fea0003800000 */
.L_x_156:
        /* <DEDUP_REMOVED lines=10> */
.L_x_159:
[----:B------:R-:W-:Y:S05]  /*db80*/  BSYNC B1 ;  /* 0x0000000000017941 */ /* 0x000fea0003800000 */
.L_x_158:
        /* <DEDUP_REMOVED lines=13> */
.L_x_161:
[----:B------:R-:W-:Y:S05]  /*dc60*/  BSYNC B1 ;  /* 0x0000000000017941 */ /* 0x000fea0003800000 */
.L_x_160:
        /* <DEDUP_REMOVED lines=13> */
[----:B------:R-:W-:-:S05]  /*dd40*/  IADD3 R170, P0, R8, 0x80, RZ ;  /* 0x0000008008aa7810 */ /* 0x000fca0007f1e0ff */
[----:B--2---:R-:W-:Y:S01]  /*dd50*/  IMAD.X R14, RZ, RZ, UR9, P0 ;  /* 0x00000009ff0e7e24 */ /* 0x004fe200080e06ff */
[----:B------:R-:W-:-:S13]  /*dd60*/  ISETP.GT.AND P0, PT, R0, RZ, P1 ;  /* 0x000000ff0000720c */ /* 0x000fda0000f04270 */
[----:B------:R-:W-:Y:S05]  /*dd70*/  @!P0 BRA `(.L_x_163) ;  /* 0x0000000000048947 */ /* 0x000fea0003800000 */
[----:B------:R2:W5:Y:S02]  /*dd80*/  LDG.E.LTC128B.U16 R9, desc[UR36][R152.64+0x102] ;  /* 0x0001022498097981 */ /* 0x000564000c1e1520 */
.L_x_163:
[----:B------:R-:W-:Y:S05]  /*dd90*/  BSYNC B1 ;  /* 0x0000000000017941 */ /* 0x000fea0003800000 */
.L_x_162:
        /* <DEDUP_REMOVED lines=13> */
.L_x_165:
[----:B------:R-:W-:Y:S05]  /*de70*/  BSYNC B1 ;  /* 0x0000000000017941 */ /* 0x000fea0003800000 */
.L_x_164:
[----:B------:R-:W2:Y:S01]  /*de80*/  LDL.LU R13, [R1+0xd08] ;  /* 0x000d0800010d7983 */ /* 0x000ea20000300800 */
[----:B-----5:R-:W-:Y:S01]  /*de90*/  HADD2.F32 R12, -RZ, R9.H0_H0 ;  /* 0x20000009ff0c7230 */ /* 0x020fe20000004100 */
[----:B------:R-:W-:Y:S04]  /*dea0*/  BSSY B1, `(.L_x_166) ;  /* 0x000000a000017945 */ /* 0x000fe80003800000 */
[----:B------:R-:W-:-:S04]  /*deb0*/  FMUL R12, R12, R16 ;  /* 0x000000100c0c7220 */ /* 0x000fc80000400000 */
[----:B--2---:R-:W-:-:S05]  /*dec0*/  FFMA R12, R13, R2, R12 ;  /* 0x000000020d0c7223 */ /* 0x004fca000000000c */
[----:B------:R-:W-:-:S05]  /*ded0*/  F2FP.F16.F32.PACK_AB R12, RZ, R12 ;  /* 0x0000000cff0c723e */ /* 0x000fca00000000ff */
[----:B------:R2:W-:Y:S01]  /*dee0*/  @P0 STG.E.U16 desc[UR36][R4.64+0x100], R12 ;  /* 0x0001000c04000986 */ /* 0x0005e2000c101524 */
[----:B------:R-:W-:-:S05]  /*def0*/  IADD3 R166, P0, R8, 0x100, RZ ;  /* 0x0000010008a67810 */ /* 0x000fca0007f1e0ff */
[----:B------:R-:W-:Y:S01]  /*df00*/  IMAD.X R175, RZ, RZ, UR9, P0 ;  /* 0x00000009ffaf7e24 */ /* 0x000fe200080e06ff */
[----:B------:R-:W-:-:S13]  /*df10*/  ISETP.GT.AND P0, PT, R0, 0x8, P1 ;  /* 0x000000080000780c */ /* 0x000fda0000f04270 */
[----:B--2---:R-:W-:Y:S05]  /*df20*/  @!P0 BRA `(.L_x_167) ;  /* 0x0000000000048947 */ /* 0x004fea0003800000 */
[----:B------:R2:W5:Y:S02]  /*df30*/  LDG.E.LTC128B.U16 R9, desc[UR36][R22.64+0x102] ;  /* 0x0001022416097981 */ /* 0x000564000c1e1520 */
.L_x_167:
[----:B------:R-:W-:Y:S05]  /*df40*/  BSYNC B1 ;  /* 0x0000000000017941 */ /* 0x000fea0003800000 */
.L_x_166:
[----:B------:R-:W3:Y:S01]  /*df50*/  LDL.LU R13, [R1+0xd0c] ;  /* 0x000d0c00010d7983 */ /* 0x000ee20000300800 */
[----:B-----5:R-:W-:Y:S01]  /*df60*/  HADD2.F32 R12, -RZ, R9.H0_H0 ;  /* 0x20000009ff0c7230 */ /* 0x020fe20000004100 */
[----:B------:R-:W-:Y:S01]  /*df70*/  ISETP.GT.AND P2, PT, R3, 0x88, PT ;  /* 0x000000880300780c */ /* 0x000fe20003f44270 */
[----:B------:R-:W-:Y:S01]  /*df80*/  BSSY B1, `(.L_x_168) ;  /* 0x000000b000017945 */ /* 0x000fe20003800000 */
[----:B------:R-:W-:Y:S02]  /*df90*/  LOP3.LUT R17, R17, 0xbfffffff, RZ, 0xc0, !PT ;  /* 0xbfffffff11117812 */ /* 0x000fe400078ec0ff */
[----:B------:R-:W-:Y:S01]  /*dfa0*/  FMUL R12, R12, R16 ;  /* 0x000000100c0c7220 */ /* 0x000fe20000400000 */
[----:B------:R-:W-:-:S08]  /*dfb0*/  PRMT R174, R9, 0x7610, R174 ;  /* 0x0000761009ae7816 */ /* 0x000fd000000000ae */
[----:B------:R-:W-:Y:S01]  /*dfc0*/  @P2 LOP3.LUT R17, R17, 0x40000000, RZ, 0xfc, !PT ;  /* 0x4000000011112812 */ /* 0x000fe200078efcff */
[----:B---3--:R-:W-:-:S05]  /*dfd0*/  FFMA R12, R13, R2, R12 ;  /* 0x000000020d0c7223 */ /* 0x008fca000000000c */
[----:B------:R-:W-:-:S05]  /*dfe0*/  F2FP.F16.F32.PACK_AB R12, RZ, R12 ;  /* 0x0000000cff0c723e */ /* 0x000fca00000000ff */
[----:B------:R3:W-:Y:S01]  /*dff0*/  @P0 STG.E.U16 desc[UR36][R4.64+0x102], R12 ;  /* 0x0001020c04000986 */ /* 0x0007e2000c101524 */
[----:B------:R-:W-:-:S13]  /*e000*/  ISETP.GT.AND P0, PT, R0, RZ, P2 ;  /* 0x000000ff0000720c */ /* 0x000fda0001704270 */
[----:B---3--:R-:W-:Y:S05]  /*e010*/  @!P0 BRA `(.L_x_169) ;  /* 0x0000000000048947 */ /* 0x008fea0003800000 */
[----:B------:R3:W5:Y:S02]  /*e020*/  LDG.E.LTC128B.U16 R174, desc[UR36][R152.64+0x110] ;  /* 0x0001102498ae7981 */ /* 0x000764000c1e1520 */
.L_x_169:
[----:B------:R-:W-:Y:S05]  /*e030*/  BSYNC B1 ;  /* 0x0000000000017941 */ /* 0x000fea0003800000 */
.L_x_168:
[----:B------:R-:W2:Y:S01]  /*e040*/  LDL.LU R12, [R1+0xd10] ;  /* 0x000d1000010c7983 */ /* 0x000ea20000300800 */
[----:B-----5:R-:W-:Y:S01]  /*e050*/  HADD2.F32 R9, -RZ, R174.H0_H0 ;  /* 0x200000aeff097230 */ /* 0x020fe20000004100 */
[----:B------:R-:W-:Y:S01]  /*e060*/  ISETP.GT.AND P1, PT, R3, 0x89, PT ;  /* 0x000000890300780c */ /* 0x000fe20003f24270 */
[----:B------:R-:W-:Y:S01]  /*e070*/  @P0 IMAD.MOV.U32 R13, RZ, RZ, R169 ;  /* 0x000000ffff0d0224 */ /* 0x000fe200078e00a9 */
[----:B------:R-:W-:Y:S01]  /*e080*/  LOP3.LUT R17, R17, 0xdfffffff, RZ, 0xc0, !PT ;  /* 0xdfffffff11117812 */ /* 0x000fe200078ec0ff */
[----:B------:R-:W-:Y:S02]  /*e090*/  IMAD R161, R14, R6, RZ ;  /* 0x000000060ea17224 */ /* 0x000fe400078e02ff */
[----:B------:R-:W-:Y:S01]  /*e0a0*/  FMUL R9, R9, R16 ;  /* 0x0000001009097220 */ /* 0x000fe20000400000 */
[----:B------:R-:W-:Y:S01]  /*e0b0*/  IMAD R175, R175, R6, RZ ;  /* 0x00000006afaf7224 */ /* 0x000fe200078e02ff */
[----:B------:R-:W-:Y:S01]  /*e0c0*/  BSSY B1, `(.L_x_170) ;  /* 0x0000052000017945 */ /* 0x000fe20003800000 */
[----:B------:R-:W-:-:S02]  /*e0d0*/  IMAD R161, R170, R7, R161 ;  /* 0x00000007aaa17224 */ /* 0x000fc400078e02a1 */
[----:B------:R-:W-:-:S03]  /*e0e0*/  IMAD R175, R166, R7, R175 ;  /* 0x00000007a6af7224 */ /* 0x000fc600078e02af */
[----:B------:R-:W-:Y:S01]  /*e0f0*/  @P1 LOP3.LUT R17, R17, 0x20000000, RZ, 0xfc, !PT ;  /* 0x2000000011111812 */ /* 0x000fe200078efcff */
[----:B--2---:R-:W-:Y:S01]  /*e100*/  FFMA R9, R12, R2, R9 ;  /* 0x000000020c097223 */ /* 0x004fe20000000009 */
[----:B------:R-:W-:-:S04]  /*e110*/  @P0 IMAD.MOV.U32 R12, RZ, RZ, R168 ;  /* 0x000000ffff0c0224 */ /* 0x000fc800078e00a8 */
[----:B------:R-:W-:-:S05]  /*e120*/  F2FP.F16.F32.PACK_AB R9, RZ, R9 ;  /* 0x00000009ff09723e */ /* 0x000fca00000000ff */
[----:B------:R2:W-:Y:S02]  /*e130*/  @P0 STG.E.U16 desc[UR36][R12.64+0x110], R9 ;  /* 0x000110090c000986 */ /* 0x0005e4000c101524 */
[----:B--2---:R-:W-:-:S04]  /*e140*/  IMAD.WIDE.U32 R12, R170, R6, R156 ;  /* 0x00000006aa0c7225 */ /* 0x004fc800078e009c */
[----:B------:R-:W-:Y:S01]  /*e150*/  IMAD.IADD R9, R13, 0x1, R161 ;  /* 0x000000010d097824 */ /* 0x000fe200078e02a1 */
[----:B------:R-:W-:-:S04]  /*e160*/  LEA R172, P0, R12, R154, 0x1 ;  /* 0x0000009a0cac7211 */ /* 0x000fc800078008ff */
[----:B------:R-:W-:Y:S01]  /*e170*/  LEA.HI.X R173, R12, R155, R9, 0x1, P0 ;  /* 0x0000009b0cad7211 */ /* 0x000fe200000f0c09 */
[----:B------:R-:W-:-:S04]  /*e180*/  IMAD.WIDE.U32 R12, R166, R6, R156 ;  /* 0x00000006a60c7225 */ /* 0x000fc800078e009c */
[----:B------:R-:W-:Y:S01]  /*e190*/  IMAD.IADD R9, R13, 0x1, R175 ;  /* 0x000000010d097824 */ /* 0x000fe200078e02af */
[----:B------:R-:W-:-:S04]  /*e1a0*/  LEA R178, P0, R12, R154, 0x1 ;  /* 0x0000009a0cb27211 */ /* 0x000fc800078008ff */
[----:B------:R-:W-:Y:S02]  /*e1b0*/  LEA.HI.X R179, R12, R155, R9, 0x1, P0 ;  /* 0x0000009b0cb37211 */ /* 0x000fe400000f0c09 */
[----:B------:R-:W-:-:S05]  /*e1c0*/  IADD3 R19, P0, R8, 0x180, RZ ;  /* 0x0000018008137810 */ /* 0x000fca0007f1e0ff */
[----:B------:R-:W-:Y:S02]  /*e1d0*/  IMAD.X R8, RZ, RZ, UR9, P0 ;  /* 0x00000009ff087e24 */ /* 0x000fe400080e06ff */
[----:B------:R-:W-:-:S04]  /*e1e0*/  IMAD.WIDE.U32 R176, R19, R6, R162 ;  /* 0x0000000613b07225 */ /* 0x000fc800078e00a2 */
[----:B------:R-:W-:-:S04]  /*e1f0*/  IMAD R8, R8, R6, RZ ;  /* 0x0000000608087224 */ /* 0x000fc800078e02ff */
[C---:B------:R-:W-:Y:S02]  /*e200*/  IMAD R7, R19.reuse, R7, R8 ;  /* 0x0000000713077224 */ /* 0x040fe400078e0208 */
[----:B------:R-:W-:-:S04]  /*e210*/  IMAD.WIDE.U32 R8, R19, R6, R156 ;  /* 0x0000000613087225 */ /* 0x000fc800078e009c */
[----:B------:R-:W-:Y:S01]  /*e220*/  IMAD.IADD R9, R9, 0x1, R7 ;  /* 0x0000000109097824 */ /* 0x000fe200078e0207 */
[----:B------:R-:W-:-:S04]  /*e230*/  LEA R182, P0, R8, R154, 0x1 ;  /* 0x0000009a08b67211 */ /* 0x000fc800078008ff */
[----:B------:R-:W-:Y:S01]  /*e240*/  LEA.HI.X R183, R8, R155, R9, 0x1, P0 ;  /* 0x0000009b08b77211 */ /* 0x000fe200000f0c09 */
[----:B------:R-:W-:-:S04]  /*e250*/  IMAD.WIDE.U32 R8, R170, R6, R10 ;  /* 0x00000006aa087225 */ /* 0x000fc800078e000a */
[----:B------:R-:W-:Y:S02]  /*e260*/  IMAD.IADD R9, R161, 0x1, R9 ;  /* 0x00000001a1097824 */ /* 0x000fe400078e0209 */
[----:B------:R-:W-:-:S04]  /*e270*/  IMAD.WIDE.U32 R170, R170, R6, R162 ;  /* 0x00000006aaaa7225 */ /* 0x000fc800078e00a2 */
[----:B------:R-:W-:-:S04]  /*e280*/  IMAD.WIDE.U32 R8, R158, UR43, R8 ;  /* 0x0000002b9e087c25 */ /* 0x000fc8000f8e0008 */
[----:B------:R-:W-:Y:S01]  /*e290*/  IMAD.IADD R9, R159, 0x1, R9 ;  /* 0x000000019f097824 */ /* 0x000fe200078e0209 */
[----:B------:R-:W-:Y:S01]  /*e2a0*/  LEA R20, P0, R8, R154, 0x1 ;  /* 0x0000009a08147211 */ /* 0x000fe200078008ff */
[----:B------:R-:W-:-:S03]  /*e2b0*/  IMAD.IADD R161, R161, 0x1, R171 ;  /* 0x00000001a1a17824 */ /* 0x000fc600078e02ab */
        /* <DEDUP_REMOVED lines=10> */
[C---:B------:R-:W-:Y:S02]  /*e360*/  IMAD.IADD R9, R7.reuse, 0x1, R9 ;  /* 0x0000000107097824 */ /* 0x040fe400078e0209 */
[----:B------:R-:W-:Y:S02]  /*e370*/  IMAD.IADD R19, R7, 0x1, R177 ;  /* 0x0000000107137824 */ /* 0x000fe400078e02b1 */
[----:B------:R-:W-:-:S04]  /*e380*/  IMAD.WIDE.U32 R14, R158, UR43, R8 ;  /* 0x0000002b9e0e7c25 */ /* 0x000fc8000f8e0008 */
[----:B------:R-:W-:Y:S01]  /*e390*/  IMAD.IADD R9, R159, 0x1, R15 ;  /* 0x000000019f097824 */ /* 0x000fe200078e020f */
[----:B------:R-:W-:-:S04]  /*e3a0*/  LEA R8, P0, R14, R154, 0x1 ;  /* 0x0000009a0e087211 */ /* 0x000fc800078008ff */
[----:B------:R-:W-:Y:S02]  /*e3b0*/  LEA.HI.X R9, R14, R155, R9, 0x1, P0 ;  /* 0x0000009b0e097211 */ /* 0x000fe400000f0c09 */
[----:B------:R-:W-:-:S05]  /*e3c0*/  IADD3 R164, P0, R10, R170, RZ ;  /* 0x000000aa0aa47210 */ /* 0x000fca0007f1e0ff */
[----:B------:R-:W-:Y:S02]  /*e3d0*/  IMAD.X R165, R11, 0x1, R161, P0 ;  /* 0x000000010ba57824 */ /* 0x000fe400000e06a1 */
[----:B------:R-:W-:-:S04]  /*e3e0*/  IMAD.WIDE.U32 R164, R158, UR43, R164 ;  /* 0x0000002b9ea47c25 */ /* 0x000fc8000f8e00a4 */
[----:B------:R-:W-:Y:S01]  /*e3f0*/  IMAD.IADD R15, R159, 0x1, R165 ;  /* 0x000000019f0f7824 */ /* 0x000fe200078e02a5 */
[----:B------:R-:W-:-:S04]  /*e400*/  LEA R14, P0, R164, R154, 0x1 ;  /* 0x0000009aa40e7211 */ /* 0x000fc800078008ff */
[----:B------:R-:W-:Y:S02]  /*e410*/  LEA.HI.X R15, R164, R155, R15, 0x1, P0 ;  /* 0x0000009ba40f7211 */ /* 0x000fe400000f0c0f */
[----:B------:R-:W-:-:S05]  /*e420*/  IADD3 R164, P0, R10, R166, RZ ;  /* 0x000000a60aa47210 */ /* 0x000fca0007f1e0ff */
[----:B------:R-:W-:Y:S01]  /*e430*/  IMAD.X R165, R11, 0x1, R156, P0 ;  /* 0x000000010ba57824 */ /* 0x000fe200000e069c */
[----:B------:R-:W-:Y:S01]  /*e440*/  IADD3 R162, P0, R10, R176, RZ ;  /* 0x000000b00aa27210 */ /* 0x000fe20007f1e0ff */
[----:B------:R-:W-:-:S04]  /*e450*/  IMAD.WIDE.U32 R6, R158, UR43, R164 ;  /* 0x0000002b9e067c25 */ /* 0x000fc8000f8e00a4 */
[----:B------:R-:W-:Y:S01]  /*e460*/  IMAD.X R163, R11, 0x1, R19, P0 ;  /* 0x000000010ba37824 */ /* 0x000fe200000e0613 */
[----:B------:R-:W-:Y:S01]  /*e470*/  LEA R10, P0, R6, R154, 0x1 ;  /* 0x0000009a060a7211 */ /* 0x000fe200078008ff */
[----:B------:R-:W-:Y:S02]  /*e480*/  IMAD.IADD R7, R159, 0x1, R7 ;  /* 0x000000019f077824 */ /* 0x000fe400078e0207 */
[----:B------:R-:W-:-:S03]  /*e490*/  IMAD.WIDE.U32 R162, R158, UR43, R162 ;  /* 0x0000002b9ea27c25 */ /* 0x000fc6000f8e00a2 */
[----:B------:R-:W-:Y:S01]  /*e4a0*/  LEA.HI.X R11, R6, R155, R7, 0x1, P0 ;  /* 0x0000009b060b7211 */ /* 0x000fe200000f0c07 */
[----:B------:R-:W-:Y:S01]  /*e4b0*/  IMAD.IADD R159, R159, 0x1, R163 ;  /* 0x000000019f9f7824 */ /* 0x000fe200078e02a3 */
[----:B------:R-:W-:-:S04]  /*e4c0*/  LEA R6, P0, R162, R154, 0x1 ;  /* 0x0000009aa2067211 */ /* 0x000fc800078008ff */
[----:B------:R-:W-:Y:S02]  /*e4d0*/  LEA.HI.X R7, R162, R155, R159, 0x1, P0 ;  /* 0x0000009ba2077211 */ /* 0x000fe400000f0c9f */
[----:B------:R-:W-:-:S05]  /*e4e0*/  IADD3 R170, P0, R160, R170, RZ ;  /* 0x000000aaa0aa7210 */ /* 0x000fca0007f1e0ff */
[----:B------:R-:W-:Y:S01]  /*e4f0*/  IMAD.X R161, R161, 0x1, R157, P0 ;  /* 0x00000001a1a17824 */ /* 0x000fe200000e069d */
[----:B------:R-:W-:-:S05]  /*e500*/  IADD3 R166, P0, R160, R166, RZ ;  /* 0x000000a6a0a67210 */ /* 0x000fca0007f1e0ff */
[----:B------:R-:W-:Y:S01]  /*e510*/  IMAD.X R156, R156, 0x1, R157, P0 ;  /* 0x000000019c9c7824 */ /* 0x000fe200000e069d */
[----:B------:R-:W-:-:S05]  /*e520*/  IADD3 R160, P0, R160, R176, RZ ;  /* 0x000000b0a0a07210 */ /* 0x000fca0007f1e0ff */
[----:B------:R-:W-:Y:S01]  /*e530*/  IMAD.X R19, R19, 0x1, R157, P0 ;  /* 0x0000000113137824 */ /* 0x000fe200000e069d */
[----:B------:R-:W-:-:S04]  /*e540*/  LEA R158, P0, R170, R154, 0x1 ;  /* 0x0000009aaa9e7211 */ /* 0x000fc800078008ff */
[----:B------:R-:W-:Y:S02]  /*e550*/  LEA.HI.X R159, R170, R155, R161, 0x1, P0 ;  /* 0x0000009baa9f7211 */ /* 0x000fe400000f0ca1 */
[----:B------:R-:W-:-:S04]  /*e560*/  LEA R162, P0, R166, R154, 0x1 ;  /* 0x0000009aa6a27211 */ /* 0x000fc800078008ff */
[----:B------:R-:W-:Y:S02]  /*e570*/  LEA.HI.X R163, R166, R155, R156, 0x1, P0 ;  /* 0x0000009ba6a37211 */ /* 0x000fe400000f0c9c */
[----:B------:R-:W-:-:S04]  /*e580*/  LEA R170, P0, R160, R154, 0x1 ;  /* 0x0000009aa0aa7211 */ /* 0x000fc800078008ff */
[--C-:B------:R-:W-:Y:S02]  /*e590*/  LEA.HI.X R171, R160, R155, R19.reuse, 0x1, P0 ;  /* 0x0000009ba0ab7211 */ /* 0x100fe400000f0c13 */
[----:B------:R-:W-:Y:S02]  /*e5a0*/  ISETP.GT.AND P0, PT, R0, RZ, P1 ;  /* 0x000000ff0000720c */ /* 0x000fe40000f04270 */
[----:B------:R-:W-:-:S11]  /*e5b0*/  PRMT R19, R174, 0x7610, R19 ;  /* 0x00007610ae137816 */ /* 0x000fd60000000013 */
[----:B------:R-:W-:Y:S05]  /*e5c0*/  @!P0 BRA `(.L_x_171) ;  /* 0x0000000000048947 */ /* 0x000fea0003800000 */
[----:B------:R2:W5:Y:S02]  /*e5d0*/  LDG.E.LTC128B.U16 R19, desc[UR36][R152.64+0x112] ;  /* 0x0001122498137981 */ /* 0x000564000c1e1520 */
.L_x_171:
[----:B------:R-:W-:Y:S05]  /*e5e0*/  BSYNC B1 ;  /* 0x0000000000017941 */ /* 0x000fea0003800000 */
.L_x_170:
        /* <DEDUP_REMOVED lines=13> */
.L_x_173:
[----:B------:R-:W-:Y:S05]  /*e6c0*/  BSYNC B1 ;  /* 0x0000000000017941 */ /* 0x000fea0003800000 */
.L_x_172:
        /* <DEDUP_REMOVED lines=10> */
.L_x_175:
[----:B------:R-:W-:Y:S05]  /*e770*/  BSYNC B1 ;  /* 0x0000000000017941 */ /* 0x000fea0003800000 */
.L_x_174:
        /* <DEDUP_REMOVED lines=13> */
.L_x_177:
[----:B------:R-:W-:Y:S05]  /*e850*/  BSYNC B1 ;  /* 0x0000000000017941 */ /* 0x000fea0003800000 */
.L_x_176:
        /* <DEDUP_REMOVED lines=16> */
.L_x_179:
[----:B------:R-:W-:Y:S05]  /*e960*/  BSYNC B1 ;  /* 0x0000000000017941 */ /* 0x000fea0003800000 */
.L_x_178:
        /* <DEDUP_REMOVED lines=13> */
.L_x_181:
[----:B------:R-:W-:Y:S05]  /*ea40*/  BSYNC B1 ;  /* 0x0000000000017941 */ /* 0x000fea0003800000 */
.L_x_180:
        /* <DEDUP_REMOVED lines=10> */
.L_x_183:
[----:B------:R-:W-:Y:S05]  /*eaf0*/  BSYNC B1 ;  /* 0x0000000000017941 */ /* 0x000fea0003800000 */
.L_x_182:
        /* <DEDUP_REMOVED lines=13> */
.L_x_185:
[----:B------:R-:W-:Y:S05]  /*ebd0*/  BSYNC B1 ;  /* 0x0000000000017941 */ /* 0x000fea0003800000 */
.L_x_184:
        /* <DEDUP_REMOVED lines=16> */
.L_x_187:
[----:B------:R-:W-:Y:S05]  /*ece0*/  BSYNC B1 ;  /* 0x0000000000017941 */ /* 0x000fea0003800000 */
.L_x_186:
        /* <DEDUP_REMOVED lines=13> */
.L_x_189:
[----:B------:R-:W-:Y:S05]  /*edc0*/  BSYNC B1 ;  /* 0x0000000000017941 */ /* 0x000fea0003800000 */
.L_x_188:
        /* <DEDUP_REMOVED lines=10> */
.L_x_191:
[----:B------:R-:W-:Y:S05]  /*ee70*/  BSYNC B1 ;  /* 0x0000000000017941 */ /* 0x000fea0003800000 */
.L_x_190:
        /* <DEDUP_REMOVED lines=13> */
.L_x_193:
[----:B------:R-:W-:Y:S05]  /*ef50*/  BSYNC B1 ;  /* 0x0000000000017941 */ /* 0x000fea0003800000 */
.L_x_192:
        /* <DEDUP_REMOVED lines=16> */
.L_x_195:
[----:B------:R-:W-:Y:S05]  /*f060*/  BSYNC B1 ;  /* 0x0000000000017941 */ /* 0x000fea0003800000 */
.L_x_194:
        /* <DEDUP_REMOVED lines=13> */
.L_x_197:
[----:B------:R-:W-:Y:S05]  /*f140*/  BSYNC B1 ;  /* 0x0000000000017941 */ /* 0x000fea0003800000 */
.L_x_196:
        /* <DEDUP_REMOVED lines=10> */
.L_x_199:
[----:B------:R-:W-:Y:S05]  /*f1f0*/  BSYNC B1 ;  /* 0x0000000000017941 */ /* 0x000fea0003800000 */
.L_x_198:
        /* <DEDUP_REMOVED lines=13> */
.L_x_201:
[----:B------:R-:W-:Y:S05]  /*f2d0*/  BSYNC B1 ;  /* 0x0000000000017941 */ /* 0x000fea0003800000 */
.L_x_200:
        /* <DEDUP_REMOVED lines=16> */
.L_x_203:
[----:B------:R-:W-:Y:S05]  /*f3e0*/  BSYNC B1 ;  /* 0x0000000000017941 */ /* 0x000fea0003800000 */
.L_x_202:
        /* <DEDUP_REMOVED lines=13> */
.L_x_205:
[----:B------:R-:W-:Y:S05]  /*f4c0*/  BSYNC B1 ;  /* 0x0000000000017941 */ /* 0x000fea0003800000 */
.L_x_204:
        /* <DEDUP_REMOVED lines=10> */
.L_x_207:
[----:B------:R-:W-:Y:S05]  /*f570*/  BSYNC B1 ;  /* 0x0000000000017941 */ /* 0x000fea0003800000 */
.L_x_206:
        /* <DEDUP_REMOVED lines=13> */
.L_x_209:
[----:B------:R-:W-:Y:S05]  /*f650*/  BSYNC B1 ;  /* 0x0000000000017941 */ /* 0x000fea0003800000 */
.L_x_208:
        /* <DEDUP_REMOVED lines=16> */
.L_x_211:
[----:B------:R-:W-:Y:S05]  /*f760*/  BSYNC B1 ;  /* 0x0000000000017941 */ /* 0x000fea0003800000 */
.L_x_210:
        /* <DEDUP_REMOVED lines=13> */
.L_x_213:
[----:B------:R-:W-:Y:S05]  /*f840*/  BSYNC B1 ;  /* 0x0000000000017941 */ /* 0x000fea0003800000 */
.L_x_212:
        /* <DEDUP_REMOVED lines=10> */
.L_x_215:
[----:B------:R-:W-:Y:S05]  /*f8f0*/  BSYNC B1 ;  /* 0x0000000000017941 */ /* 0x000fea0003800000 */
.L_x_214:
        /* <DEDUP_REMOVED lines=13> */
.L_x_217:
[----:B------:R-:W-:Y:S05]  /*f9d0*/  BSYNC B1 ;  /* 0x0000000000017941 */ /* 0x000fea0003800000 */
.L_x_216:
        /* <DEDUP_REMOVED lines=16> */
.L_x_219:
[----:B------:R-:W-:Y:S05]  /*fae0*/  BSYNC B1 ;  /* 0x0000000000017941 */ /* 0x000fea0003800000 */
.L_x_218:
        /* <DEDUP_REMOVED lines=13> */
.L_x_221:
[----:B------:R-:W-:Y:S05]  /*fbc0*/  BSYNC B1 ;  /* 0x0000000000017941 */ /* 0x000fea0003800000 */
.L_x_220:
        /* <DEDUP_REMOVED lines=10> */
.L_x_223:
[----:B------:R-:W-:Y:S05]  /*fc70*/  BSYNC B1 ;  /* 0x0000000000017941 */ /* 0x000fea0003800000 */
.L_x_222:
        /* <DEDUP_REMOVED lines=13> */
.L_x_225:
[----:B------:R-:W-:Y:S05]  /*fd50*/  BSYNC B1 ;  /* 0x0000000000017941 */ /* 0x000fea0003800000 */
.L_x_224:
        /* <DEDUP_REMOVED lines=16> */
.L_x_227:
[----:B------:R-:W-:Y:S05]  /*fe60*/  BSYNC B1 ;  /* 0x0000000000017941 */ /* 0x000fea0003800000 */
.L_x_226:
        /* <DEDUP_REMOVED lines=13> */
.L_x_229:
[----:B------:R-:W-:Y:S05]  /*ff40*/  BSYNC B1 ;  /* 0x0000000000017941 */ /* 0x000fea0003800000 */
.L_x_228:
        /* <DEDUP_REMOVED lines=10> */
.L_x_231:
[----:B------:R-:W-:Y:S05]  /*fff0*/  BSYNC B1 ;  /* 0x0000000000017941 */ /* 0x000fea0003800000 */
.L_x_230:
        /* <DEDUP_REMOVED lines=13> */
.L_x_233:
[----:B------:R-:W-:Y:S05]  /*100d0*/  BSYNC B1 ;  /* 0x0000000000017941 */ /* 0x000fea0003800000 */
.L_x_232:
        /* <DEDUP_REMOVED lines=16> */
.L_x_235:
[----:B------:R-:W-:Y:S05]  /*101e0*/  BSYNC B1 ;  /* 0x0000000000017941 */ /* 0x000fea0003800000 */
.L_x_234:
        /* <DEDUP_REMOVED lines=13> */
.L_x_237:
[----:B------:R-:W-:Y:S05]  /*102c0*/  BSYNC B1 ;  /* 0x0000000000017941 */ /* 0x000fea0003800000 */
.L_x_236:
        /* <DEDUP_REMOVED lines=10> */
.L_x_239:
[----:B------:R-:W-:Y:S05]  /*10370*/  BSYNC B1 ;  /* 0x0000000000017941 */ /* 0x000fea0003800000 */
.L_x_238:
        /* <DEDUP_REMOVED lines=13> */
.L_x_241:
[----:B------:R-:W-:Y:S05]  /*10450*/  BSYNC B1 ;  /* 0x0000000000017941 */ /* 0x000fea0003800000 */
.L_x_240:
        /* <DEDUP_REMOVED lines=16> */
.L_x_243:
[----:B------:R-:W-:Y:S05]  /*10560*/  BSYNC B1 ;  /* 0x0000000000017941 */ /* 0x000fea0003800000 */
.L_x_242:
        /* <DEDUP_REMOVED lines=13> */
.L_x_245:
[----:B------:R-:W-:Y:S05]  /*10640*/  BSYNC B1 ;  /* 0x0000000000017941 */ /* 0x000fea0003800000 */
.L_x_244:
        /* <DEDUP_REMOVED lines=10> */
.L_x_247:
[----:B------:R-:W-:Y:S05]  /*106f0*/  BSYNC B1 ;  /* 0x0000000000017941 */ /* 0x000fea0003800000 */
.L_x_246:
        /* <DEDUP_REMOVED lines=13> */
.L_x_249:
[----:B------:R-:W-:Y:S05]  /*107d0*/  BSYNC B1 ;  /* 0x0000000000017941 */ /* 0x000fea0003800000 */
.L_x_248:
        /* <DEDUP_REMOVED lines=16> */
.L_x_251:
[----:B------:R-:W-:Y:S05]  /*108e0*/  BSYNC B1 ;  /* 0x0000000000017941 */ /* 0x000fea0003800000 */
.L_x_250:
        /* <DEDUP_REMOVED lines=13> */
.L_x_253:
[----:B------:R-:W-:Y:S05]  /*109c0*/  BSYNC B1 ;  /* 0x0000000000017941 */ /* 0x000fea0003800000 */
.L_x_252:
        /* <DEDUP_REMOVED lines=10> */
.L_x_255:
[----:B------:R-:W-:Y:S05]  /*10a70*/  BSYNC B1 ;  /* 0x0000000000017941 */ /* 0x000fea0003800000 */
.L_x_254:
        /* <DEDUP_REMOVED lines=13> */
.L_x_257:
[----:B------:R-:W-:Y:S05]  /*10b50*/  BSYNC B1 ;  /* 0x0000000000017941 */ /* 0x000fea0003800000 */
.L_x_256:
        /* <DEDUP_REMOVED lines=16> */
.L_x_259:
[----:B------:R-:W-:Y:S05]  /*10c60*/  BSYNC B1 ;  /* 0x0000000000017941 */ /* 0x000fea0003800000 */
.L_x_258:
        /* <DEDUP_REMOVED lines=13> */
.L_x_261:
[----:B------:R-:W-:Y:S05]  /*10d40*/  BSYNC B1 ;  /* 0x0000000000017941 */ /* 0x000fea0003800000 */
.L_x_260:
        /* <DEDUP_REMOVED lines=10> */
.L_x_263:
[----:B------:R-:W-:Y:S05]  /*10df0*/  BSYNC B1 ;  /* 0x0000000000017941 */ /* 0x000fea0003800000 */
.L_x_262:
        /* <DEDUP_REMOVED lines=13> */
.L_x_265:
[----:B------:R-:W-:Y:S05]  /*10ed0*/  BSYNC B1 ;  /* 0x0000000000017941 */ /* 0x000fea0003800000 */
.L_x_264:
        /* <DEDUP_REMOVED lines=16> */
.L_x_267:
[----:B------:R-:W-:Y:S05]  /*10fe0*/  BSYNC B1 ;  /* 0x0000000000017941 */ /* 0x000fea0003800000 */
.L_x_266:
        /* <DEDUP_REMOVED lines=13> */
.L_x_269:
[----:B------:R-:W-:Y:S05]  /*110c0*/  BSYNC B1 ;  /* 0x0000000000017941 */ /* 0x000fea0003800000 */
.L_x_268:
        /* <DEDUP_REMOVED lines=10> */
.L_x_271:
[----:B------:R-:W-:Y:S05]  /*11170*/  BSYNC B1 ;  /* 0x0000000000017941 */ /* 0x000fea0003800000 */
.L_x_270:
[----:B------:R-:W3:Y:S01]  /*11180*/  LDL.LU R155, [R1+0xddc] ;  /* 0x000ddc00019b7983 */ /* 0x000ee20000300800 */
[----:B-----5:R-:W-:Y:S01]  /*11190*/  HADD2.F32 R154, -RZ, R19.H0_H0 ;  /* 0x20000013ff9a7230 */ /* 0x020fe20000004100 */
[----:B------:R-:W-:Y:S01]  /*111a0*/  ISETP.GT.AND P3, PT, R3, 0xf0, PT ;  /* 0x000000f00300780c */ /* 0x000fe20003f64270 */
[----:B------:R-:W-:Y:S03]  /*111b0*/  BSSY B1, `(.L_x_272) ;  /* 0x0000008000017945 */ /* 0x000fe60003800000 */
[----:B------:R-:W-:-:S04]  /*111c0*/  FMUL R154, R154, R16 ;  /* 0x000000109a9a7220 */ /* 0x000fc80000400000 */
[----:B---3--:R-:W-:-:S05]  /*111d0*/  FFMA R154, R155, R2, R154 ;  /* 0x000000029b9a7223 */ /* 0x008fca000000009a */
[----:B------:R-:W-:-:S05]  /*111e0*/  F2FP.F16.F32.PACK_AB R154, RZ, R154 ;  /* 0x0000009aff9a723e */ /* 0x000fca00000000ff */
[----:B------:R3:W-:Y:S01]  /*111f0*/  @P0 STG.E.U16 desc[UR36][R4.64+0x1d2], R154 ;  /* 0x0001d29a04000986 */ /* 0x0007e2000c101524 */
[----:B------:R-:W-:-:S13]  /*11200*/  ISETP.GT.AND P0, PT, R0, RZ, P3 ;  /* 0x000000ff0000720c */ /* 0x000fda0001f04270 */
[----:B---3--:R-:W-:Y:S05]  /*11210*/  @!P0 BRA `(.L_x_273) ;  /* 0x0000000000048947 */ /* 0x008fea0003800000 */
[----:B------:R3:W5:Y:S02]  /*11220*/  LDG.E.LTC128B.U16 R19, desc[UR36][R152.64+0x1e0] ;  /* 0x0001e02498137981 */ /* 0x000764000c1e1520 */
.L_x_273:
[----:B------:R-:W-:Y:S05]  /*11230*/  BSYNC B1 ;  /* 0x0000000000017941 */ /* 0x000fea0003800000 */
.L_x_272:
[----:B------:R-:W2:Y:S01]  /*11240*/  LDL.LU R155, [R1+0xde0] ;  /* 0x000de000019b7983 */ /* 0x000ea20000300800 */
[----:B-----5:R-:W-:Y:S01]  /*11250*/  HADD2.F32 R154, -RZ, R19.H0_H0 ;  /* 0x20000013ff9a7230 */ /* 0x020fe20000004100 */
[----:B------:R-:W-:Y:S01]  /*11260*/  ISETP.GT.AND P2, PT, R3, 0xf1, PT ;  /* 0x000000f10300780c */ /* 0x000fe20003f44270 */
        /* <DEDUP_REMOVED lines=11> */
.L_x_275:
[----:B------:R-:W-:Y:S05]  /*11320*/  BSYNC B1 ;  /* 0x0000000000017941 */ /* 0x000fea0003800000 */
.L_x_274:
        /* <DEDUP_REMOVED lines=13> */
.L_x_277:
[----:B------:R-:W-:Y:S05]  /*11400*/  BSYNC B1 ;  /* 0x0000000000017941 */ /* 0x000fea0003800000 */
.L_x_276:
        /* <DEDUP_REMOVED lines=10> */
.L_x_279:
[----:B------:R-:W-:Y:S05]  /*114b0*/  BSYNC B1 ;  /* 0x0000000000017941 */ /* 0x000fea0003800000 */
.L_x_278:
        /* <DEDUP_REMOVED lines=11> */
.L_x_281:
[----:B------:R-:W-:Y:S05]  /*11570*/  BSYNC B1 ;  /* 0x0000000000017941 */ /* 0x000fea0003800000 */
.L_x_280:
[----:B------:R-:W2:Y:S01]  /*11580*/  LDL.LU R155, [R1+0xdf0] ;  /* 0x000df000019b7983 */ /* 0x000ea20000300800 */
        /* <DEDUP_REMOVED lines=9> */
[----:B------:R-:W-:-:S04]  /*11620*/  ISETP.GT.AND P0, PT, R3, 0xf9, PT ;  /* 0x000000f90300780c */ /* 0x000fc80003f04270 */
[----:B------:R-:W-:-:S13]  /*11630*/  ISETP.GT.AND P4, PT, R0, RZ, P0 ;  /* 0x000000ff0000720c */ /* 0x000fda0000784270 */
[----:B--2---:R-:W-:Y:S05]  /*11640*/  @!P4 BRA `(.L_x_283) ;  /* 0x000000000004c947 */ /* 0x004fea0003800000 */
[----:B------:R2:W5:Y:S02]  /*11650*/  LDG.E.LTC128B.U16 R19, desc[UR36][R152.64+0x1f2] ;  /* 0x0001f22498137981 */ /* 0x000564000c1e1520 */
.L_x_283:
[----:B------:R-:W-:Y:S05]  /*11660*/  BSYNC B1 ;  /* 0x0000000000017941 */ /* 0x000fea0003800000 */
.L_x_282:
        /* <DEDUP_REMOVED lines=13> */
.L_x_285:
[----:B------:R-:W-:Y:S05]  /*11740*/  BSYNC B1 ;  /* 0x0000000000017941 */ /* 0x000fea0003800000 */
.L_x_284:
        /* <DEDUP_REMOVED lines=10> */
.L_x_287:
[----:B------:R-:W-:Y:S05]  /*117f0*/  BSYNC B1 ;  /* 0x0000000000017941 */ /* 0x000fea0003800000 */
.L_x_286:
[----:B------:R-:W3:Y:S01]  /*11800*/  LDL.LU R155, [R1+0xdfc] ;  /* 0x000dfc00019b7983 */ /* 0x000ee20000300800 */
[----:B-----5:R-:W-:Y:S01]  /*11810*/  HADD2.F32 R154, -RZ, R19.H0_H0 ;  /* 0x20000013ff9a7230 */ /* 0x020fe20000004100 */
[----:B------:R-:W-:Y:S02]  /*11820*/  USHF.L.U64.HI UR4, UR6, 0x8, UR7 ;  /* 0x0000000806047899 */ /* 0x000fe40008010207 */
[----:B------:R-:W4:Y:S02]  /*11830*/  LDL.LU R157, [R1+0xa00] ;  /* 0x000a0000019d7983 */ /* 0x000f240000300800 */
[----:B------:R-:W-:-:S04]  /*11840*/  FMUL R154, R154, R16 ;  /* 0x000000109a9a7220 */ /* 0x000fc80000400000 */
[----:B---3--:R-:W-:-:S05]  /*11850*/  FFMA R154, R155, R2, R154 ;  /* 0x000000029b9a7223 */ /* 0x008fca000000009a */
[----:B------:R-:W-:-:S05]  /*11860*/  F2FP.F16.F32.PACK_AB R154, RZ, R154 ;  /* 0x0000009aff9a723e */ /* 0x000fca00000000ff */
[----:B------:R3:W-:Y:S02]  /*11870*/  @P4 STG.E.U16 desc[UR36][R4.64+0x1f2], R154 ;  /* 0x0001f29a04004986 */ /* 0x0007e4000c101524 */
[----:B---3--:R-:W-:-:S05]  /*11880*/  IMAD.U32 R154, RZ, RZ, UR6 ;  /* 0x00000006ff9a7e24 */ /* 0x008fca000f8e00ff */
[----:B------:R-:W-:-:S04]  /*11890*/  LEA R154, P4, R154, R168, 0x8 ;  /* 0x000000a89a9a7211 */ /* 0x000fc800078840ff */
[----:B------:R-:W-:Y:S02]  /*118a0*/  IADD3.X R155, R169, UR4, RZ, P4, !PT ;  /* 0x00000004a99b7c10 */ /* 0x000fe4000a7fe4ff */
[----:B------:R-:W-:-:S13]  /*118b0*/  ISETP.GT.AND P4, PT, R0, 0x80, P5 ;  /* 0x000000800000780c */ /* 0x000fda0002f84270 */
[----:B------:R-:W3:Y:S01]  /*118c0*/  @P4 LDG.E.LTC128B.U16 R19, desc[UR36][R172.64] ;  /* 0x00000024ac134981 */ /* 0x000ee2000c1e1520 */
[----:B------:R-:W-:Y:S01]  /*118d0*/  BSSY B1, `(.L_x_288) ;  /* 0x000000a000017945 */ /* 0x000fe20003800000 */
[----:B---3--:R-:W-:-:S05]  /*118e0*/  HADD2.F32 R156, -RZ, R19.H0_H0 ;  /* 0x20000013ff9c7230 */ /* 0x008fca0000004100 */
[----:B------:R-:W-:-:S04]  /*118f0*/  FMUL R156, R156, R16 ;  /* 0x000000109c9c7220 */ /* 0x000fc80000400000 */
[----:B----4-:R-:W-:-:S05]  /*11900*/  FFMA R156, R157, R2, R156 ;  /* 0x000000029d9c7223 */ /* 0x010fca000000009c */
[----:B------:R-:W-:-:S05]  /*11910*/  F2FP.F16.F32.PACK_AB R156, RZ, R156 ;  /* 0x0000009cff9c723e */ /* 0x000fca00000000ff */
[----:B------:R3:W-:Y:S01]  /*11920*/  @P4 STG.E.U16 desc[UR36][R154.64], R156 ;  /* 0x0000009c9a004986 */ /* 0x0007e2000c101524 */
[----:B------:R-:W-:-:S04]  /*11930*/  LOP3.LUT P4, RZ, R17, 0x2, RZ, 0xc0, !PT ;  /* 0x0000000211ff7812 */ /* 0x000fc8000788c0ff */
[----:B------:R-:W-:-:S13]  /*11940*/  ISETP.GT.AND P4, PT, R0, 0x80, P4 ;  /* 0x000000800000780c */ /* 0x000fda0002784270 */
[----:B---3--:R-:W-:Y:S05]  /*11950*/  @!P4 BRA `(.L_x_289) ;  /* 0x000000000004c947 */ /* 0x008fea0003800000 */
[----:B------:R3:W5:Y:S02]  /*11960*/  LDG.E.LTC128B.U16 R19, desc[UR36][R20.64+0x2] ;  /* 0x0000022414137981 */ /* 0x000764000c1e1520 */
.L_x_289:
[----:B------:R-:W-:Y:S05]  /*11970*/  BSYNC B1 ;  /* 0x0000000000017941 */ /* 0x000fea0003800000 */
.L_x_288:
[----:B------:R-:W4:Y:S01]  /*11980*/  LDL.LU R157, [R1+0xa04] ;  /* 0x000a0400019d7983 */ /* 0x000f220000300800 */
[----:B-----5:R-:W-:Y:S01]  /*11990*/  HADD2.F32 R156, -RZ, R19.H0_H0 ;  /* 0x20000013ff9c7230 */ /* 0x020fe20000004100 */
[----:B------:R-:W-:Y:S01]  /*119a0*/  BSSY B1, `(.L_x_290) ;  /* 0x000000c000017945 */ /* 0x000fe20003800000 */
[----:B------:R-:W-:Y:S02]  /*119b0*/  IMAD.MOV.U32 R164, RZ, RZ, R154 ;  /* 0x000000ffffa47224 */ /* 0x000fe400078e009a */
[----:B------:R-:W-:Y:S02]  /*119c0*/  IMAD.MOV.U32 R165, RZ, RZ, R155 ;  /* 0x000000ffffa57224 */ /* 0x000fe400078e009b */
[----:B------:R-:W-:-:S04]  /*119d0*/  FMUL R156, R156, R16 ;  /* 0x000000109c9c7220 */ /* 0x000fc80000400000 */
[----:B----4-:R-:W-:-:S05]  /*119e0*/  FFMA R156, R157, R2, R156 ;  /* 0x000000029d9c7223 */ /* 0x010fca000000009c */
[----:B------:R-:W-:-:S05]  /*119f0*/  F2FP.F16.F32.PACK_AB R156, RZ, R156 ;  /* 0x0000009cff9c723e */ /* 0x000fca00000000ff */
[----:B------:R4:W-:Y:S02]  /*11a00*/  @P4 STG.E.U16 desc[UR36][R164.64+0x2], R156 ;  /* 0x0000029ca4004986 */ /* 0x0009e4000c101524 */
[----:B----4-:R-:W-:-:S05]  /*11a10*/  IADD3 R156, P4, R154, R180, RZ ;  /* 0x000000b49a9c7210 */ /* 0x010fca0007f9e0ff */
[----:B------:R-:W-:Y:S01]  /*11a20*/  IMAD.X R157, R155, 0x1, R181, P4 ;  /* 0x000000019b9d7824 */ /* 0x000fe200020e06b5 */
[----:B------:R-:W-:-:S13]  /*11a30*/  ISETP.GT.AND P4, PT, R0, 0x88, P5 ;  /* 0x000000880000780c */ /* 0x000fda0002f84270 */
[----:B------:R-:W-:Y:S05]  /*11a40*/  @!P4 BRA `(.L_x_291) ;  /* 0x000000000004c947 */ /* 0x000fea0003800000 */
[----:B------:R4:W5:Y:S02]  /*11a50*/  LDG.E.LTC128B.U16 R19, desc[UR36][R158.64] ;  /* 0x000000249e137981 */ /* 0x000964000c1e1520 */
.L_x_291:
[----:B------:R-:W-:Y:S05]  /*11a60*/  BSYNC B1 ;  /* 0x0000000000017941 */ /* 0x000fea0003800000 */
.L_x_290:
[----:B----4-:R-:W4:Y:S01]  /*11a70*/  LDL.LU R159, [R1+0xa08] ;  /* 0x000a0800019f7983 */ /* 0x010f220000300800 */
[----:B-----5:R-:W-:Y:S01]  /*11a80*/  HADD2.F32 R158, -RZ, R19.H0_H0 ;  /* 0x20000013ff9e7230 */ /* 0x020fe20000004100 */
[----:B------:R-:W-:Y:S04]  /*11a90*/  BSSY B1, `(.L_x_292) ;  /* 0x000000b000017945 */ /* 0x000fe80003800000 */
[----:B------:R-:W-:-:S04]  /*11aa0*/  FMUL R158, R158, R16 ;  /* 0x000000109e9e7220 */ /* 0x000fc80000400000 */
[----:B----4-:R-:W-:-:S05]  /*11ab0*/  FFMA R158, R159, R2, R158 ;  /* 0x000000029f9e7223 */ /* 0x010fca000000009e */
[----:B------:R-:W-:-:S05]  /*11ac0*/  F2FP.F16.F32.PACK_AB R158, RZ, R158 ;  /* 0x0000009eff9e723e */ /* 0x000fca00000000ff */
[----:B------:R4:W-:Y:S01]  /*11ad0*/  @P4 STG.E.U16 desc[UR36][R156.64], R158 ;  /* 0x0000009e9c004986 */ /* 0x0009e2000c101524 */
[----:B------:R-:W-:-:S05]  /*11ae0*/  IADD3 R166, P4, R180, R154, RZ ;  /* 0x0000009ab4a67210 */ /* 0x000fca0007f9e0ff */
[----:B------:R-:W-:Y:S01]  /*11af0*/  IMAD.X R167, R181, 0x1, R155, P4 ;  /* 0x00000001b5a77824 */ /* 0x000fe200020e069b */
[----:B------:R-:W-:-:S04]  /*11b00*/  LOP3.LUT P4, RZ, R17, 0x2, RZ, 0xc0, !PT ;  /* 0x0000000211ff7812 */ /* 0x000fc8000788c0ff */
[----:B------:R-:W-:-:S13]  /*11b10*/  ISETP.GT.AND P4, PT, R0, 0x88, P4 ;  /* 0x000000880000780c */ /* 0x000fda0002784270 */
[----:B----4-:R-:W-:Y:S05]  /*11b20*/  @!P4 BRA `(.L_x_293) ;  /* 0x000000000004c947 */ /* 0x010fea0003800000 */
[----:B------:R4:W5:Y:S02]  /*11b30*/  LDG.E.LTC128B.U16 R19, desc[UR36][R14.64+0x2] ;  /* 0x000002240e137981 */ /* 0x000964000c1e1520 */
.L_x_293:
[----:B------:R-:W-:Y:S05]  /*11b40*/  BSYNC B1 ;  /* 0x0000000000017941 */ /* 0x000fea0003800000 */
.L_x_292:
[----:B------:R-:W2:Y:S01]  /*11b50*/  LDL.LU R159, [R1+0xa0c] ;  /* 0x000a0c00019f7983 */ /* 0x000ea20000300800 */
[----:B-----5:R-:W-:Y:S01]  /*11b60*/  HADD2.F32 R158, -RZ, R19.H0_H0 ;  /* 0x20000013ff9e7230 */ /* 0x020fe20000004100 */
[----:B------:R-:W-:Y:S04]  /*11b70*/  BSSY B1, `(.L_x_294) ;  /* 0x0000009000017945 */ /* 0x000fe80003800000 */
[----:B------:R-:W-:-:S04]  /*11b80*/  FMUL R158, R158, R16 ;  /* 0x000000109e9e7220 */ /* 0x000fc80000400000 */
[----:B--2---:R-:W-:-:S05]  /*11b90*/  FFMA R158, R159, R2, R158 ;  /* 0x000000029f9e7223 */ /* 0x004fca000000009e */
[----:B------:R-:W-:-:S05]  /*11ba0*/  F2FP.F16.F32.PACK_AB R158, RZ, R158 ;  /* 0x0000009eff9e723e */ /* 0x000fca00000000ff */
[----:B------:R2:W-:Y:S01]  /*11bb0*/  @P4 STG.E.U16 desc[UR36][R166.64+0x2], R158 ;  /* 0x0000029ea6004986 */ /* 0x0005e2000c101524 */
[----:B------:R-:W-:-:S04]  /*11bc0*/  LOP3.LUT P4, RZ, R17, 0x4, RZ, 0xc0, !PT ;  /* 0x0000000411ff7812 */ /* 0x000fc8000788c0ff */
[----:B------:R-:W-:-:S13]  /*11bd0*/  ISETP.GT.AND P4, PT, R0, 0x80, P4 ;  /* 0x000000800000780c */ /* 0x000fda0002784270 */
[----:B--2---:R-:W-:Y:S05]  /*11be0*/  @!P4 BRA `(.L_x_295) ;  /* 0x000000000004c947 */ /* 0x004fea0003800000 */
[----:B------:R2:W5:Y:S02]  /*11bf0*/  LDG.E.LTC128B.U16 R19, desc[UR36][R20.64+0x10] ;  /* 0x0000102414137981 */ /* 0x000564000c1e1520 */
.L_x_295:
[----:B------:R-:W-:Y:S05]  /*11c00*/  BSYNC B1 ;  /* 0x0000000000017941 */ /* 0x000fea0003800000 */
.L_x_294:
[----:B------:R-:W3:Y:S01]  /*11c10*/  LDL.LU R159, [R1+0xa10] ;  /* 0x000a1000019f7983 */ /* 0x000ee20000300800 */
[----:B-----5:R-:W-:Y:S01]  /*11c20*/  HADD2.F32 R158, -RZ, R19.H0_H0 ;  /* 0x20000013ff9e7230 */ /* 0x020fe20000004100 */
[----:B------:R-:W-:Y:S04]  /*11c30*/  BSSY B1, `(.L_x_296) ;  /* 0x0000009000017945 */ /* 0x000fe80003800000 */
[----:B------:R-:W-:-:S04]  /*11c40*/  FMUL R158, R158, R16 ;  /* 0x000000109e9e7220 */ /* 0x000fc80000400000 */
[----:B---3--:R-:W-:-:S05]  /*11c50*/  FFMA R158, R159, R2, R158 ;  /* 0x000000029f9e7223 */ /* 0x008fca000000009e */
[----:B------:R-:W-:-:S05]  /*11c60*/  F2FP.F16.F32.PACK_AB R158, RZ, R158 ;  /* 0x0000009eff9e723e */ /* 0x000fca00000000ff */
[----:B------:R3:W-:Y:S01]  /*11c70*/  @P4 STG.E.U16 desc[UR36][R154.64+0x10], R158 ;  /* 0x0000109e9a004986 */ /* 0x0007e2000c101524 */
[----:B------:R-:W-:-:S04]  /*11c80*/  LOP3.LUT P4, RZ, R17, 0x8, RZ, 0xc0, !PT ;  /* 0x0000000811ff7812 */ /* 0x000fc8000788c0ff */
[----:B------:R-:W-:-:S13]  /*11c90*/  ISETP.GT.AND P4, PT, R0, 0x80, P4 ;  /* 0x000000800000780c */ /* 0x000fda0002784270 */
[----:B---3--:R-:W-:Y:S05]  /*11ca0*/  @!P4 BRA `(.L_x_297) ;  /* 0x000000000004c947 */ /* 0x008fea0003800000 */
[----:B------:R3:W5:Y:S02]  /*11cb0*/  LDG.E.LTC128B.U16 R19, desc[UR36][R20.64+0x12] ;  /* 0x0000122414137981 */ /* 0x000764000c1e1520 */
.L_x_297:
[----:B------:R-:W-:Y:S05]  /*11cc0*/  BSYNC B1 ;  /* 0x0000000000017941 */ /* 0x000fea0003800000 */
.L_x_296:
        /* <DEDUP_REMOVED lines=11> */
.L_x_299:
[----:B------:R-:W-:Y:S05]  /*11d80*/  BSYNC B1 ;  /* 0x0000000000017941 */ /* 0x000fea0003800000 */
.L_x_298:
        /* <DEDUP_REMOVED lines=11> */
.L_x_301:
[----:B------:R-:W-:Y:S05]  /*11e40*/  BSYNC B1 ;  /* 0x0000000000017941 */ /* 0x000fea0003800000 */
.L_x_300:
        /* <DEDUP_REMOVED lines=11> */
.L_x_303:
[----:B------:R-:W-:Y:S05]  /*11f00*/  BSYNC B1 ;  /* 0x0000000000017941 */ /* 0x000fea0003800000 */
.L_x_302:
        /* <DEDUP_REMOVED lines=11> */
.L_x_305:
[----:B------:R-:W-:Y:S05]  /*11fc0*/  BSYNC B1 ;  /* 0x0000000000017941 */ /* 0x000fea0003800000 */
.L_x_304:
        /* <DEDUP_REMOVED lines=11> */
.L_x_307:
[----:B------:R-:W-:Y:S05]  /*12080*/  BSYNC B1 ;  /* 0x0000000000017941 */ /* 0x000fea0003800000 */
.L_x_306:
        /* <DEDUP_REMOVED lines=11> */
.L_x_309:
[----:B------:R-:W-:Y:S05]  /*12140*/  BSYNC B1 ;  /* 0x0000000000017941 */ /* 0x000fea0003800000 */
.L_x_308:
        /* <DEDUP_REMOVED lines=11> */
.L_x_311:
[----:B------:R-:W-:Y:S05]  /*12200*/  BSYNC B1 ;  /* 0x0000000000017941 */ /* 0x000fea0003800000 */
.L_x_310:
        /* <DEDUP_REMOVED lines=11> */
.L_x_313:
[----:B------:R-:W-:Y:S05]  /*122c0*/  BSYNC B1 ;  /* 0x0000000000017941 */ /* 0x000fea0003800000 */
.L_x_312:
        /* <DEDUP_REMOVED lines=11> */
.L_x_315:
[----:B------:R-:W-:Y:S05]  /*12380*/  BSYNC B1 ;  /* 0x0000000000017941 */ /* 0x000fea0003800000 */
.L_x_314:
        /* <DEDUP_REMOVED lines=11> */
.L_x_317:
[----:B------:R-:W-:Y:S05]  /*12440*/  BSYNC B1 ;  /* 0x0000000000017941 */ /* 0x000fea0003800000 */
.L_x_316:
        /* <DEDUP_REMOVED lines=11> */
.L_x_319:
[----:B------:R-:W-:Y:S05]  /*12500*/  BSYNC B1 ;  /* 0x0000000000017941 */ /* 0x000fea0003800000 */
.L_x_318:
        /* <DEDUP_REMOVED lines=11> */
.L_x_321:
[----:B------:R-:W-:Y:S05]  /*125c0*/  BSYNC B1 ;  /* 0x0000000000017941 */ /* 0x000fea0003800000 */
.L_x_320:
        /* <DEDUP_REMOVED lines=11> */
.L_x_323:
[----:B------:R-:W-:Y:S05]  /*12680*/  BSYNC B1 ;  /* 0x0000000000017941 */ /* 0x000fea0003800000 */
.L_x_322:
        /* <DEDUP_REMOVED lines=11> */
.L_x_325:
[----:B------:R-:W-:Y:S05]  /*12740*/  BSYNC B1 ;  /* 0x0000000000017941 */ /* 0x000fea0003800000 */
.L_x_324:
        /* <DEDUP_REMOVED lines=11> */
.L_x_327:
[----:B------:R-:W-:Y:S05]  /*12800*/  BSYNC B1 ;  /* 0x0000000000017941 */ /* 0x000fea0003800000 */
.L_x_326:
        /* <DEDUP_REMOVED lines=11> */
.L_x_329:
[----:B------:R-:W-:Y:S05]  /*128c0*/  BSYNC B1 ;  /* 0x0000000000017941 */ /* 0x000fea0003800000 */
.L_x_328:
        /* <DEDUP_REMOVED lines=11> */
.L_x_331:
[----:B------:R-:W-:Y:S05]  /*12980*/  BSYNC B1 ;  /* 0x0000000000017941 */ /* 0x000fea0003800000 */
.L_x_330:
        /* <DEDUP_REMOVED lines=11> */
.L_x_333:
[----:B------:R-:W-:Y:S05]  /*12a40*/  BSYNC B1 ;  /* 0x0000000000017941 */ /* 0x000fea0003800000 */
.L_x_332:
        /* <DEDUP_REMOVED lines=11> */
.L_x_335:
[----:B------:R-:W-:Y:S05]  /*12b00*/  BSYNC B1 ;  /* 0x0000000000017941 */ /* 0x000fea0003800000 */
.L_x_334:
        /* <DEDUP_REMOVED lines=11> */
.L_x_337:
[----:B------:R-:W-:Y:S05]  /*12bc0*/  BSYNC B1 ;  /* 0x0000000000017941 */ /* 0x000fea0003800000 */
.L_x_336:
        /* <DEDUP_REMOVED lines=11> */
.L_x_339:
[----:B------:R-:W-:Y:S05]  /*12c80*/  BSYNC B1 ;  /* 0x0000000000017941 */ /* 0x000fea0003800000 */
.L_x_338:
        /* <DEDUP_REMOVED lines=11> */
.L_x_341:
[----:B------:R-:W-:Y:S05]  /*12d40*/  BSYNC B1 ;  /* 0x0000000000017941 */ /* 0x000fea0003800000 */
.L_x_340:
        /* <DEDUP_REMOVED lines=11> */
.L_x_343:
[----:B------:R-:W-:Y:S05]  /*12e00*/  BSYNC B1 ;  /* 0x0000000000017941 */ /* 0x000fea0003800000 */
.L_x_342:
        /* <DEDUP_REMOVED lines=11> */
.L_x_345:
[----:B------:R-:W-:Y:S05]  /*12ec0*/  BSYNC B1 ;  /* 0x0000000000017941 */ /* 0x000fea0003800000 */
.L_x_344:
        /* <DEDUP_REMOVED lines=11> */
.L_x_347:
[----:B------:R-:W-:Y:S05]  /*12f80*/  BSYNC B1 ;  /* 0x0000000000017941 */ /* 0x000fea0003800000 */
.L_x_346:
        /* <DEDUP_REMOVED lines=11> */
.L_x_349:
[----:B------:R-:W-:Y:S05]  /*13040*/  BSYNC B1 ;  /* 0x0000000000017941 */ /* 0x000fea0003800000 */
.L_x_348:
        /* <DEDUP_REMOVED lines=11> */
.L_x_351:
[----:B------:R-:W-:Y:S05]  /*13100*/  BSYNC B1 ;  /* 0x0000000000017941 */ /* 0x000fea0003800000 */
.L_x_350:
        /* <DEDUP_REMOVED lines=11> */
.L_x_353:
[----:B------:R-:W-:Y:S05]  /*131c0*/  BSYNC B1 ;  /* 0x0000000000017941 */ /* 0x000fea0003800000 */
.L_x_352:
        /* <DEDUP_REMOVED lines=11> */
.L_x_355:
[----:B------:R-:W-:Y:S05]  /*13280*/  BSYNC B1 ;  /* 0x0000000000017941 */ /* 0x000fea0003800000 */
.L_x_354:
        /* <DEDUP_REMOVED lines=11> */
.L_x_357:
[----:B------:R-:W-:Y:S05]  /*13340*/  BSYNC B1 ;  /* 0x0000000000017941 */ /* 0x000fea0003800000 */
.L_x_356:
        /* <DEDUP_REMOVED lines=11> */
.L_x_359:
[----:B------:R-:W-:Y:S05]  /*13400*/  BSYNC B1 ;  /* 0x0000000000017941 */ /* 0x000fea0003800000 */
.L_x_358:
        /* <DEDUP_REMOVED lines=11> */
.L_x_361:
[----:B------:R-:W-:Y:S05]  /*134c0*/  BSYNC B1 ;  /* 0x0000000000017941 */ /* 0x000fea0003800000 */
.L_x_360:
        /* <DEDUP_REMOVED lines=11> */
.L_x_363:
[----:B------:R-:W-:Y:S05]  /*13580*/  BSYNC B1 ;  /* 0x0000000000017941 */ /* 0x000fea0003800000 */
.L_x_362:
        /* <DEDUP_REMOVED lines=11> */
.L_x_365:
[----:B------:R-:W-:Y:S05]  /*13640*/  BSYNC B1 ;  /* 0x0000000000017941 */ /* 0x000fea0003800000 */
.L_x_364:
        /* <DEDUP_REMOVED lines=11> */
.L_x_367:
[----:B------:R-:W-:Y:S05]  /*13700*/  BSYNC B1 ;  /* 0x0000000000017941 */ /* 0x000fea0003800000 */
.L_x_366:
        /* <DEDUP_REMOVED lines=11> */
.L_x_369:
[----:B------:R-:W-:Y:S05]  /*137c0*/  BSYNC B1 ;  /* 0x0000000000017941 */ /* 0x000fea0003800000 */
.L_x_368:
        /* <DEDUP_REMOVED lines=11> */
.L_x_371:
[----:B------:R-:W-:Y:S05]  /*13880*/  BSYNC B1 ;  /* 0x0000000000017941 */ /* 0x000fea0003800000 */
.L_x_370:
        /* <DEDUP_REMOVED lines=11> */
.L_x_373:
[----:B------:R-:W-:Y:S05]  /*13940*/  BSYNC B1 ;  /* 0x0000000000017941 */ /* 0x000fea0003800000 */
.L_x_372:
        /* <DEDUP_REMOVED lines=11> */
.L_x_375:
[----:B------:R-:W-:Y:S05]  /*13a00*/  BSYNC B1 ;  /* 0x0000000000017941 */ /* 0x000fea0003800000 */
.L_x_374:
        /* <DEDUP_REMOVED lines=11> */
.L_x_377:
[----:B------:R-:W-:Y:S05]  /*13ac0*/  BSYNC B1 ;  /* 0x0000000000017941 */ /* 0x000fea0003800000 */
.L_x_376:
        /* <DEDUP_REMOVED lines=11> */
.L_x_379:
[----:B------:R-:W-:Y:S05]  /*13b80*/  BSYNC B1 ;  /* 0x0000000000017941 */ /* 0x000fea0003800000 */
.L_x_378:
        /* <DEDUP_REMOVED lines=11> */
.L_x_381:
[----:B------:R-:W-:Y:S05]  /*13c40*/  BSYNC B1 ;  /* 0x0000000000017941 */ /* 0x000fea0003800000 */
.L_x_380:
        /* <DEDUP_REMOVED lines=11> */
.L_x_383:
[----:B------:R-:W-:Y:S05]  /*13d00*/  BSYNC B1 ;  /* 0x0000000000017941 */ /* 0x000fea0003800000 */
.L_x_382:
        /* <DEDUP_REMOVED lines=11> */
.L_x_385:
[----:B------:R-:W-:Y:S05]  /*13dc0*/  BSYNC B1 ;  /* 0x0000000000017941 */ /* 0x000fea0003800000 */
.L_x_384:
        /* <DEDUP_REMOVED lines=11> */
.L_x_387:
[----:B------:R-:W-:Y:S05]  /*13e80*/  BSYNC B1 ;  /* 0x0000000000017941 */ /* 0x000fea0003800000 */
.L_x_386:
        /* <DEDUP_REMOVED lines=11> */
.L_x_389:
[----:B------:R-:W-:Y:S05]  /*13f40*/  BSYNC B1 ;  /* 0x0000000000017941 */ /* 0x000fea0003800000 */
.L_x_388:
        /* <DEDUP_REMOVED lines=11> */
.L_x_391:
[----:B------:R-:W-:Y:S05]  /*14000*/  BSYNC B1 ;  /* 0x0000000000017941 */ /* 0x000fea0003800000 */
.L_x_390:
        /* <DEDUP_REMOVED lines=11> */
.L_x_393:
[----:B------:R-:W-:Y:S05]  /*140c0*/  BSYNC B1 ;  /* 0x0000000000017941 */ /* 0x000fea0003800000 */
.L_x_392:
        /* <DEDUP_REMOVED lines=11> */
.L_x_395:
[----:B------:R-:W-:Y:S05]  /*14180*/  BSYNC B1 ;  /* 0x0000000000017941 */ /* 0x000fea0003800000 */
.L_x_394:
        /* <DEDUP_REMOVED lines=11> */
.L_x_397:
[----:B------:R-:W-:Y:S05]  /*14240*/  BSYNC B1 ;  /* 0x0000000000017941 */ /* 0x000fea0003800000 */
.L_x_396:
        /* <DEDUP_REMOVED lines=11> */
.L_x_399:
[----:B------:R-:W-:Y:S05]  /*14300*/  BSYNC B1 ;  /* 0x0000000000017941 */ /* 0x000fea0003800000 */
.L_x_398:
        /* <DEDUP_REMOVED lines=11> */
.L_x_401:
[----:B------:R-:W-:Y:S05]  /*143c0*/  BSYNC B1 ;  /* 0x0000000000017941 */ /* 0x000fea0003800000 */
.L_x_400:
        /* <DEDUP_REMOVED lines=11> */
.L_x_403:
[----:B------:R-:W-:Y:S05]  /*14480*/  BSYNC B1 ;  /* 0x0000000000017941 */ /* 0x000fea0003800000 */
.L_x_402:
        /* <DEDUP_REMOVED lines=11> */
.L_x_405:
[----:B------:R-:W-:Y:S05]  /*14540*/  BSYNC B1 ;  /* 0x0000000000017941 */ /* 0x000fea0003800000 */
.L_x_404:
        /* <DEDUP_REMOVED lines=11> */
.L_x_407:
[----:B------:R-:W-:Y:S05]  /*14600*/  BSYNC B1 ;  /* 0x0000000000017941 */ /* 0x000fea0003800000 */
.L_x_406:
        /* <DEDUP_REMOVED lines=11> */
.L_x_409:
[----:B------:R-:W-:Y:S05]  /*146c0*/  BSYNC B1 ;  /* 0x0000000000017941 */ /* 0x000fea0003800000 */
.L_x_408:
        /* <DEDUP_REMOVED lines=11> */
.L_x_411:
[----:B------:R-:W-:Y:S05]  /*14780*/  BSYNC B1 ;  /* 0x0000000000017941 */ /* 0x000fea0003800000 */
.L_x_410:
        /* <DEDUP_REMOVED lines=11> */
.L_x_413:
[----:B------:R-:W-:Y:S05]  /*14840*/  BSYNC B1 ;  /* 0x0000000000017941 */ /* 0x000fea0003800000 */
.L_x_412:
        /* <DEDUP_REMOVED lines=11> */
.L_x_415:
[----:B------:R-:W-:Y:S05]  /*14900*/  BSYNC B1 ;  /* 0x0000000000017941 */ /* 0x000fea0003800000 */
.L_x_414:
        /* <DEDUP_REMOVED lines=11> */
.L_x_417:
[----:B------:R-:W-:Y:S05]  /*149c0*/  BSYNC B1 ;  /* 0x0000000000017941 */ /* 0x000fea0003800000 */
.L_x_416:
        /* <DEDUP_REMOVED lines=11> */
.L_x_419:
[----:B------:R-:W-:Y:S05]  /*14a80*/  BSYNC B1 ;  /* 0x0000000000017941 */ /* 0x000fea0003800000 */
.L_x_418:
        /* <DEDUP_REMOVED lines=11> */
.L_x_421:
[----:B------:R-:W-:Y:S05]  /*14b40*/  BSYNC B1 ;  /* 0x0000000000017941 */ /* 0x000fea0003800000 */
.L_x_420:
        /* <DEDUP_REMOVED lines=11> */
.L_x_423:
[----:B------:R-:W-:Y:S05]  /*14c00*/  BSYNC B1 ;  /* 0x0000000000017941 */ /* 0x000fea0003800000 */
.L_x_422:
        /* <DEDUP_REMOVED lines=11> */
.L_x_425:
[----:B------:R-:W-:Y:S05]  /*14cc0*/  BSYNC B1 ;  /* 0x0000000000017941 */ /* 0x000fea0003800000 */
.L_x_424:
        /* <DEDUP_REMOVED lines=11> */
.L_x_427:
[----:B------:R-:W-:Y:S05]  /*14d80*/  BSYNC B1 ;  /* 0x0000000000017941 */ /* 0x000fea0003800000 */
.L_x_426:
        /* <DEDUP_REMOVED lines=11> */
.L_x_429:
[----:B------:R-:W-:Y:S05]  /*14e40*/  BSYNC B1 ;  /* 0x0000000000017941 */ /* 0x000fea0003800000 */
.L_x_428:
        /* <DEDUP_REMOVED lines=11> */
.L_x_431:
[----:B------:R-:W-:Y:S05]  /*14f00*/  BSYNC B1 ;  /* 0x0000000000017941 */ /* 0x000fea0003800000 */
.L_x_430:
        /* <DEDUP_REMOVED lines=11> */
.L_x_433:
[----:B------:R-:W-:Y:S05]  /*14fc0*/  BSYNC B1 ;  /* 0x0000000000017941 */ /* 0x000fea0003800000 */
.L_x_432:
        /* <DEDUP_REMOVED lines=11> */
.L_x_435:
[----:B------:R-:W-:Y:S05]  /*15080*/  BSYNC B1 ;  /* 0x0000000000017941 */ /* 0x000fea0003800000 */
.L_x_434:
        /* <DEDUP_REMOVED lines=11> */
.L_x_437:
[----:B------:R-:W-:Y:S05]  /*15140*/  BSYNC B1 ;  /* 0x0000000000017941 */ /* 0x000fea0003800000 */
.L_x_436:
        /* <DEDUP_REMOVED lines=11> */
.L_x_439:
[----:B------:R-:W-:Y:S05]  /*15200*/  BSYNC B1 ;  /* 0x0000000000017941 */ /* 0x000fea0003800000 */
.L_x_438:
        /* <DEDUP_REMOVED lines=11> */
.L_x_441:
[----:B------:R-:W-:Y:S05]  /*152c0*/  BSYNC B1 ;  /* 0x0000000000017941 */ /* 0x000fea0003800000 */
.L_x_440:
        /* <DEDUP_REMOVED lines=11> */
.L_x_443:
[----:B------:R-:W-:Y:S05]  /*15380*/  BSYNC B1 ;  /* 0x0000000000017941 */ /* 0x000fea0003800000 */
.L_x_442:
        /* <DEDUP_REMOVED lines=11> */
.L_x_445:
[----:B------:R-:W-:Y:S05]  /*15440*/  BSYNC B1 ;  /* 0x0000000000017941 */ /* 0x000fea0003800000 */
.L_x_444:
        /* <DEDUP_REMOVED lines=11> */
.L_x_447:
[----:B------:R-:W-:Y:S05]  /*15500*/  BSYNC B1 ;  /* 0x0000000000017941 */ /* 0x000fea0003800000 */
.L_x_446:
        /* <DEDUP_REMOVED lines=11> */
.L_x_449:
[----:B------:R-:W-:Y:S05]  /*155c0*/  BSYNC B1 ;  /* 0x0000000000017941 */ /* 0x000fea0003800000 */
.L_x_448:
        /* <DEDUP_REMOVED lines=11> */
.L_x_451:
[----:B------:R-:W-:Y:S05]  /*15680*/  BSYNC B1 ;  /* 0x0000000000017941 */ /* 0x000fea0003800000 */
.L_x_450:
        /* <DEDUP_REMOVED lines=11> */
.L_x_453:
[----:B------:R-:W-:Y:S05]  /*15740*/  BSYNC B1 ;  /* 0x0000000000017941 */ /* 0x000fea0003800000 */
.L_x_452:
        /* <DEDUP_REMOVED lines=11> */
.L_x_455:
[----:B------:R-:W-:Y:S05]  /*15800*/  BSYNC B1 ;  /* 0x0000000000017941 */ /* 0x000fea0003800000 */
.L_x_454:
        /* <DEDUP_REMOVED lines=11> */
.L_x_457:
[----:B------:R-:W-:Y:S05]  /*158c0*/  BSYNC B1 ;  /* 0x0000000000017941 */ /* 0x000fea0003800000 */
.L_x_456:
        /* <DEDUP_REMOVED lines=11> */
.L_x_459:
[----:B------:R-:W-:Y:S05]  /*15980*/  BSYNC B1 ;  /* 0x0000000000017941 */ /* 0x000fea0003800000 */
.L_x_458:
        /* <DEDUP_REMOVED lines=11> */
.L_x_461:
[----:B------:R-:W-:Y:S05]  /*15a40*/  BSYNC B1 ;  /* 0x0000000000017941 */ /* 0x000fea0003800000 */
.L_x_460:
        /* <DEDUP_REMOVED lines=11> */
.L_x_463:
[----:B------:R-:W-:Y:S05]  /*15b00*/  BSYNC B1 ;  /* 0x0000000000017941 */ /* 0x000fea0003800000 */
.L_x_462:
        /* <DEDUP_REMOVED lines=11> */
.L_x_465:
[----:B------:R-:W-:Y:S05]  /*15bc0*/  BSYNC B1 ;  /* 0x0000000000017941 */ /* 0x000fea0003800000 */
.L_x_464:
        /* <DEDUP_REMOVED lines=11> */
.L_x_467:
[----:B------:R-:W-:Y:S05]  /*15c80*/  BSYNC B1 ;  /* 0x0000000000017941 */ /* 0x000fea0003800000 */
.L_x_466:
        /* <DEDUP_REMOVED lines=11> */
.L_x_469:
[----:B------:R-:W-:Y:S05]  /*15d40*/  BSYNC B1 ;  /* 0x0000000000017941 */ /* 0x000fea0003800000 */
.L_x_468:
        /* <DEDUP_REMOVED lines=11> */
.L_x_471:
[----:B------:R-:W-:Y:S05]  /*15e00*/  BSYNC B1 ;  /* 0x0000000000017941 */ /* 0x000fea0003800000 */
.L_x_470:
        /* <DEDUP_REMOVED lines=11> */
.L_x_473:
[----:B------:R-:W-:Y:S05]  /*15ec0*/  BSYNC B1 ;  /* 0x0000000000017941 */ /* 0x000fea0003800000 */
.L_x_472:
        /* <DEDUP_REMOVED lines=11> */
.L_x_475:
[----:B------:R-:W-:Y:S05]  /*15f80*/  BSYNC B1 ;  /* 0x0000000000017941 */ /* 0x000fea0003800000 */
.L_x_474:
        /* <DEDUP_REMOVED lines=11> */
.L_x_477:
[----:B------:R-:W-:Y:S05]  /*16040*/  BSYNC B1 ;  /* 0x0000000000017941 */ /* 0x000fea0003800000 */
.L_x_476:
        /* <DEDUP_REMOVED lines=11> */
.L_x_479:
[----:B------:R-:W-:Y:S05]  /*16100*/  BSYNC B1 ;  /* 0x0000000000017941 */ /* 0x000fea0003800000 */
.L_x_478:
        /* <DEDUP_REMOVED lines=11> */
.L_x_481:
[----:B------:R-:W-:Y:S05]  /*161c0*/  BSYNC B1 ;  /* 0x0000000000017941 */ /* 0x000fea0003800000 */
.L_x_480:
        /* <DEDUP_REMOVED lines=11> */
.L_x_483:
[----:B------:R-:W-:Y:S05]  /*16280*/  BSYNC B1 ;  /* 0x0000000000017941 */ /* 0x000fea0003800000 */
.L_x_482:
        /* <DEDUP_REMOVED lines=11> */
.L_x_485:
[----:B------:R-:W-:Y:S05]  /*16340*/  BSYNC B1 ;  /* 0x0000000000017941 */ /* 0x000fea0003800000 */
.L_x_484:
        /* <DEDUP_REMOVED lines=11> */
.L_x_487:
[----:B------:R-:W-:Y:S05]  /*16400*/  BSYNC B1 ;  /* 0x0000000000017941 */ /* 0x000fea0003800000 */
.L_x_486:
        /* <DEDUP_REMOVED lines=11> */
.L_x_489:
[----:B------:R-:W-:Y:S05]  /*164c0*/  BSYNC B1 ;  /* 0x0000000000017941 */ /* 0x000fea0003800000 */
.L_x_488:
        /* <DEDUP_REMOVED lines=11> */
.L_x_491:
[----:B------:R-:W-:Y:S05]  /*16580*/  BSYNC B1 ;  /* 0x0000000000017941 */ /* 0x000fea0003800000 */
.L_x_490:
        /* <DEDUP_REMOVED lines=11> */
.L_x_493:
[----:B------:R-:W-:Y:S05]  /*16640*/  BSYNC B1 ;  /* 0x0000000000017941 */ /* 0x000fea0003800000 */
.L_x_492:
        /* <DEDUP_REMOVED lines=11> */
.L_x_495:
[----:B------:R-:W-:Y:S05]  /*16700*/  BSYNC B1 ;  /* 0x0000000000017941 */ /* 0x000fea0003800000 */
.L_x_494:
        /* <DEDUP_REMOVED lines=11> */
.L_x_497:
[----:B------:R-:W-:Y:S05]  /*167c0*/  BSYNC B1 ;  /* 0x0000000000017941 */ /* 0x000fea0003800000 */
.L_x_496:
        /* <DEDUP_REMOVED lines=11> */
.L_x_499:
[----:B------:R-:W-:Y:S05]  /*16880*/  BSYNC B1 ;  /* 0x0000000000017941 */ /* 0x000fea0003800000 */
.L_x_498:
        /* <DEDUP_REMOVED lines=11> */
.L_x_501:
[----:B------:R-:W-:Y:S05]  /*16940*/  BSYNC B1 ;  /* 0x0000000000017941 */ /* 0x000fea0003800000 */
.L_x_500:
        /* <DEDUP_REMOVED lines=11> */
.L_x_503:
[----:B------:R-:W-:Y:S05]  /*16a00*/  BSYNC B1 ;  /* 0x0000000000017941 */ /* 0x000fea0003800000 */
.L_x_502:
        /* <DEDUP_REMOVED lines=11> */
.L_x_505:
[----:B------:R-:W-:Y:S05]  /*16ac0*/  BSYNC B1 ;  /* 0x0000000000017941 */ /* 0x000fea0003800000 */
.L_x_504:
        /* <DEDUP_REMOVED lines=11> */
.L_x_507:
[----:B------:R-:W-:Y:S05]  /*16b80*/  BSYNC B1 ;  /* 0x0000000000017941 */ /* 0x000fea0003800000 */
.L_x_506:
        /* <DEDUP_REMOVED lines=11> */
.L_x_509:
[----:B------:R-:W-:Y:S05]  /*16c40*/  BSYNC B1 ;  /* 0x0000000000017941 */ /* 0x000fea0003800000 */
.L_x_508:
        /* <DEDUP_REMOVED lines=11> */
.L_x_511:
[----:B------:R-:W-:Y:S05]  /*16d00*/  BSYNC B1 ;  /* 0x0000000000017941 */ /* 0x000fea0003800000 */
.L_x_510:
        /* <DEDUP_REMOVED lines=11> */
.L_x_513:
[----:B------:R-:W-:Y:S05]  /*16dc0*/  BSYNC B1 ;  /* 0x0000000000017941 */ /* 0x000fea0003800000 */
.L_x_512:
        /* <DEDUP_REMOVED lines=11> */
.L_x_515:
[----:B------:R-:W-:Y:S05]  /*16e80*/  BSYNC B1 ;  /* 0x0000000000017941 */ /* 0x000fea0003800000 */
.L_x_514:
        /* <DEDUP_REMOVED lines=11> */
.L_x_517:
[----:B------:R-:W-:Y:S05]  /*16f40*/  BSYNC B1 ;  /* 0x0000000000017941 */ /* 0x000fea0003800000 */
.L_x_516:
        /* <DEDUP_REMOVED lines=11> */
.L_x_519:
[----:B------:R-:W-:Y:S05]  /*17000*/  BSYNC B1 ;  /* 0x0000000000017941 */ /* 0x000fea0003800000 */
.L_x_518:
[----:B------:R-:W3:Y:S01]  /*17010*/  LDL.LU R159, [R1+0xbd0] ;  /* 0x000bd000019f7983 */ /* 0x000ee20000300800 */
[----:B-----5:R-:W-:Y:S01]  /*17020*/  HADD2.F32 R158, -RZ, R19.H0_H0 ;  /* 0x20000013ff9e7230 */ /* 0x020fe20000004100 */
[----:B------:R-:W-:Y:S04]  /*17030*/  BSSY B1, `(.L_x_520) ;  /* 0x0000008000017945 */ /* 0x000fe80003800000 */
[----:B------:R-:W-:-:S04]  /*17040*/  FMUL R158, R158, R16 ;  /* 0x000000109e9e7220 */ /* 0x000fc80000400000 */
[----:B---3--:R-:W-:-:S05]  /*17050*/  FFMA R158, R159, R2, R158 ;  /* 0x000000029f9e7223 */ /* 0x008fca000000009e */
[----:B------:R-:W-:-:S05]  /*17060*/  F2FP.F16.F32.PACK_AB R158, RZ, R158 ;  /* 0x0000009eff9e723e */ /* 0x000fca00000000ff */
[----:B------:R3:W-:Y:S01]  /*17070*/  @P4 STG.E.U16 desc[UR36][R154.64+0x1d0], R158 ;  /* 0x0001d09e9a004986 */ /* 0x0007e2000c101524 */
[----:B------:R-:W-:-:S13]  /*17080*/  ISETP.GT.AND P4, PT, R0, 0x80, P6 ;  /* 0x000000800000780c */ /* 0x000fda0003784270 */
[----:B---3--:R-:W-:Y:S05]  /*17090*/  @!P4 BRA `(.L_x_521) ;  /* 0x000000000004c947 */ /* 0x008fea0003800000 */
[----:B------:R3:W5:Y:S02]  /*170a0*/  LDG.E.LTC128B.U16 R19, desc[UR36][R20.64+0x1d2] ;  /* 0x0001d22414137981 */ /* 0x000764000c1e1520 */
.L_x_521:
[----:B------:R-:W-:Y:S05]  /*170b0*/  BSYNC B1 ;  /* 0x0000000000017941 */ /* 0x000fea0003800000 */
.L_x_520:
        /* <DEDUP_REMOVED lines=11> */
.L_x_523:
[----:B------:R-:W-:Y:S05]  /*17170*/  BSYNC B1 ;  /* 0x0000000000017941 */ /* 0x000fea0003800000 */
.L_x_522:
        /* <DEDUP_REMOVED lines=10> */
.L_x_525:
[----:B------:R-:W-:Y:S05]  /*17220*/  BSYNC B1 ;  /* 0x0000000000017941 */ /* 0x000fea0003800000 */
.L_x_524:
        /* <DEDUP_REMOVED lines=10> */
.L_x_527:
[----:B------:R-:W-:Y:S05]  /*172d0*/  BSYNC B1 ;  /* 0x0000000000017941 */ /* 0x000fea0003800000 */
.L_x_526:
        /* <DEDUP_REMOVED lines=10> */
.L_x_529:
[----:B------:R-:W-:Y:S05]  /*17380*/  BSYNC B1 ;  /* 0x0000000000017941 */ /* 0x000fea0003800000 */
.L_x_528:
        /* <DEDUP_REMOVED lines=10> */
.L_x_531:
[----:B------:R-:W-:Y:S05]  /*17430*/  BSYNC B1 ;  /* 0x0000000000017941 */ /* 0x000fea0003800000 */
.L_x_530:
        /* <DEDUP_REMOVED lines=10> */
.L_x_533:
[----:B------:R-:W-:Y:S05]  /*174e0*/  BSYNC B1 ;  /* 0x0000000000017941 */ /* 0x000fea0003800000 */
.L_x_532:
        /* <DEDUP_REMOVED lines=10> */
.L_x_535:
[----:B------:R-:W-:Y:S05]  /*17590*/  BSYNC B1 ;  /* 0x0000000000017941 */ /* 0x000fea0003800000 */
.L_x_534:
        /* <DEDUP_REMOVED lines=10> */
.L_x_537:
[----:B------:R-:W-:Y:S05]  /*17640*/  BSYNC B1 ;  /* 0x0000000000017941 */ /* 0x000fea0003800000 */
.L_x_536:
        /* <DEDUP_REMOVED lines=10> */
.L_x_539:
[----:B------:R-:W-:Y:S05]  /*176f0*/  BSYNC B1 ;  /* 0x0000000000017941 */ /* 0x000fea0003800000 */
.L_x_538:
        /* <DEDUP_REMOVED lines=10> */
.L_x_541:
[----:B------:R-:W-:Y:S05]  /*177a0*/  BSYNC B1 ;  /* 0x0000000000017941 */ /* 0x000fea0003800000 */
.L_x_540:
[----:B------:R-:W2:Y:S01]  /*177b0*/  LDL.LU R155, [R1+0xbfc] ;  /* 0x000bfc00019b7983 */ /* 0x000ea20000300800 */
[----:B-----5:R-:W-:Y:S01]  /*177c0*/  HADD2.F32 R154, -RZ, R19.H0_H0 ;  /* 0x20000013ff9a7230 */ /* 0x020fe20000004100 */
[----:B------:R-:W-:Y:S02]  /*177d0*/  USHF.L.U64.HI UR4, UR6, 0x9, UR7 ;  /* 0x0000000906047899 */ /* 0x000fe40008010207 */
[----:B------:R-:W4:Y:S02]  /*177e0*/  LDL.LU R157, [R1+0x800] ;  /* 0x00080000019d7983 */ /* 0x000f240000300800 */
[----:B------:R-:W-:-:S04]  /*177f0*/  FMUL R154, R154, R16 ;  /* 0x000000109a9a7220 */ /* 0x000fc80000400000 */
[----:B--2---:R-:W-:-:S05]  /*17800*/  FFMA R154, R155, R2, R154 ;  /* 0x000000029b9a7223 */ /* 0x004fca000000009a */
[----:B------:R-:W-:-:S05]  /*17810*/  F2FP.F16.F32.PACK_AB R154, RZ, R154 ;  /* 0x0000009aff9a723e */ /* 0x000fca00000000ff */
[----:B------:R2:W-:Y:S02]  /*17820*/  @P4 STG.E.U16 desc[UR36][R166.64+0x1f2], R154 ;  /* 0x0001f29aa6004986 */ /* 0x0005e4000c101524 */
[----:B--2---:R-:W-:-:S05]  /*17830*/  IMAD.U32 R154, RZ, RZ, UR6 ;  /* 0x00000006ff9a7e24 */ /* 0x004fca000f8e00ff */
[----:B------:R-:W-:-:S04]  /*17840*/  LEA R154, P4, R154, R168, 0x9 ;  /* 0x000000a89a9a7211 */ /* 0x000fc800078848ff */
[----:B------:R-:W-:Y:S02]  /*17850*/  IADD3.X R155, R169, UR4, RZ, P4, !PT ;  /* 0x00000004a99b7c10 */ /* 0x000fe4000a7fe4ff */
[----:B------:R-:W-:-:S13]  /*17860*/  ISETP.GT.AND P4, PT, R0, 0x100, P5 ;  /* 0x000001000000780c */ /* 0x000fda0002f84270 */
[----:B------:R-:W2:Y:S01]  /*17870*/  @P4 LDG.E.LTC128B.U16 R19, desc[UR36][R178.64] ;  /* 0x00000024b2134981 */ /* 0x000ea2000c1e1520 */
[----:B------:R-:W-:Y:S01]  /*17880*/  BSSY B1, `(.L_x_542) ;  /* 0x000000a000017945 */ /* 0x000fe20003800000 */
[----:B--2---:R-:W-:-:S05]  /*17890*/  HADD2.F32 R156, -RZ, R19.H0_H0 ;  /* 0x20000013ff9c7230 */ /* 0x004fca0000004100 */
[----:B------:R-:W-:-:S04]  /*178a0*/  FMUL R156, R156, R16 ;  /* 0x000000109c9c7220 */ /* 0x000fc80000400000 */
[----:B----4-:R-:W-:-:S05]  /*178b0*/  FFMA R156, R157, R2, R156 ;  /* 0x000000029d9c7223 */ /* 0x010fca000000009c */
[----:B------:R-:W-:-:S05]  /*178c0*/  F2FP.F16.F32.PACK_AB R156, RZ, R156 ;  /* 0x0000009cff9c723e */ /* 0x000fca00000000ff */
[----:B------:R2:W-:Y:S01]  /*178d0*/  @P4 STG.E.U16 desc[UR36][R154.64], R156 ;  /* 0x0000009c9a004986 */ /* 0x0005e2000c101524 */
[----:B------:R-:W-:-:S04]  /*178e0*/  LOP3.LUT P4, RZ, R17, 0x2, RZ, 0xc0, !PT ;  /* 0x0000000211ff7812 */ /* 0x000fc8000788c0ff */
[----:B------:R-:W-:-:S13]  /*178f0*/  ISETP.GT.AND P4, PT, R0, 0x100, P4 ;  /* 0x000001000000780c */ /* 0x000fda0002784270 */
[----:B--2---:R-:W-:Y:S05]  /*17900*/  @!P4 BRA `(.L_x_543) ;  /* 0x000000000004c947 */ /* 0x004fea0003800000 */
[----:B------:R2:W5:Y:S02]  /*17910*/  LDG.E.LTC128B.U16 R19, desc[UR36][R12.64+0x2] ;  /* 0x000002240c137981 */ /* 0x000564000c1e1520 */
.L_x_543:
[----:B------:R-:W-:Y:S05]  /*17920*/  BSYNC B1 ;  /* 0x0000000000017941 */ /* 0x000fea0003800000 */
.L_x_542:
[----:B------:R-:W4:Y:S01]  /*17930*/  LDL.LU R157, [R1+0x804] ;  /* 0x00080400019d7983 */ /* 0x000f220000300800 */
        /* <DEDUP_REMOVED lines=8> */
[----:B------:R-:W-:-:S13]  /*179c0*/  ISETP.GT.AND P4, PT, R0, 0x108, P5 ;  /* 0x000001080000780c */ /* 0x000fda0002f84270 */
[----:B----4-:R-:W-:Y:S05]  /*179d0*/  @!P4 BRA `(.L_x_545) ;  /* 0x000000000004c947 */ /* 0x010fea0003800000 */
[----:B------:R4:W5:Y:S02]  /*179e0*/  LDG.E.LTC128B.U16 R19, desc[UR36][R162.64] ;  /* 0x00000024a2137981 */ /* 0x000964000c1e1520 */
.L_x_545:
[----:B------:R-:W-:Y:S05]  /*179f0*/  BSYNC B1 ;  /* 0x0000000000017941 */ /* 0x000fea0003800000 */
.L_x_544:
[----:B------:R-:W2:Y:S01]  /*17a00*/  LDL.LU R157, [R1+0x808] ;  /* 0x00080800019d7983 */ /* 0x000ea20000300800 */
[----:B-----5:R-:W-:Y:S01]  /*17a10*/  HADD2.F32 R156, -RZ, R19.H0_H0 ;  /* 0x20000013ff9c7230 */ /* 0x020fe20000004100 */
[----:B------:R-:W-:Y:S04]  /*17a20*/  BSSY B1, `(.L_x_546) ;  /* 0x000000b000017945 */ /* 0x000fe80003800000 */
[----:B------:R-:W-:-:S04]  /*17a30*/  FMUL R156, R156, R16 ;  /* 0x000000109c9c7220 */ /* 0x000fc80000400000 */
[----:B--2---:R-:W-:-:S05]  /*17a40*/  FFMA R156, R157, R2, R156 ;  /* 0x000000029d9c7223 */ /* 0x004fca000000009c */
[----:B------:R-:W-:-:S05]  /*17a50*/  F2FP.F16.F32.PACK_AB R156, RZ, R156 ;  /* 0x0000009cff9c723e */ /* 0x000fca00000000ff */
[----:B------:R2:W-:Y:S02]  /*17a60*/  @P4 STG.E.U16 desc[UR36][R158.64], R156 ;  /* 0x0000009c9e004986 */ /* 0x0005e4000c101524 */
[----:B--2---:R-:W-:-:S05]  /*17a70*/  IADD3 R156, P4, R180, R154, RZ ;  /* 0x0000009ab49c7210 */ /* 0x004fca0007f9e0ff */
[----:B------:R-:W-:Y:S01]  /*17a80*/  IMAD.X R157, R181, 0x1, R155, P4 ;  /* 0x00000001b59d7824 */ /* 0x000fe200020e069b */
[----:B------:R-:W-:-:S04]  /*17a90*/  LOP3.LUT P4, RZ, R17, 0x2, RZ, 0xc0, !PT ;  /* 0x0000000211ff7812 */ /* 0x000fc8000788c0ff */
[----:B------:R-:W-:-:S13]  /*17aa0*/  ISETP.GT.AND P4, PT, R0, 0x108, P4 ;  /* 0x000001080000780c */ /* 0x000fda0002784270 */
[----:B------:R-:W-:Y:S05]  /*17ab0*/  @!P4 BRA `(.L_x_547) ;  /* 0x000000000004c947 */ /* 0x000fea0003800000 */
[----:B------:R2:W5:Y:S02]  /*17ac0*/  LDG.E.LTC128B.U16 R19, desc[UR36][R10.64+0x2] ;  /* 0x000002240a137981 */ /* 0x000564000c1e1520 */
.L_x_547:
[----:B------:R-:W-:Y:S05]  /*17ad0*/  BSYNC B1 ;  /* 0x0000000000017941 */ /* 0x000fea0003800000 */
.L_x_546:
        /* <DEDUP_REMOVED lines=11> */
.L_x_549:
[----:B------:R-:W-:Y:S05]  /*17b90*/  BSYNC B1 ;  /* 0x0000000000017941 */ /* 0x000fea0003800000 */
.L_x_548:
[----:B------:R-:W2:Y:S01]  /*17ba0*/  LDL.LU R161, [R1+0x810] ;  /* 0x0008100001a17983 */ /* 0x000ea20000300800 */
[----:B-----5:R-:W-:Y:S01]  /*17bb0*/  HADD2.F32 R160, -RZ, R19.H0_H0 ;  /* 0x20000013ffa07230 */ /* 0x020fe20000004100 */
[----:B------:R-:W-:Y:S04]  /*17bc0*/  BSSY B1, `(.L_x_550) ;  /* 0x000000c000017945 */ /* 0x000fe80003800000 */
[----:B------:R-:W-:-:S04]  /*17bd0*/  FMUL R160, R160, R16 ;  /* 0x00000010a0a07220 */ /* 0x000fc80000400000 */
[----:B--2---:R-:W-:Y:S01]  /*17be0*/  FFMA R160, R161, R2, R160 ;  /* 0x00000002a1a07223 */ /* 0x004fe200000000a0 */
[----:B------:R-:W-:-:S04]  /*17bf0*/  @P4 IMAD.MOV.U32 R161, RZ, RZ, R155 ;  /* 0x000000ffffa14224 */ /* 0x000fc800078e009b */
[----:B------:R-:W-:-:S04]  /*17c00*/  F2FP.F16.F32.PACK_AB R160, RZ, R160 ;  /* 0x000000a0ffa0723e */ /* 0x000fc800000000ff */
[----:B----4-:R-:W-:Y:S01]  /*17c10*/  PRMT R162, R160, 0x7610, R162 ;  /* 0x00007610a0a27816 */ /* 0x010fe200000000a2 */
[----:B------:R-:W-:-:S05]  /*17c20*/  @P4 IMAD.MOV.U32 R160, RZ, RZ, R154 ;  /* 0x000000ffffa04224 */ /* 0x000fca00078e009a */
[----:B------:R2:W-:Y:S01]  /*17c30*/  @P4 STG.E.U16 desc[UR36][R160.64+0x10], R162 ;  /* 0x000010a2a0004986 */ /* 0x0005e2000c101524 */
[----:B------:R-:W-:-:S04]  /*17c40*/  LOP3.LUT P4, RZ, R17, 0x8, RZ, 0xc0, !PT ;  /* 0x0000000811ff7812 */ /* 0x000fc8000788c0ff */
[----:B------:R-:W-:-:S13]  /*17c50*/  ISETP.GT.AND P4, PT, R0, 0x100, P4 ;  /* 0x000001000000780c */ /* 0x000fda0002784270 */
[----:B--2---:R-:W-:Y:S05]  /*17c60*/  @!P4 BRA `(.L_x_551) ;  /* 0x000000000004c947 */ /* 0x004fea0003800000 */
[----:B------:R2:W5:Y:S02]  /*17c70*/  LDG.E.LTC128B.U16 R19, desc[UR36][R12.64+0x12] ;  /* 0x000012240c137981 */ /* 0x000564000c1e1520 */
.L_x_551:
[----:B------:R-:W-:Y:S05]  /*17c80*/  BSYNC B1 ;  /* 0x0000000000017941 */ /* 0x000fea0003800000 */
.L_x_550:
[----:B------:R-:W4:Y:S01]  /*17c90*/  LDL.LU R161, [R1+0x814] ;  /* 0x0008140001a17983 */ /* 0x000f220000300800 */
[----:B-----5:R-:W-:Y:S01]  /*17ca0*/  HADD2.F32 R160, -RZ, R19.H0_H0 ;  /* 0x20000013ffa07230 */ /* 0x020fe20000004100 */
[----:B------:R-:W-:Y:S04]  /*17cb0*/  BSSY B1, `(.L_x_552) ;  /* 0x0000009000017945 */ /* 0x000fe80003800000 */
[----:B------:R-:W-:-:S04]  /*17cc0*/  FMUL R160, R160, R16 ;  /* 0x00000010a0a07220 */ /* 0x000fc80000400000 */
[----:B----4-:R-:W-:-:S05]  /*17cd0*/  FFMA R160, R161, R2, R160 ;  /* 0x00000002a1a07223 */ /* 0x010fca00000000a0 */
[----:B------:R-:W-:-:S05]  /*17ce0*/  F2FP.F16.F32.PACK_AB R160, RZ, R160 ;  /* 0x000000a0ffa0723e */ /* 0x000fca00000000ff */
[----:B------:R4:W-:Y:S01]  /*17cf0*/  @P4 STG.E.U16 desc[UR36][R154.64+0x12], R160 ;  /* 0x000012a09a004986 */ /* 0x0009e2000c101524 */
[----:B------:R-:W-:-:S04]  /*17d00*/  LOP3.LUT P4, RZ, R17, 0x4, RZ, 0xc0, !PT ;  /* 0x0000000411ff7812 */ /* 0x000fc8000788c0ff */
[----:B------:R-:W-:-:S13]  /*17d10*/  ISETP.GT.AND P4, PT, R0, 0x108, P4 ;  /* 0x000001080000780c */ /* 0x000fda0002784270 */
[----:B----4-:R-:W-:Y:S05]  /*17d20*/  @!P4 BRA `(.L_x_553) ;  /* 0x000000000004c947 */ /* 0x010fea0003800000 */
[----:B------:R4:W5:Y:S02]  /*17d30*/  LDG.E.LTC128B.U16 R19, desc[UR36][R10.64+0x10] ;  /* 0x000010240a137981 */ /* 0x000964000c1e1520 */
.L_x_553:
[----:B------:R-:W-:Y:S05]  /*17d40*/  BSYNC B1 ;  /* 0x0000000000017941 */ /* 0x000fea0003800000 */
.L_x_552:
        /* <DEDUP_REMOVED lines=11> */
.L_x_555:
[----:B------:R-:W-:Y:S05]  /*17e00*/  BSYNC B1 ;  /* 0x0000000000017941 */ /* 0x000fea0003800000 */
.L_x_554:
        /* <DEDUP_REMOVED lines=11> */
.L_x_557:
[----:B------:R-:W-:Y:S05]  /*17ec0*/  BSYNC B1 ;  /* 0x0000000000017941 */ /* 0x000fea0003800000 */
.L_x_556:
        /* <DEDUP_REMOVED lines=10> */
[----:B------:R-:W-:-:S04]  /*17f70*/  LOP3.LUT P4, RZ, R17, 0x40, RZ, 0xc0, !PT ;  /* 0x0000004011ff7812 */ /* 0x000fc8000788c0ff */
[----:B------:R-:W-:-:S13]  /*17f80*/  ISETP.GT.AND P4, PT, R0, 0x100, P4 ;  /* 0x000001000000780c */ /* 0x000fda0002784270 */
[----:B--2---:R-:W-:Y:S05]  /*17f90*/  @!P4 BRA `(.L_x_559) ;  /* 0x000000000004c947 */ /* 0x004fea0003800000 */
[----:B------:R2:W5:Y:S02]  /*17fa0*/  LDG.E.LTC128B.U16 R19, desc[UR36][R12.64+0x22] ;  /* 0x000022240c137981 */ /* 0x000564000c1e1520 */
.L_x_559:
[----:B------:R-:W-:Y:S05]  /*17fb0*/  BSYNC B1 ;  /* 0x0000000000017941 */ /* 0x000fea0003800000 */
.L_x_558:
        /* <DEDUP_REMOVED lines=11> */
.L_x_561:
[----:B------:R-:W-:Y:S05]  /*18070*/  BSYNC B1 ;  /* 0x0000000000017941 */ /* 0x000fea0003800000 */
.L_x_560:
        /* <DEDUP_REMOVED lines=11> */
.L_x_563:
[----:B------:R-:W-:Y:S05]  /*18130*/  BSYNC B1 ;  /* 0x0000000000017941 */ /* 0x000fea0003800000 */
.L_x_562:
        /* <DEDUP_REMOVED lines=11> */
.L_x_565:
[----:B------:R-:W-:Y:S05]  /*181f0*/  BSYNC B1 ;  /* 0x0000000000017941 */ /* 0x000fea0003800000 */
.L_x_564:
        /* <DEDUP_REMOVED lines=14> */
.L_x_567:
[----:B------:R-:W-:Y:S05]  /*182e0*/  BSYNC B1 ;  /* 0x0000000000017941 */ /* 0x000fea0003800000 */
.L_x_566:
        /* <DEDUP_REMOVED lines=11> */
.L_x_569:
[----:B------:R-:W-:Y:S05]  /*183a0*/  BSYNC B1 ;  /* 0x0000000000017941 */ /* 0x000fea0003800000 */
.L_x_568:
        /* <DEDUP_REMOVED lines=11> */
.L_x_571:
[----:B------:R-:W-:Y:S05]  /*18460*/  BSYNC B1 ;  /* 0x0000000000017941 */ /* 0x000fea0003800000 */
.L_x_570:
        /* <DEDUP_REMOVED lines=11> */
.L_x_573:
[----:B------:R-:W-:Y:S05]  /*18520*/  BSYNC B1 ;  /* 0x0000000000017941 */ /* 0x000fea0003800000 */
.L_x_572:
        /* <DEDUP_REMOVED lines=14> */
.L_x_575:
[----:B------:R-:W-:Y:S05]  /*18610*/  BSYNC B1 ;  /* 0x0000000000017941 */ /* 0x000fea0003800000 */
.L_x_574:
        /* <DEDUP_REMOVED lines=11> */
.L_x_577:
[----:B------:R-:W-:Y:S05]  /*186d0*/  BSYNC B1 ;  /* 0x0000000000017941 */ /* 0x000fea0003800000 */
.L_x_576:
        /* <DEDUP_REMOVED lines=11> */
.L_x_579:
[----:B------:R-:W-:Y:S05]  /*18790*/  BSYNC B1 ;  /* 0x0000000000017941 */ /* 0x000fea0003800000 */
.L_x_578:
        /* <DEDUP_REMOVED lines=11> */
.L_x_581:
[----:B------:R-:W-:Y:S05]  /*18850*/  BSYNC B1 ;  /* 0x0000000000017941 */ /* 0x000fea0003800000 */
.L_x_580:
        /* <DEDUP_REMOVED lines=14> */
.L_x_583:
[----:B------:R-:W-:Y:S05]  /*18940*/  BSYNC B1 ;  /* 0x0000000000017941 */ /* 0x000fea0003800000 */
.L_x_582:
        /* <DEDUP_REMOVED lines=11> */
.L_x_585:
[----:B------:R-:W-:Y:S05]  /*18a00*/  BSYNC B1 ;  /* 0x0000000000017941 */ /* 0x000fea0003800000 */
.L_x_584:
        /* <DEDUP_REMOVED lines=11> */
.L_x_587:
[----:B------:R-:W-:Y:S05]  /*18ac0*/  BSYNC B1 ;  /* 0x0000000000017941 */ /* 0x000fea0003800000 */
.L_x_586:
        /* <DEDUP_REMOVED lines=11> */
.L_x_589:
[----:B------:R-:W-:Y:S05]  /*18b80*/  BSYNC B1 ;  /* 0x0000000000017941 */ /* 0x000fea0003800000 */
.L_x_588:
        /* <DEDUP_REMOVED lines=14> */
.L_x_591:
[----:B------:R-:W-:Y:S05]  /*18c70*/  BSYNC B1 ;  /* 0x0000000000017941 */ /* 0x000fea0003800000 */
.L_x_590:
        /* <DEDUP_REMOVED lines=11> */
.L_x_593:
[----:B------:R-:W-:Y:S05]  /*18d30*/  BSYNC B1 ;  /* 0x0000000000017941 */ /* 0x000fea0003800000 */
.L_x_592:
        /* <DEDUP_REMOVED lines=11> */
.L_x_595:
[----:B------:R-:W-:Y:S05]  /*18df0*/  BSYNC B1 ;  /* 0x0000000000017941 */ /* 0x000fea0003800000 */
.L_x_594:
        /* <DEDUP_REMOVED lines=11> */
.L_x_597:
[----:B------:R-:W-:Y:S05]  /*18eb0*/  BSYNC B1 ;  /* 0x0000000000017941 */ /* 0x000fea0003800000 */
.L_x_596:
        /* <DEDUP_REMOVED lines=14> */
.L_x_599:
[----:B------:R-:W-:Y:S05]  /*18fa0*/  BSYNC B1 ;  /* 0x0000000000017941 */ /* 0x000fea0003800000 */
.L_x_598:
        /* <DEDUP_REMOVED lines=11> */
.L_x_601:
[----:B------:R-:W-:Y:S05]  /*19060*/  BSYNC B1 ;  /* 0x0000000000017941 */ /* 0x000fea0003800000 */
.L_x_600:
        /* <DEDUP_REMOVED lines=11> */
.L_x_603:
[----:B------:R-:W-:Y:S05]  /*19120*/  BSYNC B1 ;  /* 0x0000000000017941 */ /* 0x000fea0003800000 */
.L_x_602:
        /* <DEDUP_REMOVED lines=11> */
.L_x_605:
[----:B------:R-:W-:Y:S05]  /*191e0*/  BSYNC B1 ;  /* 0x0000000000017941 */ /* 0x000fea0003800000 */
.L_x_604:
        /* <DEDUP_REMOVED lines=14> */
.L_x_607:
[----:B------:R-:W-:Y:S05]  /*192d0*/  BSYNC B1 ;  /* 0x0000000000017941 */ /* 0x000fea0003800000 */
.L_x_606:
        /* <DEDUP_REMOVED lines=11> */
.L_x_609:
[----:B------:R-:W-:Y:S05]  /*19390*/  BSYNC B1 ;  /* 0x0000000000017941 */ /* 0x000fea0003800000 */
.L_x_608:
        /* <DEDUP_REMOVED lines=11> */
.L_x_611:
[----:B------:R-:W-:Y:S05]  /*19450*/  BSYNC B1 ;  /* 0x0000000000017941 */ /* 0x000fea0003800000 */
.L_x_610:
        /* <DEDUP_REMOVED lines=11> */
.L_x_613:
[----:B------:R-:W-:Y:S05]  /*19510*/  BSYNC B1 ;  /* 0x0000000000017941 */ /* 0x000fea0003800000 */
.L_x_612:
        /* <DEDUP_REMOVED lines=14> */
.L_x_615:
[----:B------:R-:W-:Y:S05]  /*19600*/  BSYNC B1 ;  /* 0x0000000000017941 */ /* 0x000fea0003800000 */
.L_x_614:
        /* <DEDUP_REMOVED lines=11> */
.L_x_617:
[----:B------:R-:W-:Y:S05]  /*196c0*/  BSYNC B1 ;  /* 0x0000000000017941 */ /* 0x000fea0003800000 */
.L_x_616:
        /* <DEDUP_REMOVED lines=11> */
.L_x_619:
[----:B------:R-:W-:Y:S05]  /*19780*/  BSYNC B1 ;  /* 0x0000000000017941 */ /* 0x000fea0003800000 */
.L_x_618:
        /* <DEDUP_REMOVED lines=11> */
.L_x_621:
[----:B------:R-:W-:Y:S05]  /*19840*/  BSYNC B1 ;  /* 0x0000000000017941 */ /* 0x000fea0003800000 */
.L_x_620:
        /* <DEDUP_REMOVED lines=14> */
.L_x_623:
[----:B------:R-:W-:Y:S05]  /*19930*/  BSYNC B1 ;  /* 0x0000000000017941 */ /* 0x000fea0003800000 */
.L_x_622:
        /* <DEDUP_REMOVED lines=11> */
.L_x_625:
[----:B------:R-:W-:Y:S05]  /*199f0*/  BSYNC B1 ;  /* 0x0000000000017941 */ /* 0x000fea0003800000 */
.L_x_624:
        /* <DEDUP_REMOVED lines=11> */
.L_x_627:
[----:B------:R-:W-:Y:S05]  /*19ab0*/  BSYNC B1 ;  /* 0x0000000000017941 */ /* 0x000fea0003800000 */
.L_x_626:
        /* <DEDUP_REMOVED lines=11> */
.L_x_629:
[----:B------:R-:W-:Y:S05]  /*19b70*/  BSYNC B1 ;  /* 0x0000000000017941 */ /* 0x000fea0003800000 */
.L_x_628:
        /* <DEDUP_REMOVED lines=14> */
.L_x_631:
[----:B------:R-:W-:Y:S05]  /*19c60*/  BSYNC B1 ;  /* 0x0000000000017941 */ /* 0x000fea0003800000 */
.L_x_630:
        /* <DEDUP_REMOVED lines=11> */
.L_x_633:
[----:B------:R-:W-:Y:S05]  /*19d20*/  BSYNC B1 ;  /* 0x0000000000017941 */ /* 0x000fea0003800000 */
.L_x_632:
        /* <DEDUP_REMOVED lines=11> */
.L_x_635:
[----:B------:R-:W-:Y:S05]  /*19de0*/  BSYNC B1 ;  /* 0x0000000000017941 */ /* 0x000fea0003800000 */
.L_x_634:
        /* <DEDUP_REMOVED lines=11> */
.L_x_637:
[----:B------:R-:W-:Y:S05]  /*19ea0*/  BSYNC B1 ;  /* 0x0000000000017941 */ /* 0x000fea0003800000 */
.L_x_636:
        /* <DEDUP_REMOVED lines=14> */
.L_x_639:
[----:B------:R-:W-:Y:S05]  /*19f90*/  BSYNC B1 ;  /* 0x0000000000017941 */ /* 0x000fea0003800000 */
.L_x_638:
        /* <DEDUP_REMOVED lines=11> */
.L_x_641:
[----:B------:R-:W-:Y:S05]  /*1a050*/  BSYNC B1 ;  /* 0x0000000000017941 */ /* 0x000fea0003800000 */
.L_x_640:
        /* <DEDUP_REMOVED lines=11> */
.L_x_643:
[----:B------:R-:W-:Y:S05]  /*1a110*/  BSYNC B1 ;  /* 0x0000000000017941 */ /* 0x000fea0003800000 */
.L_x_642:
        /* <DEDUP_REMOVED lines=11> */
.L_x_645:
[----:B------:R-:W-:Y:S05]  /*1a1d0*/  BSYNC B1 ;  /* 0x0000000000017941 */ /* 0x000fea0003800000 */
.L_x_644:
        /* <DEDUP_REMOVED lines=14> */
.L_x_647:
[----:B------:R-:W-:Y:S05]  /*1a2c0*/  BSYNC B1 ;  /* 0x0000000000017941 */ /* 0x000fea0003800000 */
.L_x_646:
        /* <DEDUP_REMOVED lines=11> */
.L_x_649:
[----:B------:R-:W-:Y:S05]  /*1a380*/  BSYNC B1 ;  /* 0x0000000000017941 */ /* 0x000fea0003800000 */
.L_x_648:
        /* <DEDUP_REMOVED lines=11> */
.L_x_651:
[----:B------:R-:W-:Y:S05]  /*1a440*/  BSYNC B1 ;  /* 0x0000000000017941 */ /* 0x000fea0003800000 */
.L_x_650:
        /* <DEDUP_REMOVED lines=11> */
.L_x_653:
[----:B------:R-:W-:Y:S05]  /*1a500*/  BSYNC B1 ;  /* 0x0000000000017941 */ /* 0x000fea0003800000 */
.L_x_652:
        /* <DEDUP_REMOVED lines=14> */
.L_x_655:
[----:B------:R-:W-:Y:S05]  /*1a5f0*/  BSYNC B1 ;  /* 0x0000000000017941 */ /* 0x000fea0003800000 */
.L_x_654:
        /* <DEDUP_REMOVED lines=11> */
.L_x_657:
[----:B------:R-:W-:Y:S05]  /*1a6b0*/  BSYNC B1 ;  /* 0x0000000000017941 */ /* 0x000fea0003800000 */
.L_x_656:
        /* <DEDUP_REMOVED lines=11> */
.L_x_659:
[----:B------:R-:W-:Y:S05]  /*1a770*/  BSYNC B1 ;  /* 0x0000000000017941 */ /* 0x000fea0003800000 */
.L_x_658:
        /* <DEDUP_REMOVED lines=11> */
.L_x_661:
[----:B------:R-:W-:Y:S05]  /*1a830*/  BSYNC B1 ;  /* 0x0000000000017941 */ /* 0x000fea0003800000 */
.L_x_660:
        /* <DEDUP_REMOVED lines=14> */
.L_x_663:
[----:B------:R-:W-:Y:S05]  /*1a920*/  BSYNC B1 ;  /* 0x0000000000017941 */ /* 0x000fea0003800000 */
.L_x_662:
        /* <DEDUP_REMOVED lines=11> */
.L_x_665:
[----:B------:R-:W-:Y:S05]  /*1a9e0*/  BSYNC B1 ;  /* 0x0000000000017941 */ /* 0x000fea0003800000 */
.L_x_664:
        /* <DEDUP_REMOVED lines=11> */
.L_x_667:
[----:B------:R-:W-:Y:S05]  /*1aaa0*/  BSYNC B1 ;  /* 0x0000000000017941 */ /* 0x000fea0003800000 */
.L_x_666:
        /* <DEDUP_REMOVED lines=11> */
.L_x_669:
[----:B------:R-:W-:Y:S05]  /*1ab60*/  BSYNC B1 ;  /* 0x0000000000017941 */ /* 0x000fea0003800000 */
.L_x_668:
        /* <DEDUP_REMOVED lines=14> */
.L_x_671:
[----:B------:R-:W-:Y:S05]  /*1ac50*/  BSYNC B1 ;  /* 0x0000000000017941 */ /* 0x000fea0003800000 */
.L_x_670:
        /* <DEDUP_REMOVED lines=11> */
.L_x_673:
[----:B------:R-:W-:Y:S05]  /*1ad10*/  BSYNC B1 ;  /* 0x0000000000017941 */ /* 0x000fea0003800000 */
.L_x_672:
        /* <DEDUP_REMOVED lines=11> */
.L_x_675:
[----:B------:R-:W-:Y:S05]  /*1add0*/  BSYNC B1 ;  /* 0x0000000000017941 */ /* 0x000fea0003800000 */
.L_x_674:
        /* <DEDUP_REMOVED lines=11> */
.L_x_677:
[----:B------:R-:W-:Y:S05]  /*1ae90*/  BSYNC B1 ;  /* 0x0000000000017941 */ /* 0x000fea0003800000 */
.L_x_676:
        /* <DEDUP_REMOVED lines=14> */
.L_x_679:
[----:B------:R-:W-:Y:S05]  /*1af80*/  BSYNC B1 ;  /* 0x0000000000017941 */ /* 0x000fea0003800000 */
.L_x_678:
        /* <DEDUP_REMOVED lines=11> */
.L_x_681:
[----:B------:R-:W-:Y:S05]  /*1b040*/  BSYNC B1 ;  /* 0x0000000000017941 */ /* 0x000fea0003800000 */
.L_x_680:
        /* <DEDUP_REMOVED lines=11> */
.L_x_683:
[----:B------:R-:W-:Y:S05]  /*1b100*/  BSYNC B1 ;  /* 0x0000000000017941 */ /* 0x000fea0003800000 */
.L_x_682:
        /* <DEDUP_REMOVED lines=11> */
.L_x_685:
[----:B------:R-:W-:Y:S05]  /*1b1c0*/  BSYNC B1 ;  /* 0x0000000000017941 */ /* 0x000fea0003800000 */
.L_x_684:
        /* <DEDUP_REMOVED lines=14> */
.L_x_687:
[----:B------:R-:W-:Y:S05]  /*1b2b0*/  BSYNC B1 ;  /* 0x0000000000017941 */ /* 0x000fea0003800000 */
.L_x_686:
        /* <DEDUP_REMOVED lines=11> */
.L_x_689:
[----:B------:R-:W-:Y:S05]  /*1b370*/  BSYNC B1 ;  /* 0x0000000000017941 */ /* 0x000fea0003800000 */
.L_x_688:
        /* <DEDUP_REMOVED lines=11> */
.L_x_691:
[----:B------:R-:W-:Y:S05]  /*1b430*/  BSYNC B1 ;  /* 0x0000000000017941 */ /* 0x000fea0003800000 */
.L_x_690:
        /* <DEDUP_REMOVED lines=11> */
.L_x_693:
[----:B------:R-:W-:Y:S05]  /*1b4f0*/  BSYNC B1 ;  /* 0x0000000000017941 */ /* 0x000fea0003800000 */
.L_x_692:
        /* <DEDUP_REMOVED lines=14> */
.L_x_695:
[----:B------:R-:W-:Y:S05]  /*1b5e0*/  BSYNC B1 ;  /* 0x0000000000017941 */ /* 0x000fea0003800000 */
.L_x_694:
        /* <DEDUP_REMOVED lines=11> */
.L_x_697:
[----:B------:R-:W-:Y:S05]  /*1b6a0*/  BSYNC B1 ;  /* 0x0000000000017941 */ /* 0x000fea0003800000 */
.L_x_696:
        /* <DEDUP_REMOVED lines=11> */
.L_x_699:
[----:B------:R-:W-:Y:S05]  /*1b760*/  BSYNC B1 ;  /* 0x0000000000017941 */ /* 0x000fea0003800000 */
.L_x_698:
        /* <DEDUP_REMOVED lines=11> */
.L_x_701:
[----:B------:R-:W-:Y:S05]  /*1b820*/  BSYNC B1 ;  /* 0x0000000000017941 */ /* 0x000fea0003800000 */
.L_x_700:
        /* <DEDUP_REMOVED lines=14> */
.L_x_703:
[----:B------:R-:W-:Y:S05]  /*1b910*/  BSYNC B1 ;  /* 0x0000000000017941 */ /* 0x000fea0003800000 */
.L_x_702:
        /* <DEDUP_REMOVED lines=11> */
.L_x_705:
[----:B------:R-:W-:Y:S05]  /*1b9d0*/  BSYNC B1 ;  /* 0x0000000000017941 */ /* 0x000fea0003800000 */
.L_x_704:
        /* <DEDUP_REMOVED lines=11> */
.L_x_707:
[----:B------:R-:W-:Y:S05]  /*1ba90*/  BSYNC B1 ;  /* 0x0000000000017941 */ /* 0x000fea0003800000 */
.L_x_706:
        /* <DEDUP_REMOVED lines=11> */
.L_x_709:
[----:B------:R-:W-:Y:S05]  /*1bb50*/  BSYNC B1 ;  /* 0x0000000000017941 */ /* 0x000fea0003800000 */
.L_x_708:
        /* <DEDUP_REMOVED lines=14> */
.L_x_711:
[----:B------:R-:W-:Y:S05]  /*1bc40*/  BSYNC B1 ;  /* 0x0000000000017941 */ /* 0x000fea0003800000 */
.L_x_710:
        /* <DEDUP_REMOVED lines=11> */
.L_x_713:
[----:B------:R-:W-:Y:S05]  /*1bd00*/  BSYNC B1 ;  /* 0x0000000000017941 */ /* 0x000fea0003800000 */
.L_x_712:
        /* <DEDUP_REMOVED lines=11> */
.L_x_715:
[----:B------:R-:W-:Y:S05]  /*1bdc0*/  BSYNC B1 ;  /* 0x0000000000017941 */ /* 0x000fea0003800000 */
.L_x_714:
        /* <DEDUP_REMOVED lines=11> */
.L_x_717:
[----:B------:R-:W-:Y:S05]  /*1be80*/  BSYNC B1 ;  /* 0x0000000000017941 */ /* 0x000fea0003800000 */
.L_x_716:
        /* <DEDUP_REMOVED lines=14> */
.L_x_719:
[----:B------:R-:W-:Y:S05]  /*1bf70*/  BSYNC B1 ;  /* 0x0000000000017941 */ /* 0x000fea0003800000 */
.L_x_718:
        /* <DEDUP_REMOVED lines=11> */
.L_x_721:
[----:B------:R-:W-:Y:S05]  /*1c030*/  BSYNC B1 ;  /* 0x0000000000017941 */ /* 0x000fea0003800000 */
.L_x_720:
        /* <DEDUP_REMOVED lines=11> */
.L_x_723:
[----:B------:R-:W-:Y:S05]  /*1c0f0*/  BSYNC B1 ;  /* 0x0000000000017941 */ /* 0x000fea0003800000 */
.L_x_722:
        /* <DEDUP_REMOVED lines=11> */
.L_x_725:
[----:B------:R-:W-:Y:S05]  /*1c1b0*/  BSYNC B1 ;  /* 0x0000000000017941 */ /* 0x000fea0003800000 */
.L_x_724:
        /* <DEDUP_REMOVED lines=14> */
.L_x_727:
[----:B------:R-:W-:Y:S05]  /*1c2a0*/  BSYNC B1 ;  /* 0x0000000000017941 */ /* 0x000fea0003800000 */
.L_x_726:
        /* <DEDUP_REMOVED lines=11> */
.L_x_729:
[----:B------:R-:W-:Y:S05]  /*1c360*/  BSYNC B1 ;  /* 0x0000000000017941 */ /* 0x000fea0003800000 */
.L_x_728:
        /* <DEDUP_REMOVED lines=11> */
.L_x_731:
[----:B------:R-:W-:Y:S05]  /*1c420*/  BSYNC B1 ;  /* 0x0000000000017941 */ /* 0x000fea0003800000 */
.L_x_730:
        /* <DEDUP_REMOVED lines=11> */
.L_x_733:
[----:B------:R-:W-:Y:S05]  /*1c4e0*/  BSYNC B1 ;  /* 0x0000000000017941 */ /* 0x000fea0003800000 */
.L_x_732:
        /* <DEDUP_REMOVED lines=14> */
.L_x_735:
[----:B------:R-:W-:Y:S05]  /*1c5d0*/  BSYNC B1 ;  /* 0x0000000000017941 */ /* 0x000fea0003800000 */
.L_x_734:
        /* <DEDUP_REMOVED lines=11> */
.L_x_737:
[----:B------:R-:W-:Y:S05]  /*1c690*/  BSYNC B1 ;  /* 0x0000000000017941 */ /* 0x000fea0003800000 */
.L_x_736:
        /* <DEDUP_REMOVED lines=11> */
.L_x_739:
[----:B------:R-:W-:Y:S05]  /*1c750*/  BSYNC B1 ;  /* 0x0000000000017941 */ /* 0x000fea0003800000 */
.L_x_738:
        /* <DEDUP_REMOVED lines=11> */
.L_x_741:
[----:B------:R-:W-:Y:S05]  /*1c810*/  BSYNC B1 ;  /* 0x0000000000017941 */ /* 0x000fea0003800000 */
.L_x_740:
        /* <DEDUP_REMOVED lines=14> */
.L_x_743:
[----:B------:R-:W-:Y:S05]  /*1c900*/  BSYNC B1 ;  /* 0x0000000000017941 */ /* 0x000fea0003800000 */
.L_x_742:
        /* <DEDUP_REMOVED lines=11> */
.L_x_745:
[----:B------:R-:W-:Y:S05]  /*1c9c0*/  BSYNC B1 ;  /* 0x0000000000017941 */ /* 0x000fea0003800000 */
.L_x_744:
        /* <DEDUP_REMOVED lines=11> */
.L_x_747:
[----:B------:R-:W-:Y:S05]  /*1ca80*/  BSYNC B1 ;  /* 0x0000000000017941 */ /* 0x000fea0003800000 */
.L_x_746:
        /* <DEDUP_REMOVED lines=11> */
.L_x_749:
[----:B------:R-:W-:Y:S05]  /*1cb40*/  BSYNC B1 ;  /* 0x0000000000017941 */ /* 0x000fea0003800000 */
.L_x_748:
        /* <DEDUP_REMOVED lines=14> */
.L_x_751:
[----:B------:R-:W-:Y:S05]  /*1cc30*/  BSYNC B1 ;  /* 0x0000000000017941 */ /* 0x000fea0003800000 */
.L_x_750:
        /* <DEDUP_REMOVED lines=11> */
.L_x_753:
[----:B------:R-:W-:Y:S05]  /*1ccf0*/  BSYNC B1 ;  /* 0x0000000000017941 */ /* 0x000fea0003800000 */
.L_x_752:
        /* <DEDUP_REMOVED lines=11> */
.L_x_755:
[----:B------:R-:W-:Y:S05]  /*1cdb0*/  BSYNC B1 ;  /* 0x0000000000017941 */ /* 0x000fea0003800000 */
.L_x_754:
        /* <DEDUP_REMOVED lines=11> */
.L_x_757:
[----:B------:R-:W-:Y:S05]  /*1ce70*/  BSYNC B1 ;  /* 0x0000000000017941 */ /* 0x000fea0003800000 */
.L_x_756:
        /* <DEDUP_REMOVED lines=14> */
.L_x_759:
[----:B------:R-:W-:Y:S05]  /*1cf60*/  BSYNC B1 ;  /* 0x0000000000017941 */ /* 0x000fea0003800000 */
.L_x_758:
        /* <DEDUP_REMOVED lines=11> */
.L_x_761:
[----:B------:R-:W-:Y:S05]  /*1d020*/  BSYNC B1 ;  /* 0x0000000000017941 */ /* 0x000fea0003800000 */
.L_x_760:
        /* <DEDUP_REMOVED lines=11> */
.L_x_763:
[----:B------:R-:W-:Y:S05]  /*1d0e0*/  BSYNC B1 ;  /* 0x0000000000017941 */ /* 0x000fea0003800000 */
.L_x_762:
        /* <DEDUP_REMOVED lines=11> */
.L_x_765:
[----:B------:R-:W-:Y:S05]  /*1d1a0*/  BSYNC B1 ;  /* 0x0000000000017941 */ /* 0x000fea0003800000 */
.L_x_764:
        /* <DEDUP_REMOVED lines=14> */
.L_x_767:
[----:B------:R-:W-:Y:S05]  /*1d290*/  BSYNC B1 ;  /* 0x0000000000017941 */ /* 0x000fea0003800000 */
.L_x_766:
        /* <DEDUP_REMOVED lines=11> */
.L_x_769:
[----:B------:R-:W-:Y:S05]  /*1d350*/  BSYNC B1 ;  /* 0x0000000000017941 */ /* 0x000fea0003800000 */
.L_x_768:
        /* <DEDUP_REMOVED lines=11> */
.L_x_771:
[----:B------:R-:W-:Y:S05]  /*1d410*/  BSYNC B1 ;  /* 0x0000000000017941 */ /* 0x000fea0003800000 */
.L_x_770:
        /* <DEDUP_REMOVED lines=11> */
.L_x_773:
[----:B------:R-:W-:Y:S05]  /*1d4d0*/  BSYNC B1 ;  /* 0x0000000000017941 */ /* 0x000fea0003800000 */
.L_x_772:
        /* <DEDUP_REMOVED lines=11> */
[----:B--2---:R-:W-:Y:S05]  /*1d590*/  @!P4 BRA `(.L_x_775) ;  /* 0x000000000004c947 */ /* 0x004fea0003800000 */
[----:B------:R2:W5:Y:S02]  /*1d5a0*/  LDG.E.LTC128B.U16 R19, desc[UR36][R12.64+0x1d2] ;  /* 0x0001d2240c137981 */ /* 0x000564000c1e1520 */
.L_x_775:
[----:B------:R-:W-:Y:S05]  /*1d5b0*/  BSYNC B1 ;  /* 0x0000000000017941 */ /* 0x000fea0003800000 */
.L_x_774:
        /* <DEDUP_REMOVED lines=11> */
.L_x_777:
[----:B------:R-:W-:Y:S05]  /*1d670*/  BSYNC B1 ;  /* 0x0000000000017941 */ /* 0x000fea0003800000 */
.L_x_776:
        /* <DEDUP_REMOVED lines=10> */
.L_x_779:
[----:B------:R-:W-:Y:S05]  /*1d720*/  BSYNC B1 ;  /* 0x0000000000017941 */ /* 0x000fea0003800000 */
.L_x_778:
        /* <DEDUP_REMOVED lines=10> */
.L_x_781:
[----:B------:R-:W-:Y:S05]  /*1d7d0*/  BSYNC B1 ;  /* 0x0000000000017941 */ /* 0x000fea0003800000 */
.L_x_780:
        /* <DEDUP_REMOVED lines=13> */
.L_x_783:
[----:B------:R-:W-:Y:S05]  /*1d8b0*/  BSYNC B1 ;  /* 0x0000000000017941 */ /* 0x000fea0003800000 */
.L_x_782:
        /* <DEDUP_REMOVED lines=10> */
.L_x_785:
[----:B------:R-:W-:Y:S05]  /*1d960*/  BSYNC B1 ;  /* 0x0000000000017941 */ /* 0x000fea0003800000 */
.L_x_784:
        /* <DEDUP_REMOVED lines=10> */
.L_x_787:
[----:B------:R-:W-:Y:S05]  /*1da10*/  BSYNC B1 ;  /* 0x0000000000017941 */ /* 0x000fea0003800000 */
.L_x_786:
        /* <DEDUP_REMOVED lines=10> */
.L_x_789:
[----:B------:R-:W-:Y:S05]  /*1dac0*/  BSYNC B1 ;  /* 0x0000000000017941 */ /* 0x000fea0003800000 */
.L_x_788:
        /* <DEDUP_REMOVED lines=13> */
.L_x_791:
[----:B------:R-:W-:Y:S05]  /*1dba0*/  BSYNC B1 ;  /* 0x0000000000017941 */ /* 0x000fea0003800000 */
.L_x_790:
        /* <DEDUP_REMOVED lines=10> */
.L_x_793:
[----:B------:R-:W-:Y:S05]  /*1dc50*/  BSYNC B1 ;  /* 0x0000000000017941 */ /* 0x000fea0003800000 */
.L_x_792:
        /* <DEDUP_REMOVED lines=10> */
.L_x_795:
[----:B------:R-:W-:Y:S05]  /*1dd00*/  BSYNC B1 ;  /* 0x0000000000017941 */ /* 0x000fea0003800000 */
.L_x_794:
[----:B------:R-:W3:Y:S01]  /*1dd10*/  LDL.LU R160, [R1+0x9fc] ;  /* 0x0009fc0001a07983 */ /* 0x000ee20000300800 */
[----:B-----5:R-:W-:-:S03]  /*1dd20*/  HADD2.F32 R158, -RZ, R19.H0_H0 ;  /* 0x20000013ff9e7230 */ /* 0x020fc60000004100 */
[----:B------:R-:W4:Y:S02]  /*1dd30*/  LDL.LU R159, [R1+0x600] ;  /* 0x00060000019f7983 */ /* 0x000f240000300800 */
[----:B------:R-:W-:-:S04]  /*1dd40*/  FMUL R158, R158, R16 ;  /* 0x000000109e9e7220 */ /* 0x000fc80000400000 */
[----:B---3--:R-:W-:-:S05]  /*1dd50*/  FFMA R158, R160, R2, R158 ;  /* 0x00000002a09e7223 */ /* 0x008fca000000009e */
[----:B------:R-:W-:-:S05]  /*1dd60*/  F2FP.F16.F32.PACK_AB R158, RZ, R158 ;  /* 0x0000009eff9e723e */ /* 0x000fca00000000ff */
[----:B------:R3:W-:Y:S01]  /*1dd70*/  @P4 STG.E.U16 desc[UR36][R156.64+0x1f2], R158 ;  /* 0x0001f29e9c004986 */ /* 0x0007e2000c101524 */
[----:B------:R-:W-:-:S13]  /*1dd80*/  ISETP.GT.AND P4, PT, R0, 0x180, P5 ;  /* 0x000001800000780c */ /* 0x000fda0002f84270 */
[----:B------:R-:W3:Y:S01]  /*1dd90*/  @P4 LDG.E.LTC128B.U16 R19, desc[UR36][R182.64] ;  /* 0x00000024b6134981 */ /* 0x000ee2000c1e1520 */
[----:B------:R-:W-:Y:S01]  /*1dda0*/  IMAD.U32 R172, RZ, RZ, UR7 ;  /* 0x00000007ffac7e24 */ /* 0x000fe2000f8e00ff */
[----:B------:R-:W-:Y:S01]  /*1ddb0*/  BSSY B1, `(.L_x_796) ;  /* 0x000000f000017945 */ /* 0x000fe20003800000 */
[----:B------:R-:W-:Y:S02]  /*1ddc0*/  IMAD.U32 R160, RZ, RZ, UR6 ;  /* 0x00000006ffa07e24 */ /* 0x000fe4000f8e00ff */
[----:B------:R-:W-:Y:S02]  /*1ddd0*/  IMAD R172, R172, 0x300, RZ ;  /* 0x00000300acac7824 */ /* 0x000fe400078e02ff */
[----:B------:R-:W-:-:S04]  /*1dde0*/  IMAD.WIDE.U32 R160, R160, 0x300, R168 ;  /* 0x00000300a0a07825 */ /* 0x000fc800078e00a8 */
[----:B------:R-:W-:Y:S02]  /*1ddf0*/  IMAD.IADD R163, R161, 0x1, R172 ;  /* 0x00000001a1a37824 */ /* 0x000fe400078e02ac */
[----:B------:R-:W-:Y:S02]  /*1de00*/  @P4 IMAD.MOV.U32 R162, RZ, RZ, R160 ;  /* 0x000000ffffa24224 */ /* 0x000fe400078e00a0 */
        /* <DEDUP_REMOVED lines=9> */
.L_x_797:
[----:B------:R-:W-:Y:S05]  /*1dea0*/  BSYNC B1 ;  /* 0x0000000000017941 */ /* 0x000fea0003800000 */
.L_x_796:
[----:B------:R-:W4:Y:S01]  /*1deb0*/  LDL.LU R159, [R1+0x604] ;  /* 0x00060400019f7983 */ /* 0x000f220000300800 */
[----:B-----5:R-:W-:Y:S01]  /*1dec0*/  HADD2.F32 R158, -RZ, R19.H0_H0 ;  /* 0x20000013ff9e7230 */ /* 0x020fe20000004100 */
[----:B------:R-:W-:Y:S01]  /*1ded0*/  ISETP.GT.AND P5, PT, R0, 0x188, P5 ;  /* 0x000001880000780c */ /* 0x000fe20002fa4270 */
[----:B------:R-:W-:Y:S03]  /*1dee0*/  BSSY B1, `(.L_x_798) ;  /* 0x000000c000017945 */ /* 0x000fe60003800000 */
[----:B------:R-:W-:-:S04]  /*1def0*/  FMUL R158, R158, R16 ;  /* 0x000000109e9e7220 */ /* 0x000fc80000400000 */
[----:B----4-:R-:W-:Y:S01]  /*1df00*/  FFMA R158, R159, R2, R158 ;  /* 0x000000029f9e7223 */ /* 0x010fe2000000009e */
[----:B------:R-:W-:-:S04]  /*1df10*/  @P4 IMAD.MOV.U32 R159, RZ, RZ, R163 ;  /* 0x000000ffff9f4224 */ /* 0x000fc800078e00a3 */
[----:B------:R-:W-:-:S04]  /*1df20*/  F2FP.F16.F32.PACK_AB R158, RZ, R158 ;  /* 0x0000009eff9e723e */ /* 0x000fc800000000ff */
[----:B------:R-:W-:Y:S01]  /*1df30*/  PRMT R173, R158, 0x7610, R173 ;  /* 0x000076109ead7816 */ /* 0x000fe200000000ad */
[----:B------:R-:W-:-:S05]  /*1df40*/  @P4 IMAD.MOV.U32 R158, RZ, RZ, R160 ;  /* 0x000000ffff9e4224 */ /* 0x000fca00078e00a0 */
[----:B------:R4:W-:Y:S02]  /*1df50*/  @P4 STG.E.U16 desc[UR36][R158.64+0x2], R173 ;  /* 0x000002ad9e004986 */ /* 0x0009e4000c101524 */
[----:B----4-:R-:W-:-:S05]  /*1df60*/  IADD3 R158, P4, R180, R160, RZ ;  /* 0x000000a0b49e7210 */ /* 0x010fca0007f9e0ff */
[----:B------:R-:W-:Y:S01]  /*1df70*/  IMAD.X R159, R163, 0x1, R181, P4 ;  /* 0x00000001a39f7824 */ /* 0x000fe200020e06b5 */
[----:B------:R-:W-:Y:S07]  /*1df80*/  @!P5 BRA `(.L_x_799) ;  /* 0x000000000004d947 */ /* 0x000fee0003800000 */
[----:B------:R4:W5:Y:S02]  /*1df90*/  LDG.E.LTC128B.U16 R19, desc[UR36][R170.64] ;  /* 0x00000024aa137981 */ /* 0x000964000c1e1520 */
.L_x_799:
[----:B------:R-:W-:Y:S05]  /*1dfa0*/  BSYNC B1 ;  /* 0x0000000000017941 */ /* 0x000fea0003800000 */
.L_x_798:
[----:B----4-:R-:W4:Y:S01]  /*1dfb0*/  LDL.LU R171, [R1+0x608] ;  /* 0x0006080001ab7983 */ /* 0x010f220000300800 */
[----:B-----5:R-:W-:Y:S01]  /*1dfc0*/  HADD2.F32 R170, -RZ, R19.H0_H0 ;  /* 0x20000013ffaa7230 */ /* 0x020fe20000004100 */
[----:B------:R-:W-:Y:S01]  /*1dfd0*/  LOP3.LUT P4, RZ, R17, 0x2, RZ, 0xc0, !PT ;  /* 0x0000000211ff7812 */ /* 0x000fe2000788c0ff */
[----:B------:R-:W-:Y:S03]  /*1dfe0*/  BSSY B1, `(.L_x_800) ;  /* 0x0000008000017945 */ /* 0x000fe60003800000 */
[----:B------:R-:W-:Y:S01]  /*1dff0*/  FMUL R170, R170, R16 ;  /* 0x00000010aaaa7220 */ /* 0x000fe20000400000 */
[----:B------:R-:W-:-:S03]  /*1e000*/  ISETP.GT.AND P4, PT, R0, 0x188, P4 ;  /* 0x000001880000780c */ /* 0x000fc60002784270 */
[----:B----4-:R-:W-:-:S05]  /*1e010*/  FFMA R170, R171, R2, R170 ;  /* 0x00000002abaa7223 */ /* 0x010fca00000000aa */
[----:B------:R-:W-:-:S05]  /*1e020*/  F2FP.F16.F32.PACK_AB R170, RZ, R170 ;  /* 0x000000aaffaa723e */ /* 0x000fca00000000ff */
[----:B------:R4:W-:Y:S01]  /*1e030*/  @P5 STG.E.U16 desc[UR36][R158.64], R170 ;  /* 0x000000aa9e005986 */ /* 0x0009e2000c101524 */
[----:B------:R-:W-:Y:S05]  /*1e040*/  @!P4 BRA `(.L_x_801) ;  /* 0x000000000004c947 */ /* 0x000fea0003800000 */
[----:B------:R0:W5:Y:S02]  /*1e050*/  LDG.E.LTC128B.U16 R19, desc[UR36][R6.64+0x2] ;  /* 0x0000022406137981 */ /* 0x000164000c1e1520 */
.L_x_801:
[----:B------:R-:W-:Y:S05]  /*1e060*/  BSYNC B1 ;  /* 0x0000000000017941 */ /* 0x000fea0003800000 */
.L_x_800:
[----:B------:R-:W2:Y:S01]  /*1e070*/  LDL.LU R171, [R1+0x60c] ;  /* 0x00060c0001ab7983 */ /* 0x000ea20000300800 */
[----:B----45:R-:W-:Y:S01]  /*1e080*/  HADD2.F32 R170, -RZ, R19.H0_H0 ;  /* 0x20000013ffaa7230 */ /* 0x030fe20000004100 */
[----:B------:R-:W-:Y:S01]  /*1e090*/  LOP3.LUT P5, RZ, R17, 0x4, RZ, 0xc0, !PT ;  /* 0x0000000411ff7812 */ /* 0x000fe200078ac0ff */
[----:B------:R-:W-:Y:S03]  /*1e0a0*/  BSSY B1, `(.L_x_802) ;  /* 0x0000008000017945 */ /* 0x000fe60003800000 */
[----:B------:R-:W-:-:S04]  /*1e0b0*/  FMUL R170, R170, R16 ;  /* 0x00000010aaaa7220 */ /* 0x000fc80000400000 */
[----:B--2---:R-:W-:-:S05]  /*1e0c0*/  FFMA R170, R171, R2, R170 ;  /* 0x00000002abaa7223 */ /* 0x004fca00000000aa */
[----:B------:R-:W-:-:S05]  /*1e0d0*/  F2FP.F16.F32.PACK_AB R170, RZ, R170 ;  /* 0x000000aaffaa723e */ /* 0x000fca00000000ff */
[----:B------:R2:W-:Y:S01]  /*1e0e0*/  @P4 STG.E.U16 desc[UR36][R158.64+0x2], R170 ;  /* 0x000002aa9e004986 */ /* 0x0005e2000c101524 */
[----:B------:R-:W-:-:S13]  /*1e0f0*/  ISETP.GT.AND P4, PT, R0, 0x180, P5 ;  /* 0x000001800000780c */ /* 0x000fda0002f84270 */
[----:B--2---:R-:W-:Y:S05]  /*1e100*/  @!P4 BRA `(.L_x_803) ;  /* 0x000000000004c947 */ /* 0x004fea0003800000 */
[----:B------:R2:W5:Y:S02]  /*1e110*/  LDG.E.LTC128B.U16 R19, desc[UR36][R8.64+0x10] ;  /* 0x0000102408137981 */ /* 0x000564000c1e1520 */
.L_x_803:
[----:B------:R-:W-:Y:S05]  /*1e120*/  BSYNC B1 ;  /* 0x0000000000017941 */ /* 0x000fea0003800000 */
.L_x_802:
[----:B------:R-:W4:Y:S01]  /*1e130*/  LDL.LU R171, [R1+0x610] ;  /* 0x0006100001ab7983 */ /* 0x000f220000300800 */
[----:B-----5:R-:W-:Y:S01]  /*1e140*/  HADD2.F32 R170, -RZ, R19.H0_H0 ;  /* 0x20000013ffaa7230 */ /* 0x020fe20000004100 */
[----:B------:R-:W-:Y:S01]  /*1e150*/  LOP3.LUT P5, RZ, R17, 0x8, RZ, 0xc0, !PT ;  /* 0x0000000811ff7812 */ /* 0x000fe200078ac0ff */
[----:B------:R-:W-:Y:S03]  /*1e160*/  BSSY B1, `(.L_x_804) ;  /* 0x000000b000017945 */ /* 0x000fe60003800000 */
[----:B------:R-:W-:-:S04]  /*1e170*/  FMUL R170, R170, R16 ;  /* 0x00000010aaaa7220 */ /* 0x000fc80000400000 */
[----:B----4-:R-:W-:Y:S01]  /*1e180*/  FFMA R170, R171, R2, R170 ;  /* 0x00000002abaa7223 */ /* 0x010fe200000000aa */
[----:B------:R-:W-:-:S04]  /*1e190*/  @P4 IMAD.MOV.U32 R171, RZ, RZ, R163 ;  /* 0x000000ffffab4224 */ /* 0x000fc800078e00a3 */
[----:B------:R-:W-:-:S04]  /*1e1a0*/  F2FP.F16.F32.PACK_AB R170, RZ, R170 ;  /* 0x000000aaffaa723e */ /* 0x000fc800000000ff */
[----:B------:R-:W-:Y:S01]  /*1e1b0*/  PRMT R173, R170, 0x7610, R173 ;  /* 0x00007610aaad7816 */ /* 0x000fe200000000ad */
[----:B------:R-:W-:-:S05]  /*1e1c0*/  @P4 IMAD.MOV.U32 R170, RZ, RZ, R160 ;  /* 0x000000ffffaa4224 */ /* 0x000fca00078e00a0 */
[----:B------:R4:W-:Y:S01]  /*1e1d0*/  @P4 STG.E.U16 desc[UR36][R170.64+0x10], R173 ;  /* 0x000010adaa004986 */ /* 0x0009e2000c101524 */
[----:B------:R-:W-:-:S13]  /*1e1e0*/  ISETP.GT.AND P4, PT, R0, 0x180, P5 ;  /* 0x000001800000780c */ /* 0x000fda0002f84270 */
[----:B----4-:R-:W-:Y:S05]  /*1e1f0*/  @!P4 BRA `(.L_x_805) ;  /* 0x000000000004c947 */ /* 0x010fea0003800000 */
[----:B------:R4:W5:Y:S02]  /*1e200*/  LDG.E.LTC128B.U16 R19, desc[UR36][R8.64+0x12] ;  /* 0x0000122408137981 */ /* 0x000964000c1e1520 */
.L_x_805:
[----:B------:R-:W-:Y:S05]  /*1e210*/  BSYNC B1 ;  /* 0x0000000000017941 */ /* 0x000fea0003800000 */
.L_x_804:
        /* <DEDUP_REMOVED lines=14> */
.L_x_807:
[----:B------:R-:W-:Y:S05]  /*1e300*/  BSYNC B1 ;  /* 0x0000000000017941 */ /* 0x000fea0003800000 */
.L_x_806:
        /* <DEDUP_REMOVED lines=10> */
.L_x_809:
[----:B------:R-:W-:Y:S05]  /*1e3b0*/  BSYNC B1 ;  /* 0x0000000000017941 */ /* 0x000fea0003800000 */
.L_x_808:
[----:B------:R-:W2:Y:S01]  /*1e3c0*/  LDL.LU R171, [R1+0x61c] ;  /* 0x00061c0001ab7983 */ /* 0x000ea20000300800 */
[----:B-----5:R-:W-:Y:S01]  /*1e3d0*/  HADD2.F32 R170, -RZ, R19.H0_H0 ;  /* 0x20000013ffaa7230 */ /* 0x020fe20000004100 */
        /* <DEDUP_REMOVED lines=9> */
.L_x_811:
[----:B------:R-:W-:Y:S05]  /*1e470*/  BSYNC B1 ;  /* 0x0000000000017941 */ /* 0x000fea0003800000 */
.L_x_810:
[----:B------:R-:W3:Y:S01]  /*1e480*/  LDL.LU R171, [R1+0x620] ;  /* 0x0006200001ab7983 */ /* 0x000ee20000300800 */
[----:B-----5:R-:W-:Y:S01]  /*1e490*/  HADD2.F32 R170, -RZ, R19.H0_H0 ;  /* 0x20000013ffaa7230 */ /* 0x020fe20000004100 */
[----:B------:R-:W-:Y:S01]  /*1e4a0*/  LOP3.LUT P5, RZ, R17, 0x40, RZ, 0xc0, !PT ;  /* 0x0000004011ff7812 */ /* 0x000fe200078ac0ff */
[----:B------:R-:W-:Y:S03]  /*1e4b0*/  BSSY B1, `(.L_x_812) ;  /* 0x000000b000017945 */ /* 0x000fe60003800000 */
        /* <DEDUP_REMOVED lines=10> */
.L_x_813:
[----:B------:R-:W-:Y:S05]  /*1e560*/  BSYNC B1 ;  /* 0x0000000000017941 */ /* 0x000fea0003800000 */
.L_x_812:
        /* <DEDUP_REMOVED lines=14> */
.L_x_815:
[----:B------:R-:W-:Y:S05]  /*1e650*/  BSYNC B1 ;  /* 0x0000000000017941 */ /* 0x000fea0003800000 */
.L_x_814:
        /* <DEDUP_REMOVED lines=10> */
.L_x_817:
[----:B------:R-:W-:Y:S05]  /*1e700*/  BSYNC B1 ;  /* 0x0000000000017941 */ /* 0x000fea0003800000 */
.L_x_816:
        /* <DEDUP_REMOVED lines=11> */
.L_x_819:
[----:B------:R-:W-:Y:S05]  /*1e7c0*/  BSYNC B1 ;  /* 0x0000000000017941 */ /* 0x000fea0003800000 */
.L_x_818:
        /* <DEDUP_REMOVED lines=14> */
.L_x_821:
[----:B------:R-:W-:Y:S05]  /*1e8b0*/  BSYNC B1 ;  /* 0x0000000000017941 */ /* 0x000fea0003800000 */
.L_x_820:
        /* <DEDUP_REMOVED lines=14> */
.L_x_823:
[----:B------:R-:W-:Y:S05]  /*1e9a0*/  BSYNC B1 ;  /* 0x0000000000017941 */ /* 0x000fea0003800000 */
.L_x_822:
        /* <DEDUP_REMOVED lines=10> */
.L_x_825:
[----:B------:R-:W-:Y:S05]  /*1ea50*/  BSYNC B1 ;  /* 0x0000000000017941 */ /* 0x000fea0003800000 */
.L_x_824:
        /* <DEDUP_REMOVED lines=11> */
.L_x_827:
[----:B------:R-:W-:Y:S05]  /*1eb10*/  BSYNC B1 ;  /* 0x0000000000017941 */ /* 0x000fea0003800000 */
.L_x_826:
        /* <DEDUP_REMOVED lines=14> */
.L_x_829:
[----:B------:R-:W-:Y:S05]  /*1ec00*/  BSYNC B1 ;  /* 0x0000000000017941 */ /* 0x000fea0003800000 */
.L_x_828:
        /* <DEDUP_REMOVED lines=14> */
.L_x_831:
[----:B------:R-:W-:Y:S05]  /*1ecf0*/  BSYNC B1 ;  /* 0x0000000000017941 */ /* 0x000fea0003800000 */
.L_x_830:
        /* <DEDUP_REMOVED lines=10> */
.L_x_833:
[----:B------:R-:W-:Y:S05]  /*1eda0*/  BSYNC B1 ;  /* 0x0000000000017941 */ /* 0x000fea0003800000 */
.L_x_832:
        /* <DEDUP_REMOVED lines=11> */
.L_x_835:
[----:B------:R-:W-:Y:S05]  /*1ee60*/  BSYNC B1 ;  /* 0x0000000000017941 */ /* 0x000fea0003800000 */
.L_x_834:
        /* <DEDUP_REMOVED lines=14> */
.L_x_837:
[----:B------:R-:W-:Y:S05]  /*1ef50*/  BSYNC B1 ;  /* 0x0000000000017941 */ /* 0x000fea0003800000 */
.L_x_836:
        /* <DEDUP_REMOVED lines=14> */
.L_x_839:
[----:B------:R-:W-:Y:S05]  /*1f040*/  BSYNC B1 ;  /* 0x0000000000017941 */ /* 0x000fea0003800000 */
.L_x_838:
        /* <DEDUP_REMOVED lines=10> */
.L_x_841:
[----:B------:R-:W-:Y:S05]  /*1f0f0*/  BSYNC B1 ;  /* 0x0000000000017941 */ /* 0x000fea0003800000 */
.L_x_840:
        /* <DEDUP_REMOVED lines=11> */
.L_x_843:
[----:B------:R-:W-:Y:S05]  /*1f1b0*/  BSYNC B1 ;  /* 0x0000000000017941 */ /* 0x000fea0003800000 */
.L_x_842:
        /* <DEDUP_REMOVED lines=14> */
.L_x_845:
[----:B------:R-:W-:Y:S05]  /*1f2a0*/  BSYNC B1 ;  /* 0x0000000000017941 */ /* 0x000fea0003800000 */
.L_x_844:
        /* <DEDUP_REMOVED lines=14> */
.L_x_847:
[----:B------:R-:W-:Y:S05]  /*1f390*/  BSYNC B1 ;  /* 0x0000000000017941 */ /* 0x000fea0003800000 */
.L_x_846:
        /* <DEDUP_REMOVED lines=10> */
.L_x_849:
[----:B------:R-:W-:Y:S05]  /*1f440*/  BSYNC B1 ;  /* 0x0000000000017941 */ /* 0x000fea0003800000 */
.L_x_848:
        /* <DEDUP_REMOVED lines=11> */
.L_x_851:
[----:B------:R-:W-:Y:S05]  /*1f500*/  BSYNC B1 ;  /* 0x0000000000017941 */ /* 0x000fea0003800000 */
.L_x_850:
        /* <DEDUP_REMOVED lines=14> */
.L_x_853:
[----:B------:R-:W-:Y:S05]  /*1f5f0*/  BSYNC B1 ;  /* 0x0000000000017941 */ /* 0x000fea0003800000 */
.L_x_852:
        /* <DEDUP_REMOVED lines=14> */
.L_x_855:
[----:B------:R-:W-:Y:S05]  /*1f6e0*/  BSYNC B1 ;  /* 0x0000000000017941 */ /* 0x000fea0003800000 */
.L_x_854:
        /* <DEDUP_REMOVED lines=10> */
.L_x_857:
[----:B------:R-:W-:Y:S05]  /*1f790*/  BSYNC B1 ;  /* 0x0000000000017941 */ /* 0x000fea0003800000 */
.L_x_856:
        /* <DEDUP_REMOVED lines=11> */
.L_x_859:
[----:B------:R-:W-:Y:S05]  /*1f850*/  BSYNC B1 ;  /* 0x0000000000017941 */ /* 0x000fea0003800000 */
.L_x_858:
        /* <DEDUP_REMOVED lines=14> */
.L_x_861:
[----:B------:R-:W-:Y:S05]  /*1f940*/  BSYNC B1 ;  /* 0x0000000000017941 */ /* 0x000fea0003800000 */
.L_x_860:
        /* <DEDUP_REMOVED lines=14> */
.L_x_863:
[----:B------:R-:W-:Y:S05]  /*1fa30*/  BSYNC B1 ;  /* 0x0000000000017941 */ /* 0x000fea0003800000 */
.L_x_862:
        /* <DEDUP_REMOVED lines=10> */
.L_x_865:
[----:B------:R-:W-:Y:S05]  /*1fae0*/  BSYNC B1 ;  /* 0x0000000000017941 */ /* 0x000fea0003800000 */
.L_x_864:
        /* <DEDUP_REMOVED lines=11> */
.L_x_867:
[----:B------:R-:W-:Y:S05]  /*1fba0*/  BSYNC B1 ;  /* 0x0000000000017941 */ /* 0x000fea0003800000 */
.L_x_866:
        /* <DEDUP_REMOVED lines=14> */
.L_x_869:
[----:B------:R-:W-:Y:S05]  /*1fc90*/  BSYNC B1 ;  /* 0x0000000000017941 */ /* 0x000fea0003800000 */
.L_x_868:
        /* <DEDUP_REMOVED lines=14> */
.L_x_871:
[----:B------:R-:W-:Y:S05]  /*1fd80*/  BSYNC B1 ;  /* 0x0000000000017941 */ /* 0x000fea0003800000 */
.L_x_870:
        /* <DEDUP_REMOVED lines=10> */
.L_x_873:
[----:B------:R-:W-:Y:S05]  /*1fe30*/  BSYNC B1 ;  /* 0x0000000000017941 */ /* 0x000fea0003800000 */
.L_x_872:
        /* <DEDUP_REMOVED lines=11> */
.L_x_875:
[----:B------:R-:W-:Y:S05]  /*1fef0*/  BSYNC B1 ;  /* 0x0000000000017941 */ /* 0x000fea0003800000 */
.L_x_874:
        /* <DEDUP_REMOVED lines=14> */
.L_x_877:
[----:B------:R-:W-:Y:S05]  /*1ffe0*/  BSYNC B1 ;  /* 0x0000000000017941 */ /* 0x000fea0003800000 */
.L_x_876:
        /* <DEDUP_REMOVED lines=14> */
.L_x_879:
[----:B------:R-:W-:Y:S05]  /*200d0*/  BSYNC B1 ;  /* 0x0000000000017941 */ /* 0x000fea0003800000 */
.L_x_878:
        /* <DEDUP_REMOVED lines=10> */
.L_x_881:
[----:B------:R-:W-:Y:S05]  /*20180*/  BSYNC B1 ;  /* 0x0000000000017941 */ /* 0x000fea0003800000 */
.L_x_880:
        /* <DEDUP_REMOVED lines=11> */
.L_x_883:
[----:B------:R-:W-:Y:S05]  /*20240*/  BSYNC B1 ;  /* 0x0000000000017941 */ /* 0x000fea0003800000 */
.L_x_882:
        /* <DEDUP_REMOVED lines=14> */
.L_x_885:
[----:B------:R-:W-:Y:S05]  /*20330*/  BSYNC B1 ;  /* 0x0000000000017941 */ /* 0x000fea0003800000 */
.L_x_884:
        /* <DEDUP_REMOVED lines=14> */
.L_x_887:
[----:B------:R-:W-:Y:S05]  /*20420*/  BSYNC B1 ;  /* 0x0000000000017941 */ /* 0x000fea0003800000 */
.L_x_886:
        /* <DEDUP_REMOVED lines=10> */
.L_x_889:
[----:B------:R-:W-:Y:S05]  /*204d0*/  BSYNC B1 ;  /* 0x0000000000017941 */ /* 0x000fea0003800000 */
.L_x_888:
        /* <DEDUP_REMOVED lines=11> */
.L_x_891:
[----:B------:R-:W-:Y:S05]  /*20590*/  BSYNC B1 ;  /* 0x0000000000017941 */ /* 0x000fea0003800000 */
.L_x_890:
        /* <DEDUP_REMOVED lines=14> */
.L_x_893:
[----:B------:R-:W-:Y:S05]  /*20680*/  BSYNC B1 ;  /* 0x0000000000017941 */ /* 0x000fea0003800000 */
.L_x_892:
        /* <DEDUP_REMOVED lines=14> */
.L_x_895:
[----:B------:R-:W-:Y:S05]  /*20770*/  BSYNC B1 ;  /* 0x0000000000017941 */ /* 0x000fea0003800000 */
.L_x_894:
        /* <DEDUP_REMOVED lines=10> */
.L_x_897:
[----:B------:R-:W-:Y:S05]  /*20820*/  BSYNC B1 ;  /* 0x0000000000017941 */ /* 0x000fea0003800000 */
.L_x_896:
        /* <DEDUP_REMOVED lines=11> */
.L_x_899:
[----:B------:R-:W-:Y:S05]  /*208e0*/  BSYNC B1 ;  /* 0x0000000000017941 */ /* 0x000fea0003800000 */
.L_x_898:
        /* <DEDUP_REMOVED lines=14> */
.L_x_901:
[----:B------:R-:W-:Y:S05]  /*209d0*/  BSYNC B1 ;  /* 0x0000000000017941 */ /* 0x000fea0003800000 */
.L_x_900:
        /* <DEDUP_REMOVED lines=14> */
.L_x_903:
[----:B------:R-:W-:Y:S05]  /*20ac0*/  BSYNC B1 ;  /* 0x0000000000017941 */ /* 0x000fea0003800000 */
.L_x_902:
        /* <DEDUP_REMOVED lines=10> */
.L_x_905:
[----:B------:R-:W-:Y:S05]  /*20b70*/  BSYNC B1 ;  /* 0x0000000000017941 */ /* 0x000fea0003800000 */
.L_x_904:
        /* <DEDUP_REMOVED lines=11> */
.L_x_907:
[----:B------:R-:W-:Y:S05]  /*20c30*/  BSYNC B1 ;  /* 0x0000000000017941 */ /* 0x000fea0003800000 */
.L_x_906:
        /* <DEDUP_REMOVED lines=14> */
.L_x_909:
[----:B------:R-:W-:Y:S05]  /*20d20*/  BSYNC B1 ;  /* 0x0000000000017941 */ /* 0x000fea0003800000 */
.L_x_908:
        /* <DEDUP_REMOVED lines=14> */
.L_x_911:
[----:B------:R-:W-:Y:S05]  /*20e10*/  BSYNC B1 ;  /* 0x0000000000017941 */ /* 0x000fea0003800000 */
.L_x_910:
        /* <DEDUP_REMOVED lines=10> */
.L_x_913:
[----:B------:R-:W-:Y:S05]  /*20ec0*/  BSYNC B1 ;  /* 0x0000000000017941 */ /* 0x000fea0003800000 */
.L_x_912:
        /* <DEDUP_REMOVED lines=11> */
.L_x_915:
[----:B------:R-:W-:Y:S05]  /*20f80*/  BSYNC B1 ;  /* 0x0000000000017941 */ /* 0x000fea0003800000 */
.L_x_914:
        /* <DEDUP_REMOVED lines=14> */
.L_x_917:
[----:B------:R-:W-:Y:S05]  /*21070*/  BSYNC B1 ;  /* 0x0000000000017941 */ /* 0x000fea0003800000 */
.L_x_916:
        /* <DEDUP_REMOVED lines=14> */
.L_x_919:
[----:B------:R-:W-:Y:S05]  /*21160*/  BSYNC B1 ;  /* 0x0000000000017941 */ /* 0x000fea0003800000 */
.L_x_918:
        /* <DEDUP_REMOVED lines=10> */
.L_x_921:
[----:B------:R-:W-:Y:S05]  /*21210*/  BSYNC B1 ;  /* 0x0000000000017941 */ /* 0x000fea0003800000 */
.L_x_920:
        /* <DEDUP_REMOVED lines=11> */
.L_x_923:
[----:B------:R-:W-:Y:S05]  /*212d0*/  BSYNC B1 ;  /* 0x0000000000017941 */ /* 0x000fea0003800000 */
.L_x_922:
        /* <DEDUP_REMOVED lines=14> */
.L_x_925:
[----:B------:R-:W-:Y:S05]  /*213c0*/  BSYNC B1 ;  /* 0x0000000000017941 */ /* 0x000fea0003800000 */
.L_x_924:
        /* <DEDUP_REMOVED lines=14> */
.L_x_927:
[----:B------:R-:W-:Y:S05]  /*214b0*/  BSYNC B1 ;  /* 0x0000000000017941 */ /* 0x000fea0003800000 */
.L_x_926:
        /* <DEDUP_REMOVED lines=10> */
.L_x_929:
[----:B------:R-:W-:Y:S05]  /*21560*/  BSYNC B1 ;  /* 0x0000000000017941 */ /* 0x000fea0003800000 */
.L_x_928:
        /* <DEDUP_REMOVED lines=11> */
.L_x_931:
[----:B------:R-:W-:Y:S05]  /*21620*/  BSYNC B1 ;  /* 0x0000000000017941 */ /* 0x000fea0003800000 */
.L_x_930:
        /* <DEDUP_REMOVED lines=14> */
.L_x_933:
[----:B------:R-:W-:Y:S05]  /*21710*/  BSYNC B1 ;  /* 0x0000000000017941 */ /* 0x000fea0003800000 */
.L_x_932:
        /* <DEDUP_REMOVED lines=14> */
.L_x_935:
[----:B------:R-:W-:Y:S05]  /*21800*/  BSYNC B1 ;  /* 0x0000000000017941 */ /* 0x000fea0003800000 */
.L_x_934:
        /* <DEDUP_REMOVED lines=10> */
.L_x_937:
[----:B------:R-:W-:Y:S05]  /*218b0*/  BSYNC B1 ;  /* 0x0000000000017941 */ /* 0x000fea0003800000 */
.L_x_936:
        /* <DEDUP_REMOVED lines=11> */
.L_x_939:
[----:B------:R-:W-:Y:S05]  /*21970*/  BSYNC B1 ;  /* 0x0000000000017941 */ /* 0x000fea0003800000 */
.L_x_938:
        /* <DEDUP_REMOVED lines=14> */
.L_x_941:
[----:B------:R-:W-:Y:S05]  /*21a60*/  BSYNC B1 ;  /* 0x0000000000017941 */ /* 0x000fea0003800000 */
.L_x_940:
        /* <DEDUP_REMOVED lines=14> */
.L_x_943:
[----:B------:R-:W-:Y:S05]  /*21b50*/  BSYNC B1 ;  /* 0x0000000000017941 */ /* 0x000fea0003800000 */
.L_x_942:
        /* <DEDUP_REMOVED lines=10> */
.L_x_945:
[----:B------:R-:W-:Y:S05]  /*21c00*/  BSYNC B1 ;  /* 0x0000000000017941 */ /* 0x000fea0003800000 */
.L_x_944:
        /* <DEDUP_REMOVED lines=11> */
.L_x_947:
[----:B------:R-:W-:Y:S05]  /*21cc0*/  BSYNC B1 ;  /* 0x0000000000017941 */ /* 0x000fea0003800000 */
.L_x_946:
        /* <DEDUP_REMOVED lines=14> */
.L_x_949:
[----:B------:R-:W-:Y:S05]  /*21db0*/  BSYNC B1 ;  /* 0x0000000000017941 */ /* 0x000fea0003800000 */
.L_x_948:
        /* <DEDUP_REMOVED lines=14> */
.L_x_951:
[----:B------:R-:W-:Y:S05]  /*21ea0*/  BSYNC B1 ;  /* 0x0000000000017941 */ /* 0x000fea0003800000 */
.L_x_950:
        /* <DEDUP_REMOVED lines=10> */
.L_x_953:
[----:B------:R-:W-:Y:S05]  /*21f50*/  BSYNC B1 ;  /* 0x0000000000017941 */ /* 0x000fea0003800000 */
.L_x_952:
        /* <DEDUP_REMOVED lines=11> */
.L_x_955:
[----:B------:R-:W-:Y:S05]  /*22010*/  BSYNC B1 ;  /* 0x0000000000017941 */ /* 0x000fea0003800000 */
.L_x_954:
        /* <DEDUP_REMOVED lines=14> */
.L_x_957:
[----:B------:R-:W-:Y:S05]  /*22100*/  BSYNC B1 ;  /* 0x0000000000017941 */ /* 0x000fea0003800000 */
.L_x_956:
        /* <DEDUP_REMOVED lines=14> */
.L_x_959:
[----:B------:R-:W-:Y:S05]  /*221f0*/  BSYNC B1 ;  /* 0x0000000000017941 */ /* 0x000fea0003800000 */
.L_x_958:
        /* <DEDUP_REMOVED lines=10> */
.L_x_961:
[----:B------:R-:W-:Y:S05]  /*222a0*/  BSYNC B1 ;  /* 0x0000000000017941 */ /* 0x000fea0003800000 */
.L_x_960:
        /* <DEDUP_REMOVED lines=11> */
.L_x_963:
[----:B------:R-:W-:Y:S05]  /*22360*/  BSYNC B1 ;  /* 0x0000000000017941 */ /* 0x000fea0003800000 */
.L_x_962:
        /* <DEDUP_REMOVED lines=14> */
.L_x_965:
[----:B------:R-:W-:Y:S05]  /*22450*/  BSYNC B1 ;  /* 0x0000000000017941 */ /* 0x000fea0003800000 */
.L_x_964:
        /* <DEDUP_REMOVED lines=14> */
.L_x_967:
[----:B------:R-:W-:Y:S05]  /*22540*/  BSYNC B1 ;  /* 0x0000000000017941 */ /* 0x000fea0003800000 */
.L_x_966:
        /* <DEDUP_REMOVED lines=10> */
.L_x_969:
[----:B------:R-:W-:Y:S05]  /*225f0*/  BSYNC B1 ;  /* 0x0000000000017941 */ /* 0x000fea0003800000 */
.L_x_968:
        /* <DEDUP_REMOVED lines=11> */
.L_x_971:
[----:B------:R-:W-:Y:S05]  /*226b0*/  BSYNC B1 ;  /* 0x0000000000017941 */ /* 0x000fea0003800000 */
.L_x_970:
        /* <DEDUP_REMOVED lines=14> */
.L_x_973:
[----:B------:R-:W-:Y:S05]  /*227a0*/  BSYNC B1 ;  /* 0x0000000000017941 */ /* 0x000fea0003800000 */
.L_x_972:
        /* <DEDUP_REMOVED lines=14> */
.L_x_975:
[----:B------:R-:W-:Y:S05]  /*22890*/  BSYNC B1 ;  /* 0x0000000000017941 */ /* 0x000fea0003800000 */
.L_x_974:
        /* <DEDUP_REMOVED lines=10> */
.L_x_977:
[----:B------:R-:W-:Y:S05]  /*22940*/  BSYNC B1 ;  /* 0x0000000000017941 */ /* 0x000fea0003800000 */
.L_x_976:
        /* <DEDUP_REMOVED lines=11> */
.L_x_979:
[----:B------:R-:W-:Y:S05]  /*22a00*/  BSYNC B1 ;  /* 0x0000000000017941 */ /* 0x000fea0003800000 */
.L_x_978:
        /* <DEDUP_REMOVED lines=14> */
.L_x_981:
[----:B------:R-:W-:Y:S05]  /*22af0*/  BSYNC B1 ;  /* 0x0000000000017941 */ /* 0x000fea0003800000 */
.L_x_980:
        /* <DEDUP_REMOVED lines=14> */
.L_x_983:
[----:B------:R-:W-:Y:S05]  /*22be0*/  BSYNC B1 ;  /* 0x0000000000017941 */ /* 0x000fea0003800000 */
.L_x_982:
        /* <DEDUP_REMOVED lines=10> */
.L_x_985:
[----:B------:R-:W-:Y:S05]  /*22c90*/  BSYNC B1 ;  /* 0x0000000000017941 */ /* 0x000fea0003800000 */
.L_x_984:
        /* <DEDUP_REMOVED lines=11> */
.L_x_987:
[----:B------:R-:W-:Y:S05]  /*22d50*/  BSYNC B1 ;  /* 0x0000000000017941 */ /* 0x000fea0003800000 */
.L_x_986:
        /* <DEDUP_REMOVED lines=14> */
.L_x_989:
[----:B------:R-:W-:Y:S05]  /*22e40*/  BSYNC B1 ;  /* 0x0000000000017941 */ /* 0x000fea0003800000 */
.L_x_988:
        /* <DEDUP_REMOVED lines=14> */
.L_x_991:
[----:B------:R-:W-:Y:S05]  /*22f30*/  BSYNC B1 ;  /* 0x0000000000017941 */ /* 0x000fea0003800000 */
.L_x_990:
        /* <DEDUP_REMOVED lines=10> */
.L_x_993:
[----:B------:R-:W-:Y:S05]  /*22fe0*/  BSYNC B1 ;  /* 0x0000000000017941 */ /* 0x000fea0003800000 */
.L_x_992:
        /* <DEDUP_REMOVED lines=11> */
.L_x_995:
[----:B------:R-:W-:Y:S05]  /*230a0*/  BSYNC B1 ;  /* 0x0000000000017941 */ /* 0x000fea0003800000 */
.L_x_994:
        /* <DEDUP_REMOVED lines=14> */
.L_x_997:
[----:B------:R-:W-:Y:S05]  /*23190*/  BSYNC B1 ;  /* 0x0000000000017941 */ /* 0x000fea0003800000 */
.L_x_996:
        /* <DEDUP_REMOVED lines=14> */
.L_x_999:
[----:B------:R-:W-:Y:S05]  /*23280*/  BSYNC B1 ;  /* 0x0000000000017941 */ /* 0x000fea0003800000 */
.L_x_998:
        /* <DEDUP_REMOVED lines=10> */
.L_x_1001:
[----:B------:R-:W-:Y:S05]  /*23330*/  BSYNC B1 ;  /* 0x0000000000017941 */ /* 0x000fea0003800000 */
.L_x_1000:
        /* <DEDUP_REMOVED lines=11> */
.L_x_1003:
[----:B------:R-:W-:Y:S05]  /*233f0*/  BSYNC B1 ;  /* 0x0000000000017941 */ /* 0x000fea0003800000 */
.L_x_1002:
        /* <DEDUP_REMOVED lines=14> */
.L_x_1005:
[----:B------:R-:W-:Y:S05]  /*234e0*/  BSYNC B1 ;  /* 0x0000000000017941 */ /* 0x000fea0003800000 */
.L_x_1004:
        /* <DEDUP_REMOVED lines=14> */
.L_x_1007:
[----:B------:R-:W-:Y:S05]  /*235d0*/  BSYNC B1 ;  /* 0x0000000000017941 */ /* 0x000fea0003800000 */
.L_x_1006:
        /* <DEDUP_REMOVED lines=10> */
.L_x_1009:
[----:B------:R-:W-:Y:S05]  /*23680*/  BSYNC B1 ;  /* 0x0000000000017941 */ /* 0x000fea0003800000 */
.L_x_1008:
        /* <DEDUP_REMOVED lines=11> */
.L_x_1011:
[----:B------:R-:W-:Y:S05]  /*23740*/  BSYNC B1 ;  /* 0x0000000000017941 */ /* 0x000fea0003800000 */
.L_x_1010:
        /* <DEDUP_REMOVED lines=14> */
.L_x_1013:
[----:B------:R-:W-:Y:S05]  /*23830*/  BSYNC B1 ;  /* 0x0000000000017941 */ /* 0x000fea0003800000 */
.L_x_1012:
        /* <DEDUP_REMOVED lines=14> */
.L_x_1015:
[----:B------:R-:W-:Y:S05]  /*23920*/  BSYNC B1 ;  /* 0x0000000000017941 */ /* 0x000fea0003800000 */
.L_x_1014:
        /* <DEDUP_REMOVED lines=10> */
.L_x_1017:
[----:B------:R-:W-:Y:S05]  /*239d0*/  BSYNC B1 ;  /* 0x0000000000017941 */ /* 0x000fea0003800000 */
.L_x_1016:
        /* <DEDUP_REMOVED lines=11> */
.L_x_1019:
[----:B------:R-:W-:Y:S05]  /*23a90*/  BSYNC B1 ;  /* 0x0000000000017941 */ /* 0x000fea0003800000 */
.L_x_1018:
        /* <DEDUP_REMOVED lines=14> */
.L_x_1021:
[----:B------:R-:W-:Y:S05]  /*23b80*/  BSYNC B1 ;  /* 0x0000000000017941 */ /* 0x000fea0003800000 */
.L_x_1020:
        /* <DEDUP_REMOVED lines=14> */
.L_x_1023:
[----:B------:R-:W-:Y:S05]  /*23c70*/  BSYNC B1 ;  /* 0x0000000000017941 */ /* 0x000fea0003800000 */
.L_x_1022:
        /* <DEDUP_REMOVED lines=10> */
.L_x_1025:
[----:B------:R-:W-:Y:S05]  /*23d20*/  BSYNC B1 ;  /* 0x0000000000017941 */ /* 0x000fea0003800000 */
.L_x_1024:
        /* <DEDUP_REMOVED lines=11> */
.L_x_1027:
[----:B------:R-:W-:Y:S05]  /*23de0*/  BSYNC B1 ;  /* 0x0000000000017941 */ /* 0x000fea0003800000 */
.L_x_1026:
        /* <DEDUP_REMOVED lines=13> */
.L_x_1029:
[----:B------:R-:W-:Y:S05]  /*23ec0*/  BSYNC B1 ;  /* 0x0000000000017941 */ /* 0x000fea0003800000 */
.L_x_1028:
[----:B------:R-:W2:Y:S01]  /*23ed0*/  LDL.LU R171, [R1+0x7d4] ;  /* 0x0007d40001ab7983 */ /* 0x000ea20000300800 */
        /* <DEDUP_REMOVED lines=12> */
.L_x_1031:
[----:B------:R-:W-:Y:S05]  /*23fa0*/  BSYNC B1 ;  /* 0x0000000000017941 */ /* 0x000fea0003800000 */
.L_x_1030:
[----:B--2---:R-:W2:Y:S01]  /*23fb0*/  LDL.LU R171, [R1+0x7d8] ;  /* 0x0007d80001ab7983 */ /* 0x004ea20000300800 */
[----:B-----5:R-:W-:Y:S01]  /*23fc0*/  HADD2.F32 R170, -RZ, R19.H0_H0 ;  /* 0x20000013ffaa7230 */ /* 0x020fe20000004100 */
[----:B------:R-:W-:Y:S01]  /*23fd0*/  ISETP.GT.AND P4, PT, R0, 0x188, P6 ;  /* 0x000001880000780c */ /* 0x000fe20003784270 */
[----:B------:R-:W-:Y:S03]  /*23fe0*/  BSSY B1, `(.L_x_1032) ;  /* 0x0000007000017945 */ /* 0x000fe60003800000 */
[----:B------:R-:W-:-:S04]  /*23ff0*/  FMUL R170, R170, R16 ;  /* 0x00000010aaaa7220 */ /* 0x000fc80000400000 */
[----:B--2---:R-:W-:-:S05]  /*24000*/  FFMA R170, R171, R2, R170 ;  /* 0x00000002abaa7223 */ /* 0x004fca00000000aa */
[----:B------:R-:W-:-:S05]  /*24010*/  F2FP.F16.F32.PACK_AB R170, RZ, R170 ;  /* 0x000000aaffaa723e */ /* 0x000fca00000000ff */
[----:B------:R2:W-:Y:S01]  /*24020*/  @P5 STG.E.U16 desc[UR36][R158.64+0x1d0], R170 ;  /* 0x0001d0aa9e005986 */ /* 0x0005e2000c101524 */
[----:B------:R-:W-:Y:S05]  /*24030*/  @!P4 BRA `(.L_x_1033) ;  /* 0x000000000004c947 */ /* 0x000fea0003800000 */
[----:B------:R0:W5:Y:S02]  /*24040*/  LDG.E.LTC128B.U16 R19, desc[UR36][R6.64+0x1d2] ;  /* 0x0001d22406137981 */ /* 0x000164000c1e1520 */
.L_x_1033:
[----:B------:R-:W-:Y:S05]  /*24050*/  BSYNC B1 ;  /* 0x0000000000017941 */ /* 0x000fea0003800000 */
.L_x_1032:
[----:B------:R-:W3:Y:S01]  /*24060*/  LDL.LU R171, [R1+0x7dc] ;  /* 0x0007dc0001ab7983 */ /* 0x000ee20000300800 */
[----:B--2--5:R-:W-:Y:S01]  /*24070*/  HADD2.F32 R170, -RZ, R19.H0_H0 ;  /* 0x20000013ffaa7230 */ /* 0x024fe20000004100 */
        /* <DEDUP_REMOVED lines=8> */
.L_x_1035:
[----:B------:R-:W-:Y:S05]  /*24100*/  BSYNC B1 ;  /* 0x0000000000017941 */ /* 0x000fea0003800000 */
.L_x_1034:
[----:B------:R-:W4:Y:S01]  /*24110*/  LDL.LU R171, [R1+0x7e0] ;  /* 0x0007e00001ab7983 */ /* 0x000f220000300800 */
[----:B--2--5:R-:W-:Y:S01]  /*24120*/  HADD2.F32 R170, -RZ, R19.H0_H0 ;  /* 0x20000013ffaa7230 */ /* 0x024fe20000004100 */
        /* <DEDUP_REMOVED lines=11> */
.L_x_1037:
[----:B------:R-:W-:Y:S05]  /*241e0*/  BSYNC B1 ;  /* 0x0000000000017941 */ /* 0x000fea0003800000 */
.L_x_1036:
[----:B--2---:R-:W2:Y:S01]  /*241f0*/  LDL.LU R171, [R1+0x7e4] ;  /* 0x0007e40001ab7983 */ /* 0x004ea20000300800 */
        /* <DEDUP_REMOVED lines=12> */
.L_x_1039:
[----:B------:R-:W-:Y:S05]  /*242c0*/  BSYNC B1 ;  /* 0x0000000000017941 */ /* 0x000fea0003800000 */
.L_x_1038:
        /* <DEDUP_REMOVED lines=10> */
.L_x_1041:
[----:B------:R-:W-:Y:S05]  /*24370*/  BSYNC B1 ;  /* 0x0000000000017941 */ /* 0x000fea0003800000 */
.L_x_1040:
        /* <DEDUP_REMOVED lines=10> */
.L_x_1043:
[----:B------:R-:W-:Y:S05]  /*24420*/  BSYNC B1 ;  /* 0x0000000000017941 */ /* 0x000fea0003800000 */
.L_x_1042:
        /* <DEDUP_REMOVED lines=13> */
.L_x_1045:
[----:B------:R-:W-:Y:S05]  /*24500*/  BSYNC B1 ;  /* 0x0000000000017941 */ /* 0x000fea0003800000 */
.L_x_1044:
[----:B--2---:R-:W2:Y:S01]  /*24510*/  LDL.LU R171, [R1+0x7f4] ;  /* 0x0007f40001ab7983 */ /* 0x004ea20000300800 */
[----:B-----5:R-:W-:Y:S01]  /*24520*/  HADD2.F32 R162, -RZ, R19.H0_H0 ;  /* 0x20000013ffa27230 */ /* 0x020fe20000004100 */
[----:B------:R-:W-:Y:S01]  /*24530*/  ISETP.GT.AND P1, PT, R0, 0x188, P1 ;  /* 0x000001880000780c */ /* 0x000fe20000f24270 */
[----:B------:R-:W-:Y:S03]  /*24540*/  BSSY B1, `(.L_x_1046) ;  /* 0x0000009000017945 */ /* 0x000fe60003800000 */
[----:B------:R-:W-:-:S04]  /*24550*/  FMUL R162, R162, R16 ;  /* 0x00000010a2a27220 */ /* 0x000fc80000400000 */
[----:B--2---:R-:W-:-:S05]  /*24560*/  FFMA R162, R171, R2, R162 ;  /* 0x00000002aba27223 */ /* 0x004fca00000000a2 */
[----:B------:R-:W-:-:S04]  /*24570*/  F2FP.F16.F32.PACK_AB R162, RZ, R162 ;  /* 0x000000a2ffa2723e */ /* 0x000fc800000000ff */
[----:B------:R-:W-:Y:S01]  /*24580*/  PRMT R170, R162, 0x7610, R170 ;  /* 0x00007610a2aa7816 */ /* 0x000fe200000000aa */
[----:B------:R-:W-:-:S05]  /*24590*/  @P2 IMAD.MOV.U32 R162, RZ, RZ, R160 ;  /* 0x000000ffffa22224 */ /* 0x000fca00078e00a0 */
[----:B------:R2:W-:Y:S01]  /*245a0*/  @P2 STG.E.U16 desc[UR36][R162.64+0x1f2], R170 ;  /* 0x0001f2aaa2002986 */ /* 0x0005e2000c101524 */
[----:B------:R-:W-:Y:S05]  /*245b0*/  @!P1 BRA `(.L_x_1047) ;  /* 0x0000000000049947 */ /* 0x000fea0003800000 */
[----:B------:R0:W5:Y:S02]  /*245c0*/  LDG.E.LTC128B.U16 R19, desc[UR36][R6.64+0x1f0] ;  /* 0x0001f02406137981 */ /* 0x000164000c1e1520 */
.L_x_1047:
[----:B------:R-:W-:Y:S05]  /*245d0*/  BSYNC B1 ;  /* 0x0000000000017941 */ /* 0x000fea0003800000 */
.L_x_1046:
        /* <DEDUP_REMOVED lines=10> */
.L_x_1049:
[----:B------:R-:W-:Y:S05]  /*24680*/  BSYNC B1 ;  /* 0x0000000000017941 */ /* 0x000fea0003800000 */
.L_x_1048:
[----:B------:R-:W3:Y:S01]  /*24690*/  LDL.LU R163, [R1+0x7fc] ;  /* 0x0007fc0001a37983 */ /* 0x000ee20000300800 */
[----:B--2--5:R-:W-:Y:S01]  /*246a0*/  HADD2.F32 R162, -RZ, R19.H0_H0 ;  /* 0x20000013ffa27230 */ /* 0x024fe20000004100 */
        /* <DEDUP_REMOVED lines=11> */
.L_x_1051:
[----:B------:R-:W-:Y:S05]  /*24760*/  BSYNC B1 ;  /* 0x0000000000017941 */ /* 0x000fea0003800000 */
.L_x_1050:
[----:B--2---:R-:W2:Y:S01]  /*24770*/  LDL.LU R159, [R1+0x400] ;  /* 0x00040000019f7983 */ /* 0x004ea20000300800 */
[----:B-----5:R-:W-:Y:S01]  /*24780*/  HADD2.F32 R158, -RZ, R19.H0_H0 ;  /* 0x20000013ff9e7230 */ /* 0x020fe20000004100 */
        /* <DEDUP_REMOVED lines=11> */
.L_x_1053:
[----:B------:R-:W-:Y:S05]  /*24840*/  BSYNC B1 ;  /* 0x0000000000017941 */ /* 0x000fea0003800000 */
.L_x_1052:
        /* <DEDUP_REMOVED lines=10> */
.L_x_1055:
[----:B------:R-:W-:Y:S05]  /*248f0*/  BSYNC B1 ;  /* 0x0000000000017941 */ /* 0x000fea0003800000 */
.L_x_1054:
[----:B------:R-:W4:Y:S01]  /*24900*/  LDL.LU R159, [R1+0x408] ;  /* 0x00040800019f7983 */ /* 0x000f220000300800 */
[----:B--2--5:R-:W-:Y:S01]  /*24910*/  HADD2.F32 R158, -RZ, R19.H0_H0 ;  /* 0x20000013ff9e7230 */ /* 0x024fe20000004100 */
[----:B------:R-:W-:Y:S01]  /*24920*/  ISETP.GT.AND P0, PT, R0, 0x8, P2 ;  /* 0x000000080000780c */ /* 0x000fe20001704270 */
[----:B------:R-:W-:Y:S03]  /*24930*/  BSSY B1, `(.L_x_1056) ;  /* 0x0000007000017945 */ /* 0x000fe60003800000 */
[----:B------:R-:W-:-:S04]  /*24940*/  FMUL R158, R158, R16 ;  /* 0x000000109e9e7220 */ /* 0x000fc80000400000 */
[----:B----4-:R-:W-:-:S05]  /*24950*/  FFMA R158, R159, R2, R158 ;  /* 0x000000029f9e7223 */ /* 0x010fca000000009e */
[----:B------:R-:W-:-:S05]  /*24960*/  F2FP.F16.F32.PACK_AB R158, RZ, R158 ;  /* 0x0000009eff9e723e */ /* 0x000fca00000000ff */
[----:B------:R2:W-:Y:S01]  /*24970*/  @P1 STG.E.U16 desc[UR36][R4.64+0x200], R158 ;  /* 0x0002009e04001986 */ /* 0x0005e2000c101524 */
[----:B------:R-:W-:Y:S05]  /*24980*/  @!P0 BRA `(.L_x_1057) ;  /* 0x0000000000048947 */ /* 0x000fea0003800000 */
[----:B------:R4:W5:Y:S02]  /*24990*/  LDG.E.LTC128B.U16 R19, desc[UR36][R22.64+0x202] ;  /* 0x0002022416137981 */ /* 0x000964000c1e1520 */
.L_x_1057:
[----:B------:R-:W-:Y:S05]  /*249a0*/  BSYNC B1 ;  /* 0x0000000000017941 */ /* 0x000fea0003800000 */
.L_x_1056:
        /* <DEDUP_REMOVED lines=13> */
.L_x_1059:
[----:B------:R-:W-:Y:S05]  /*24a80*/  BSYNC B1 ;  /* 0x0000000000017941 */ /* 0x000fea0003800000 */
.L_x_1058:
[----:B------:R-:W4:Y:S01]  /*24a90*/  LDL.LU R159, [R1+0x410] ;  /* 0x00041000019f7983 */ /* 0x000f220000300800 */
[----:B--2--5:R-:W-:Y:S01]  /*24aa0*/  HADD2.F32 R158, -RZ, R19.H0_H0 ;  /* 0x20000013ff9e7230 */ /* 0x024fe20000004100 */
[----:B------:R-:W-:Y:S01]  /*24ab0*/  ISETP.GT.AND P3, PT, R3, 0x109, PT ;  /* 0x000001090300780c */ /* 0x000fe20003f64270 */
[----:B------:R-:W-:Y:S01]  /*24ac0*/  BSSY B1, `(.L_x_1060) ;  /* 0x000000a000017945 */ /* 0x000fe20003800000 */
[----:B------:R-:W-:Y:S02]  /*24ad0*/  LOP3.LUT R17, R17, 0xfffffff7, RZ, 0xc0, !PT ;  /* 0xfffffff711117812 */ /* 0x000fe400078ec0ff */
[----:B------:R-:W-:Y:S01]  /*24ae0*/  FMUL R158, R158, R16 ;  /* 0x000000109e9e7220 */ /* 0x000fe20000400000 */
[----:B------:R-:W-:-:S08]  /*24af0*/  ISETP.GT.AND P0, PT, R0, RZ, P3 ;  /* 0x000000ff0000720c */ /* 0x000fd00001f04270 */
[----:B------:R-:W-:Y:S01]  /*24b00*/  @P3 LOP3.LUT R17, R17, 0x8, RZ, 0xfc, !PT ;  /* 0x0000000811113812 */ /* 0x000fe200078efcff */
[----:B----4-:R-:W-:-:S05]  /*24b10*/  FFMA R158, R159, R2, R158 ;  /* 0x000000029f9e7223 */ /* 0x010fca000000009e */
[----:B------:R-:W-:-:S05]  /*24b20*/  F2FP.F16.F32.PACK_AB R158, RZ, R158 ;  /* 0x0000009eff9e723e */ /* 0x000fca00000000ff */
[----:B------:R2:W-:Y:S01]  /*24b30*/  @P1 STG.E.U16 desc[UR36][R168.64+0x210], R158 ;  /* 0x0002109ea8001986 */ /* 0x0005e2000c101524 */
[----:B------:R-:W-:Y:S05]  /*24b40*/  @!P0 BRA `(.L_x_1061) ;  /* 0x0000000000048947 */ /* 0x000fea0003800000 */
[----:B------:R4:W5:Y:S02]  /*24b50*/  LDG.E.LTC128B.U16 R19, desc[UR36][R152.64+0x212] ;  /* 0x0002122498137981 */ /* 0x000964000c1e1520 */
.L_x_1061:
[----:B------:R-:W-:Y:S05]  /*24b60*/  BSYNC B1 ;  /* 0x0000000000017941 */ /* 0x000fea0003800000 */
.L_x_1060:
        /* <DEDUP_REMOVED lines=10> */
.L_x_1063:
[----:B------:R-:W-:Y:S05]  /*24c10*/  BSYNC B1 ;  /* 0x0000000000017941 */ /* 0x000fea0003800000 */
.L_x_1062:
        /* <DEDUP_REMOVED lines=10> */
.L_x_1065:
[----:B------:R-:W-:Y:S05]  /*24cc0*/  BSYNC B1 ;  /* 0x0000000000017941 */ /* 0x000fea0003800000 */
.L_x_1064:
        /* <DEDUP_REMOVED lines=13> */
.L_x_1067:
[----:B------:R-:W-:Y:S05]  /*24da0*/  BSYNC B1 ;  /* 0x0000000000017941 */ /* 0x000fea0003800000 */
.L_x_1066:
[----:B------:R-:W4:Y:S01]  /*24db0*/  LDL.LU R159, [R1+0x420] ;  /* 0x00042000019f7983 */ /* 0x000f220000300800 */
[----:B--2--5:R-:W-:Y:S01]  /*24dc0*/  HADD2.F32 R158, -RZ, R19.H0_H0 ;  /* 0x20000013ff9e7230 */ /* 0x024fe20000004100 */
[----:B------:R-:W-:Y:S01]  /*24dd0*/  ISETP.GT.AND P1, PT, R3, 0x111, PT ;  /* 0x000001110300780c */ /* 0x000fe20003f24270 */
[----:B------:R-:W-:Y:S01]  /*24de0*/  BSSY B1, `(.L_x_1068) ;  /* 0x000000a000017945 */ /* 0x000fe20003800000 */
[----:B------:R-:W-:Y:S02]  /*24df0*/  LOP3.LUT R17, R17, 0xffffffbf, RZ, 0xc0, !PT ;  /* 0xffffffbf11117812 */ /* 0x000fe400078ec0ff */
[----:B------:R-:W-:-:S09]  /*24e00*/  FMUL R158, R158, R16 ;  /* 0x000000109e9e7220 */ /* 0x000fd20000400000 */
[----:B------:R-:W-:Y:S01]  /*24e10*/  @P1 LOP3.LUT R17, R17, 0x40, RZ, 0xfc, !PT ;  /* 0x0000004011111812 */ /* 0x000fe200078efcff */
[----:B----4-:R-:W-:-:S05]  /*24e20*/  FFMA R158, R159, R2, R158 ;  /* 0x000000029f9e7223 */ /* 0x010fca000000009e */
[----:B------:R-:W-:-:S05]  /*24e30*/  F2FP.F16.F32.PACK_AB R158, RZ, R158 ;  /* 0x0000009eff9e723e */ /* 0x000fca00000000ff */
[----:B------:R2:W-:Y:S01]  /*24e40*/  @P0 STG.E.U16 desc[UR36][R168.64+0x220], R158 ;  /* 0x0002209ea8000986 */ /* 0x0005e2000c101524 */
[----:B------:R-:W-:-:S13]  /*24e50*/  ISETP.GT.AND P0, PT, R0, RZ, P1 ;  /* 0x000000ff0000720c */ /* 0x000fda0000f04270 */
[----:B--2---:R-:W-:Y:S05]  /*24e60*/  @!P0 BRA `(.L_x_1069) ;  /* 0x0000000000048947 */ /* 0x004fea0003800000 */
[----:B------:R2:W5:Y:S02]  /*24e70*/  LDG.E.LTC128B.U16 R19, desc[UR36][R152.64+0x222] ;  /* 0x0002222498137981 */ /* 0x000564000c1e1520 */
.L_x_1069:
[----:B------:R-:W-:Y:S05]  /*24e80*/  BSYNC B1 ;  /* 0x0000000000017941 */ /* 0x000fea0003800000 */
.L_x_1068:
[----:B------:R-:W4:Y:S01]  /*24e90*/  LDL.LU R159, [R1+0x424] ;  /* 0x00042400019f7983 */ /* 0x000f220000300800 */
[----:B-----5:R-:W-:Y:S01]  /*24ea0*/  HADD2.F32 R158, -RZ, R19.H0_H0 ;  /* 0x20000013ff9e7230 */ /* 0x020fe20000004100 */
[----:B------:R-:W-:Y:S04]  /*24eb0*/  BSSY B1, `(.L_x_1070) ;  /* 0x0000008000017945 */ /* 0x000fe80003800000 */
[----:B------:R-:W-:-:S04]  /*24ec0*/  FMUL R158, R158, R16 ;  /* 0x000000109e9e7220 */ /* 0x000fc80000400000 */
[----:B----4-:R-:W-:-:S05]  /*24ed0*/  FFMA R158, R159, R2, R158 ;  /* 0x000000029f9e7223 */ /* 0x010fca000000009e */
[----:B------:R-:W-:-:S05]  /*24ee0*/  F2FP.F16.F32.PACK_AB R158, RZ, R158 ;  /* 0x0000009eff9e723e */ /* 0x000fca00000000ff */
[----:B------:R4:W-:Y:S01]  /*24ef0*/  @P0 STG.E.U16 desc[UR36][R168.64+0x222], R158 ;  /* 0x0002229ea8000986 */ /* 0x0009e2000c101524 */
[----:B------:R-:W-:-:S13]  /*24f00*/  ISETP.GT.AND P0, PT, R0, 0x8, P2 ;  /* 0x000000080000780c */ /* 0x000fda0001704270 */
[----:B----4-:R-:W-:Y:S05]  /*24f10*/  @!P0 BRA `(.L_x_1071) ;  /* 0x0000000000048947 */ /* 0x010fea0003800000 */
[----:B------:R4:W5:Y:S02]  /*24f20*/  LDG.E.LTC128B.U16 R19, desc[UR36][R22.64+0x220] ;  /* 0x0002202416137981 */ /* 0x000964000c1e1520 */
.L_x_1071:
[----:B------:R-:W-:Y:S05]  /*24f30*/  BSYNC B1 ;  /* 0x0000000000017941 */ /* 0x000fea0003800000 */
.L_x_1070:
        /* <DEDUP_REMOVED lines=10> */
.L_x_1073:
[----:B------:R-:W-:Y:S05]  /*24fe0*/  BSYNC B1 ;  /* 0x0000000000017941 */ /* 0x000fea0003800000 */
.L_x_1072:
[----:B------:R-:W3:Y:S01]  /*24ff0*/  LDL.LU R159, [R1+0x42c] ;  /* 0x00042c00019f7983 */ /* 0x000ee20000300800 */
[----:B-----5:R-:W-:Y:S01]  /*25000*/  HADD2.F32 R158, -RZ, R19.H0_H0 ;  /* 0x20000013ff9e7230 */ /* 0x020fe20000004100 */
[----:B------:R-:W-:Y:S01]  /*25010*/  ISETP.GT.AND P2, PT, R3, 0x118, PT ;  /* 0x000001180300780c */ /* 0x000fe20003f44270 */
[----:B------:R-:W-:Y:S01]  /*25020*/  IMAD.IADD R172, R172, 0x1, R161 ;  /* 0x00000001acac7824 */ /* 0x000fe200078e02a1 */
[----:B------:R-:W-:Y:S01]  /*25030*/  LOP3.LUT R18, R18, 0xfbffffff, RZ, 0xc0, !PT ;  /* 0xfbffffff12127812 */ /* 0x000fe200078ec0ff */
[----:B------:R-:W-:Y:S01]  /*25040*/  BSSY B1, `(.L_x_1074) ;  /* 0x000000b000017945 */ /* 0x000fe20003800000 */
[----:B------:R-:W-:-:S09]  /*25050*/  FMUL R158, R158, R16 ;  /* 0x000000109e9e7220 */ /* 0x000fd20000400000 */
[----:B------:R-:W-:Y:S01]  /*25060*/  @P2 LOP3.LUT R18, R18, 0x4000000, RZ, 0xfc, !PT ;  /* 0x0400000012122812 */ /* 0x000fe200078efcff */
[----:B---3--:R-:W-:-:S05]  /*25070*/  FFMA R158, R159, R2, R158 ;  /* 0x000000029f9e7223 */ /* 0x008fca000000009e */
[----:B------:R-:W-:-:S05]  /*25080*/  F2FP.F16.F32.PACK_AB R158, RZ, R158 ;  /* 0x0000009eff9e723e */ /* 0x000fca00000000ff */
[----:B------:R3:W-:Y:S01]  /*25090*/  @P0 STG.E.U16 desc[UR36][R4.64+0x222], R158 ;  /* 0x0002229e04000986 */ /* 0x0007e2000c101524 */
[----:B------:R-:W-:-:S05]  /*250a0*/  IADD3 R162, P0, R180, R160, RZ ;  /* 0x000000a0b4a27210 */ /* 0x000fca0007f1e0ff */
[----:B------:R-:W-:Y:S01]  /*250b0*/  IMAD.X R163, R181, 0x1, R172, P0 ;  /* 0x00000001b5a37824 */ /* 0x000fe200000e06ac */
[----:B------:R-:W-:-:S13]  /*250c0*/  ISETP.GT.AND P0, PT, R0, RZ, P2 ;  /* 0x000000ff0000720c */ /* 0x000fda0001704270 */
[----:B---3--:R-:W-:Y:S05]  /*250d0*/  @!P0 BRA `(.L_x_1075) ;  /* 0x0000000000048947 */ /* 0x008fea0003800000 */
[----:B------:R3:W5:Y:S02]  /*250e0*/  LDG.E.LTC128B.U16 R19, desc[UR36][R152.64+0x230] ;  /* 0x0002302498137981 */ /* 0x000764000c1e1520 */
.L_x_1075:
[----:B------:R-:W-:Y:S05]  /*250f0*/  BSYNC B1 ;  /* 0x0000000000017941 */ /* 0x000fea0003800000 */
.L_x_1074:
[----:B------:R-:W2:Y:S01]  /*25100*/  LDL.LU R159, [R1+0x430] ;  /* 0x00043000019f7983 */ /* 0x000ea20000300800 */
[----:B-----5:R-:W-:Y:S01]  /*25110*/  HADD2.F32 R158, -RZ, R19.H0_H0 ;  /* 0x20000013ff9e7230 */ /* 0x020fe20000004100 */
[----:B------:R-:W-:Y:S01]  /*25120*/  ISETP.GT.AND P1, PT, R3, 0x119, PT ;  /* 0x000001190300780c */ /* 0x000fe20003f24270 */
[----:B------:R-:W-:Y:S01]  /*25130*/  BSSY B1, `(.L_x_1076) ;  /* 0x000000a000017945 */ /* 0x000fe20003800000 */
[----:B------:R-:W-:Y:S02]  /*25140*/  LOP3.LUT R18, R18, 0xfdffffff, RZ, 0xc0, !PT ;  /* 0xfdffffff12127812 */ /* 0x000fe400078ec0ff */
[----:B------:R-:W-:-:S09]  /*25150*/  FMUL R158, R158, R16 ;  /* 0x000000109e9e7220 */ /* 0x000fd20000400000 */
[----:B------:R-:W-:Y:S01]  /*25160*/  @P1 LOP3.LUT R18, R18, 0x2000000, RZ, 0xfc, !PT ;  /* 0x0200000012121812 */ /* 0x000fe200078efcff */
[----:B--2---:R-:W-:-:S05]  /*25170*/  FFMA R158, R159, R2, R158 ;  /* 0x000000029f9e7223 */ /* 0x004fca000000009e */
[----:B------:R-:W-:-:S05]  /*25180*/  F2FP.F16.F32.PACK_AB R158, RZ, R158 ;  /* 0x0000009eff9e723e */ /* 0x000fca00000000ff */
[----:B------:R2:W-:Y:S01]  /*25190*/  @P0 STG.E.U16 desc[UR36][R168.64+0x230], R158 ;  /* 0x0002309ea8000986 */ /* 0x0005e2000c101524 */
[----:B------:R-:W-:-:S13]  /*251a0*/  ISETP.GT.AND P0, PT, R0, RZ, P1 ;  /* 0x000000ff0000720c */ /* 0x000fda0000f04270 */
[----:B--2---:R-:W-:Y:S05]  /*251b0*/  @!P0 BRA `(.L_x_1077) ;  /* 0x0000000000048947 */ /* 0x004fea0003800000 */
[----:B------:R2:W5:Y:S02]  /*251c0*/  LDG.E.LTC128B.U16 R19, desc[UR36][R152.64+0x232] ;  /* 0x0002322498137981 */ /* 0x000564000c1e1520 */
.L_x_1077:
[----:B------:R-:W-:Y:S05]  /*251d0*/  BSYNC B1 ;  /* 0x0000000000017941 */ /* 0x000fea0003800000 */
.L_x_1076:
        /* <DEDUP_REMOVED lines=10> */
.L_x_1079:
[----:B------:R-:W-:Y:S05]  /*25280*/  BSYNC B1 ;  /* 0x0000000000017941 */ /* 0x000fea0003800000 */
.L_x_1078:
        /* <DEDUP_REMOVED lines=10> */
.L_x_1081:
[----:B------:R-:W-:Y:S05]  /*25330*/  BSYNC B1 ;  /* 0x0000000000017941 */ /* 0x000fea0003800000 */
.L_x_1080:
        /* <DEDUP_REMOVED lines=13> */
.L_x_1083:
[----:B------:R-:W-:Y:S05]  /*25410*/  BSYNC B1 ;  /* 0x0000000000017941 */ /* 0x000fea0003800000 */
.L_x_1082:
        /* <DEDUP_REMOVED lines=13> */
.L_x_1085:
[----:B------:R-:W-:Y:S05]  /*254f0*/  BSYNC B1 ;  /* 0x0000000000017941 */ /* 0x000fea0003800000 */
.L_x_1084:
        /* <DEDUP_REMOVED lines=10> */
.L_x_1087:
[----:B------:R-:W-:Y:S05]  /*255a0*/  BSYNC B1 ;  /* 0x0000000000017941 */ /* 0x000fea0003800000 */
.L_x_1086:
        /* <DEDUP_REMOVED lines=10> */
.L_x_1089:
[----:B------:R-:W-:Y:S05]  /*25650*/  BSYNC B1 ;  /* 0x0000000000017941 */ /* 0x000fea0003800000 */
.L_x_1088:
        /* <DEDUP_REMOVED lines=13> */
.L_x_1091:
[----:B------:R-:W-:Y:S05]  /*25730*/  BSYNC B1 ;  /* 0x0000000000017941 */ /* 0x000fea0003800000 */
.L_x_1090:
        /* <DEDUP_REMOVED lines=13> */
.L_x_1093:
[----:B------:R-:W-:Y:S05]  /*25810*/  BSYNC B1 ;  /* 0x0000000000017941 */ /* 0x000fea0003800000 */
.L_x_1092:
        /* <DEDUP_REMOVED lines=10> */
.L_x_1095:
[----:B------:R-:W-:Y:S05]  /*258c0*/  BSYNC B1 ;  /* 0x0000000000017941 */ /* 0x000fea0003800000 */
.L_x_1094:
        /* <DEDUP_REMOVED lines=10> */
.L_x_1097:
[----:B------:R-:W-:Y:S05]  /*25970*/  BSYNC B1 ;  /* 0x0000000000017941 */ /* 0x000fea0003800000 */
.L_x_1096:
        /* <DEDUP_REMOVED lines=13> */
.L_x_1099:
[----:B------:R-:W-:Y:S05]  /*25a50*/  BSYNC B1 ;  /* 0x0000000000017941 */ /* 0x000fea0003800000 */
.L_x_1098:
        /* <DEDUP_REMOVED lines=13> */
.L_x_1101:
[----:B------:R-:W-:Y:S05]  /*25b30*/  BSYNC B1 ;  /* 0x0000000000017941 */ /* 0x000fea0003800000 */
.L_x_1100:
        /* <DEDUP_REMOVED lines=10> */
.L_x_1103:
[----:B------:R-:W-:Y:S05]  /*25be0*/  BSYNC B1 ;  /* 0x0000000000017941 */ /* 0x000fea0003800000 */
.L_x_1102:
        /* <DEDUP_REMOVED lines=10> */
.L_x_1105:
[----:B------:R-:W-:Y:S05]  /*25c90*/  BSYNC B1 ;  /* 0x0000000000017941 */ /* 0x000fea0003800000 */
.L_x_1104:
        /* <DEDUP_REMOVED lines=13> */
.L_x_1107:
[----:B------:R-:W-:Y:S05]  /*25d70*/  BSYNC B1 ;  /* 0x0000000000017941 */ /* 0x000fea0003800000 */
.L_x_1106:
        /* <DEDUP_REMOVED lines=13> */
.L_x_1109:
[----:B------:R-:W-:Y:S05]  /*25e50*/  BSYNC B1 ;  /* 0x0000000000017941 */ /* 0x000fea0003800000 */
.L_x_1108:
        /* <DEDUP_REMOVED lines=10> */
.L_x_1111:
[----:B------:R-:W-:Y:S05]  /*25f00*/  BSYNC B1 ;  /* 0x0000000000017941 */ /* 0x000fea0003800000 */
.L_x_1110:
        /* <DEDUP_REMOVED lines=10> */
.L_x_1113:
[----:B------:R-:W-:Y:S05]  /*25fb0*/  BSYNC B1 ;  /* 0x0000000000017941 */ /* 0x000fea0003800000 */
.L_x_1112:
        /* <DEDUP_REMOVED lines=13> */
.L_x_1115:
[----:B------:R-:W-:Y:S05]  /*26090*/  BSYNC B1 ;  /* 0x0000000000017941 */ /* 0x000fea0003800000 */
.L_x_1114:
        /* <DEDUP_REMOVED lines=13> */
.L_x_1117:
[----:B------:R-:W-:Y:S05]  /*26170*/  BSYNC B1 ;  /* 0x0000000000017941 */ /* 0x000fea0003800000 */
.L_x_1116:
        /* <DEDUP_REMOVED lines=10> */
.L_x_1119:
[----:B------:R-:W-:Y:S05]  /*26220*/  BSYNC B1 ;  /* 0x0000000000017941 */ /* 0x000fea0003800000 */
.L_x_1118:
        /* <DEDUP_REMOVED lines=10> */
.L_x_1121:
[----:B------:R-:W-:Y:S05]  /*262d0*/  BSYNC B1 ;  /* 0x0000000000017941 */ /* 0x000fea0003800000 */
.L_x_1120:
        /* <DEDUP_REMOVED lines=13> */
.L_x_1123:
[----:B------:R-:W-:Y:S05]  /*263b0*/  BSYNC B1 ;  /* 0x0000000000017941 */ /* 0x000fea0003800000 */
.L_x_1122:
        /* <DEDUP_REMOVED lines=13> */
.L_x_1125:
[----:B------:R-:W-:Y:S05]  /*26490*/  BSYNC B1 ;  /* 0x0000000000017941 */ /* 0x000fea0003800000 */
.L_x_1124:
        /* <DEDUP_REMOVED lines=10> */
.L_x_1127:
[----:B------:R-:W-:Y:S05]  /*26540*/  BSYNC B1 ;  /* 0x0000000000017941 */ /* 0x000fea0003800000 */
.L_x_1126:
        /* <DEDUP_REMOVED lines=10> */
.L_x_1129:
[----:B------:R-:W-:Y:S05]  /*265f0*/  BSYNC B1 ;  /* 0x0000000000017941 */ /* 0x000fea0003800000 */
.L_x_1128:
        /* <DEDUP_REMOVED lines=13> */
.L_x_1131:
[----:B------:R-:W-:Y:S05]  /*266d0*/  BSYNC B1 ;  /* 0x0000000000017941 */ /* 0x000fea0003800000 */
.L_x_1130:
        /* <DEDUP_REMOVED lines=13> */
.L_x_1133:
[----:B------:R-:W-:Y:S05]  /*267b0*/  BSYNC B1 ;  /* 0x0000000000017941 */ /* 0x000fea0003800000 */
.L_x_1132:
        /* <DEDUP_REMOVED lines=10> */
.L_x_1135:
[----:B------:R-:W-:Y:S05]  /*26860*/  BSYNC B1 ;  /* 0x0000000000017941 */ /* 0x000fea0003800000 */
.L_x_1134:
        /* <DEDUP_REMOVED lines=10> */
.L_x_1137:
[----:B------:R-:W-:Y:S05]  /*26910*/  BSYNC B1 ;  /* 0x0000000000017941 */ /* 0x000fea0003800000 */
.L_x_1136:
        /* <DEDUP_REMOVED lines=13> */
.L_x_1139:
[----:B------:R-:W-:Y:S05]  /*269f0*/  BSYNC B1 ;  /* 0x0000000000017941 */ /* 0x000fea0003800000 */
.L_x_1138:
        /* <DEDUP_REMOVED lines=13> */
.L_x_1141:
[----:B------:R-:W-:Y:S05]  /*26ad0*/  BSYNC B1 ;  /* 0x0000000000017941 */ /* 0x000fea0003800000 */
.L_x_1140:
        /* <DEDUP_REMOVED lines=10> */
.L_x_1143:
[----:B------:R-:W-:Y:S05]  /*26b80*/  BSYNC B1 ;  /* 0x0000000000017941 */ /* 0x000fea0003800000 */
.L_x_1142:
        /* <DEDUP_REMOVED lines=10> */
.L_x_1145:
[----:B------:R-:W-:Y:S05]  /*26c30*/  BSYNC B1 ;  /* 0x0000000000017941 */ /* 0x000fea0003800000 */
.L_x_1144:
        /* <DEDUP_REMOVED lines=13> */
.L_x_1147:
[----:B------:R-:W-:Y:S05]  /*26d10*/  BSYNC B1 ;  /* 0x0000000000017941 */ /* 0x000fea0003800000 */
.L_x_1146:
        /* <DEDUP_REMOVED lines=13> */
.L_x_1149:
[----:B------:R-:W-:Y:S05]  /*26df0*/  BSYNC B1 ;  /* 0x0000000000017941 */ /* 0x000fea0003800000 */
.L_x_1148:
        /* <DEDUP_REMOVED lines=10> */
.L_x_1151:
[----:B------:R-:W-:Y:S05]  /*26ea0*/  BSYNC B1 ;  /* 0x0000000000017941 */ /* 0x000fea0003800000 */
.L_x_1150:
        /* <DEDUP_REMOVED lines=10> */
.L_x_1153:
[----:B------:R-:W-:Y:S05]  /*26f50*/  BSYNC B1 ;  /* 0x0000000000017941 */ /* 0x000fea0003800000 */
.L_x_1152:
        /* <DEDUP_REMOVED lines=13> */
.L_x_1155:
[----:B------:R-:W-:Y:S05]  /*27030*/  BSYNC B1 ;  /* 0x0000000000017941 */ /* 0x000fea0003800000 */
.L_x_1154:
        /* <DEDUP_REMOVED lines=13> */
.L_x_1157:
[----:B------:R-:W-:Y:S05]  /*27110*/  BSYNC B1 ;  /* 0x0000000000017941 */ /* 0x000fea0003800000 */
.L_x_1156:
        /* <DEDUP_REMOVED lines=10> */
.L_x_1159:
[----:B------:R-:W-:Y:S05]  /*271c0*/  BSYNC B1 ;  /* 0x0000000000017941 */ /* 0x000fea0003800000 */
.L_x_1158:
        /* <DEDUP_REMOVED lines=10> */
.L_x_1161:
[----:B------:R-:W-:Y:S05]  /*27270*/  BSYNC B1 ;  /* 0x0000000000017941 */ /* 0x000fea0003800000 */
.L_x_1160:
        /* <DEDUP_REMOVED lines=13> */
.L_x_1163:
[----:B------:R-:W-:Y:S05]  /*27350*/  BSYNC B1 ;  /* 0x0000000000017941 */ /* 0x000fea0003800000 */
.L_x_1162:
        /* <DEDUP_REMOVED lines=13> */
.L_x_1165:
[----:B------:R-:W-:Y:S05]  /*27430*/  BSYNC B1 ;  /* 0x0000000000017941 */ /* 0x000fea0003800000 */
.L_x_1164:
        /* <DEDUP_REMOVED lines=10> */
.L_x_1167:
[----:B------:R-:W-:Y:S05]  /*274e0*/  BSYNC B1 ;  /* 0x0000000000017941 */ /* 0x000fea0003800000 */
.L_x_1166:
        /* <DEDUP_REMOVED lines=10> */
.L_x_1169:
[----:B------:R-:W-:Y:S05]  /*27590*/  BSYNC B1 ;  /* 0x0000000000017941 */ /* 0x000fea0003800000 */
.L_x_1168:
        /* <DEDUP_REMOVED lines=13> */
.L_x_1171:
[----:B------:R-:W-:Y:S05]  /*27670*/  BSYNC B1 ;  /* 0x0000000000017941 */ /* 0x000fea0003800000 */
.L_x_1170:
        /* <DEDUP_REMOVED lines=13> */
.L_x_1173:
[----:B------:R-:W-:Y:S05]  /*27750*/  BSYNC B1 ;  /* 0x0000000000017941 */ /* 0x000fea0003800000 */
.L_x_1172:
        /* <DEDUP_REMOVED lines=10> */
.L_x_1175:
[----:B------:R-:W-:Y:S05]  /*27800*/  BSYNC B1 ;  /* 0x0000000000017941 */ /* 0x000fea0003800000 */
.L_x_1174:
        /* <DEDUP_REMOVED lines=10> */
.L_x_1177:
[----:B------:R-:W-:Y:S05]  /*278b0*/  BSYNC B1 ;  /* 0x0000000000017941 */ /* 0x000fea0003800000 */
.L_x_1176:
        /* <DEDUP_REMOVED lines=13> */
.L_x_1179:
[----:B------:R-:W-:Y:S05]  /*27990*/  BSYNC B1 ;  /* 0x0000000000017941 */ /* 0x000fea0003800000 */
.L_x_1178:
        /* <DEDUP_REMOVED lines=13> */
.L_x_1181:
[----:B------:R-:W-:Y:S05]  /*27a70*/  BSYNC B1 ;  /* 0x0000000000017941 */ /* 0x000fea0003800000 */
.L_x_1180:
        /* <DEDUP_REMOVED lines=10> */
.L_x_1183:
[----:B------:R-:W-:Y:S05]  /*27b20*/  BSYNC B1 ;  /* 0x0000000000017941 */ /* 0x000fea0003800000 */
.L_x_1182:
        /* <DEDUP_REMOVED lines=10> */
.L_x_1185:
[----:B------:R-:W-:Y:S05]  /*27bd0*/  BSYNC B1 ;  /* 0x0000000000017941 */ /* 0x000fea0003800000 */
.L_x_1184:
        /* <DEDUP_REMOVED lines=13> */
.L_x_1187:
[----:B------:R-:W-:Y:S05]  /*27cb0*/  BSYNC B1 ;  /* 0x0000000000017941 */ /* 0x000fea0003800000 */
.L_x_1186:
        /* <DEDUP_REMOVED lines=13> */
.L_x_1189:
[----:B------:R-:W-:Y:S05]  /*27d90*/  BSYNC B1 ;  /* 0x0000000000017941 */ /* 0x000fea0003800000 */
.L_x_1188:
        /* <DEDUP_REMOVED lines=10> */
.L_x_1191:
[----:B------:R-:W-:Y:S05]  /*27e40*/  BSYNC B1 ;  /* 0x0000000000017941 */ /* 0x000fea0003800000 */
.L_x_1190:
        /* <DEDUP_REMOVED lines=10> */
.L_x_1193:
[----:B------:R-:W-:Y:S05]  /*27ef0*/  BSYNC B1 ;  /* 0x0000000000017941 */ /* 0x000fea0003800000 */
.L_x_1192:
        /* <DEDUP_REMOVED lines=13> */
.L_x_1195:
[----:B------:R-:W-:Y:S05]  /*27fd0*/  BSYNC B1 ;  /* 0x0000000000017941 */ /* 0x000fea0003800000 */
.L_x_1194:
        /* <DEDUP_REMOVED lines=13> */
.L_x_1197:
[----:B------:R-:W-:Y:S05]  /*280b0*/  BSYNC B1 ;  /* 0x0000000000017941 */ /* 0x000fea0003800000 */
.L_x_1196:
        /* <DEDUP_REMOVED lines=10> */
.L_x_1199:
[----:B------:R-:W-:Y:S05]  /*28160*/  BSYNC B1 ;  /* 0x0000000000017941 */ /* 0x000fea0003800000 */
.L_x_1198:
        /* <DEDUP_REMOVED lines=10> */
.L_x_1201:
[----:B------:R-:W-:Y:S05]  /*28210*/  BSYNC B1 ;  /* 0x0000000000017941 */ /* 0x000fea0003800000 */
.L_x_1200:
        /* <DEDUP_REMOVED lines=13> */
.L_x_1203:
[----:B------:R-:W-:Y:S05]  /*282f0*/  BSYNC B1 ;  /* 0x0000000000017941 */ /* 0x000fea0003800000 */
.L_x_1202:
        /* <DEDUP_REMOVED lines=13> */
.L_x_1205:
[----:B------:R-:W-:Y:S05]  /*283d0*/  BSYNC B1 ;  /* 0x0000000000017941 */ /* 0x000fea0003800000 */
.L_x_1204:
        /* <DEDUP_REMOVED lines=10> */
.L_x_1207:
[----:B------:R-:W-:Y:S05]  /*28480*/  BSYNC B1 ;  /* 0x0000000000017941 */ /* 0x000fea0003800000 */
.L_x_1206:
        /* <DEDUP_REMOVED lines=10> */
.L_x_1209:
[----:B------:R-:W-:Y:S05]  /*28530*/  BSYNC B1 ;  /* 0x0000000000017941 */ /* 0x000fea0003800000 */
.L_x_1208:
        /* <DEDUP_REMOVED lines=13> */
.L_x_1211:
[----:B------:R-:W-:Y:S05]  /*28610*/  BSYNC B1 ;  /* 0x0000000000017941 */ /* 0x000fea0003800000 */
.L_x_1210:
        /* <DEDUP_REMOVED lines=13> */
.L_x_1213:
[----:B------:R-:W-:Y:S05]  /*286f0*/  BSYNC B1 ;  /* 0x0000000000017941 */ /* 0x000fea0003800000 */
.L_x_1212:
        /* <DEDUP_REMOVED lines=10> */
.L_x_1215:
[----:B------:R-:W-:Y:S05]  /*287a0*/  BSYNC B1 ;  /* 0x0000000000017941 */ /* 0x000fea0003800000 */
.L_x_1214:
        /* <DEDUP_REMOVED lines=10> */
.L_x_1217:
[----:B------:R-:W-:Y:S05]  /*28850*/  BSYNC B1 ;  /* 0x0000000000017941 */ /* 0x000fea0003800000 */
.L_x_1216:
        /* <DEDUP_REMOVED lines=13> */
.L_x_1219:
[----:B------:R-:W-:Y:S05]  /*28930*/  BSYNC B1 ;  /* 0x0000000000017941 */ /* 0x000fea0003800000 */
.L_x_1218:
        /* <DEDUP_REMOVED lines=13> */
.L_x_1221:
[----:B------:R-:W-:Y:S05]  /*28a10*/  BSYNC B1 ;  /* 0x0000000000017941 */ /* 0x000fea0003800000 */
.L_x_1220:
        /* <DEDUP_REMOVED lines=10> */
.L_x_1223:
[----:B------:R-:W-:Y:S05]  /*28ac0*/  BSYNC B1 ;  /* 0x0000000000017941 */ /* 0x000fea0003800000 */
.L_x_1222:
        /* <DEDUP_REMOVED lines=10> */
.L_x_1225:
[----:B------:R-:W-:Y:S05]  /*28b70*/  BSYNC B1 ;  /* 0x0000000000017941 */ /* 0x000fea0003800000 */
.L_x_1224:
        /* <DEDUP_REMOVED lines=13> */
.L_x_1227:
[----:B------:R-:W-:Y:S05]  /*28c50*/  BSYNC B1 ;  /* 0x0000000000017941 */ /* 0x000fea0003800000 */
.L_x_1226:
        /* <DEDUP_REMOVED lines=13> */
.L_x_1229:
[----:B------:R-:W-:Y:S05]  /*28d30*/  BSYNC B1 ;  /* 0x0000000000017941 */ /* 0x000fea0003800000 */
.L_x_1228:
        /* <DEDUP_REMOVED lines=10> */
.L_x_1231:
[----:B------:R-:W-:Y:S05]  /*28de0*/  BSYNC B1 ;  /* 0x0000000000017941 */ /* 0x000fea0003800000 */
.L_x_1230:
        /* <DEDUP_REMOVED lines=10> */
.L_x_1233:
[----:B------:R-:W-:Y:S05]  /*28e90*/  BSYNC B1 ;  /* 0x0000000000017941 */ /* 0x000fea0003800000 */
.L_x_1232:
        /* <DEDUP_REMOVED lines=13> */
.L_x_1235:
[----:B------:R-:W-:Y:S05]  /*28f70*/  BSYNC B1 ;  /* 0x0000000000017941 */ /* 0x000fea0003800000 */
.L_x_1234:
        /* <DEDUP_REMOVED lines=13> */
.L_x_1237:
[----:B------:R-:W-:Y:S05]  /*29050*/  BSYNC B1 ;  /* 0x0000000000017941 */ /* 0x000fea0003800000 */
.L_x_1236:
        /* <DEDUP_REMOVED lines=10> */
.L_x_1239:
[----:B------:R-:W-:Y:S05]  /*29100*/  BSYNC B1 ;  /* 0x0000000000017941 */ /* 0x000fea0003800000 */
.L_x_1238:
        /* <DEDUP_REMOVED lines=10> */
.L_x_1241:
[----:B------:R-:W-:Y:S05]  /*291b0*/  BSYNC B1 ;  /* 0x0000000000017941 */ /* 0x000fea0003800000 */
.L_x_1240:
        /* <DEDUP_REMOVED lines=13> */
.L_x_1243:
[----:B------:R-:W-:Y:S05]  /*29290*/  BSYNC B1 ;  /* 0x0000000000017941 */ /* 0x000fea0003800000 */
.L_x_1242:
        /* <DEDUP_REMOVED lines=13> */
.L_x_1245:
[----:B------:R-:W-:Y:S05]  /*29370*/  BSYNC B1 ;  /* 0x0000000000017941 */ /* 0x000fea0003800000 */
.L_x_1244:
        /* <DEDUP_REMOVED lines=10> */
.L_x_1247:
[----:B------:R-:W-:Y:S05]  /*29420*/  BSYNC B1 ;  /* 0x0000000000017941 */ /* 0x000fea0003800000 */
.L_x_1246:
        /* <DEDUP_REMOVED lines=10> */
.L_x_1249:
[----:B------:R-:W-:Y:S05]  /*294d0*/  BSYNC B1 ;  /* 0x0000000000017941 */ /* 0x000fea0003800000 */
.L_x_1248:
        /* <DEDUP_REMOVED lines=13> */
.L_x_1251:
[----:B------:R-:W-:Y:S05]  /*295b0*/  BSYNC B1 ;  /* 0x0000000000017941 */ /* 0x000fea0003800000 */
.L_x_1250:
        /* <DEDUP_REMOVED lines=13> */
.L_x_1253:
[----:B------:R-:W-:Y:S05]  /*29690*/  BSYNC B1 ;  /* 0x0000000000017941 */ /* 0x000fea0003800000 */
.L_x_1252:
        /* <DEDUP_REMOVED lines=10> */
.L_x_1255:
[----:B------:R-:W-:Y:S05]  /*29740*/  BSYNC B1 ;  /* 0x0000000000017941 */ /* 0x000fea0003800000 */
.L_x_1254:
        /* <DEDUP_REMOVED lines=10> */
.L_x_1257:
[----:B------:R-:W-:Y:S05]  /*297f0*/  BSYNC B1 ;  /* 0x0000000000017941 */ /* 0x000fea0003800000 */
.L_x_1256:
        /* <DEDUP_REMOVED lines=13> */
.L_x_1259:
[----:B------:R-:W-:Y:S05]  /*298d0*/  BSYNC B1 ;  /* 0x0000000000017941 */ /* 0x000fea0003800000 */
.L_x_1258:
        /* <DEDUP_REMOVED lines=13> */
.L_x_1261:
[----:B------:R-:W-:Y:S05]  /*299b0*/  BSYNC B1 ;  /* 0x0000000000017941 */ /* 0x000fea0003800000 */
.L_x_1260:
        /* <DEDUP_REMOVED lines=10> */
.L_x_1263:
[----:B------:R-:W-:Y:S05]  /*29a60*/  BSYNC B1 ;  /* 0x0000000000017941 */ /* 0x000fea0003800000 */
.L_x_1262:
        /* <DEDUP_REMOVED lines=10> */
.L_x_1265:
[----:B------:R-:W-:Y:S05]  /*29b10*/  BSYNC B1 ;  /* 0x0000000000017941 */ /* 0x000fea0003800000 */
.L_x_1264:
        /* <DEDUP_REMOVED lines=13> */
.L_x_1267:
[----:B------:R-:W-:Y:S05]  /*29bf0*/  BSYNC B1 ;  /* 0x0000000000017941 */ /* 0x000fea0003800000 */
.L_x_1266:
        /* <DEDUP_REMOVED lines=13> */
.L_x_1269:
[----:B------:R-:W-:Y:S05]  /*29cd0*/  BSYNC B1 ;  /* 0x0000000000017941 */ /* 0x000fea0003800000 */
.L_x_1268:
        /* <DEDUP_REMOVED lines=10> */
.L_x_1271:
[----:B------:R-:W-:Y:S05]  /*29d80*/  BSYNC B1 ;  /* 0x0000000000017941 */ /* 0x000fea0003800000 */
.L_x_1270:
        /* <DEDUP_REMOVED lines=10> */
.L_x_1273:
[----:B------:R-:W-:Y:S05]  /*29e30*/  BSYNC B1 ;  /* 0x0000000000017941 */ /* 0x000fea0003800000 */
.L_x_1272:
        /* <DEDUP_REMOVED lines=13> */
.L_x_1275:
[----:B------:R-:W-:Y:S05]  /*29f10*/  BSYNC B1 ;  /* 0x0000000000017941 */ /* 0x000fea0003800000 */
.L_x_1274:
        /* <DEDUP_REMOVED lines=13> */
.L_x_1277:
[----:B------:R-:W-:Y:S05]  /*29ff0*/  BSYNC B1 ;  /* 0x0000000000017941 */ /* 0x000fea0003800000 */
.L_x_1276:
        /* <DEDUP_REMOVED lines=10> */
.L_x_1279:
[----:B------:R-:W-:Y:S05]  /*2a0a0*/  BSYNC B1 ;  /* 0x0000000000017941 */ /* 0x000fea0003800000 */
.L_x_1278:
        /* <DEDUP_REMOVED lines=10> */
.L_x_1281:
[----:B------:R-:W-:Y:S05]  /*2a150*/  BSYNC B1 ;  /* 0x0000000000017941 */ /* 0x000fea0003800000 */
.L_x_1280:
        /* <DEDUP_REMOVED lines=13> */
.L_x_1283:
[----:B------:R-:W-:Y:S05]  /*2a230*/  BSYNC B1 ;  /* 0x0000000000017941 */ /* 0x000fea0003800000 */
.L_x_1282:
[----:B------:R-:W2:Y:S01]  /*2a240*/  LDL.LU R159, [R1+0x5d0] ;  /* 0x0005d000019f7983 */ /* 0x000ea20000300800 */
[----:B-----5:R-:W-:Y:S01]  /*2a250*/  HADD2.F32 R158, -RZ, R19.H0_H0 ;  /* 0x20000013ff9e7230 */ /* 0x020fe20000004100 */
[----:B------:R-:W-:Y:S01]  /*2a260*/  ISETP.GT.AND P4, PT, R3, 0x1e9, PT ;  /* 0x000001e90300780c */ /* 0x000fe20003f84270 */
[----:B------:R-:W-:Y:S03]  /*2a270*/  BSSY B1, `(.L_x_1284) ;  /* 0x0000008000017945 */ /* 0x000fe60003800000 */
[----:B------:R-:W-:-:S04]  /*2a280*/  FMUL R158, R158, R16 ;  /* 0x000000109e9e7220 */ /* 0x000fc80000400000 */
[----:B--2---:R-:W-:-:S05]  /*2a290*/  FFMA R158, R159, R2, R158 ;  /* 0x000000029f9e7223 */ /* 0x004fca000000009e */
[----:B------:R-:W-:-:S05]  /*2a2a0*/  F2FP.F16.F32.PACK_AB R158, RZ, R158 ;  /* 0x0000009eff9e723e */ /* 0x000fca00000000ff */
[----:B------:R2:W-:Y:S01]  /*2a2b0*/  @P0 STG.E.U16 desc[UR36][R168.64+0x3d0], R158 ;  /* 0x0003d09ea8000986 */ /* 0x0005e2000c101524 */
[----:B------:R-:W-:-:S13]  /*2a2c0*/  ISETP.GT.AND P0, PT, R0, RZ, P4 ;  /* 0x000000ff0000720c */ /* 0x000fda0002704270 */
[----:B--2---:R-:W-:Y:S05]  /*2a2d0*/  @!P0 BRA `(.L_x_1285) ;  /* 0x0000000000048947 */ /* 0x004fea0003800000 */
[----:B------:R2:W5:Y:S02]  /*2a2e0*/  LDG.E.LTC128B.U16 R19, desc[UR36][R152.64+0x3d2] ;  /* 0x0003d22498137981 */ /* 0x000564000c1e1520 */
.L_x_1285:
[----:B------:R-:W-:Y:S05]  /*2a2f0*/  BSYNC B1 ;  /* 0x0000000000017941 */ /* 0x000fea0003800000 */
.L_x_1284:
        /* <DEDUP_REMOVED lines=10> */
.L_x_1287:
[----:B------:R-:W-:Y:S05]  /*2a3a0*/  BSYNC B1 ;  /* 0x0000000000017941 */ /* 0x000fea0003800000 */
.L_x_1286:
        /* <DEDUP_REMOVED lines=10> */
.L_x_1289:
[----:B------:R-:W-:Y:S05]  /*2a450*/  BSYNC B1 ;  /* 0x0000000000017941 */ /* 0x000fea0003800000 */
.L_x_1288:
        /* <DEDUP_REMOVED lines=11> */
.L_x_1291:
[----:B------:R-:W-:Y:S05]  /*2a510*/  BSYNC B1 ;  /* 0x0000000000017941 */ /* 0x000fea0003800000 */
.L_x_1290:
        /* <DEDUP_REMOVED lines=11> */
.L_x_1293:
[----:B------:R-:W-:Y:S05]  /*2a5d0*/  BSYNC B1 ;  /* 0x0000000000017941 */ /* 0x000fea0003800000 */
.L_x_1292:
        /* <DEDUP_REMOVED lines=10> */
.L_x_1295:
[----:B------:R-:W-:Y:S05]  /*2a680*/  BSYNC B1 ;  /* 0x0000000000017941 */ /* 0x000fea0003800000 */
.L_x_1294:
        /* <DEDUP_REMOVED lines=10> */
.L_x_1297:
[----:B------:R-:W-:Y:S05]  /*2a730*/  BSYNC B1 ;  /* 0x0000000000017941 */ /* 0x000fea0003800000 */
.L_x_1296:
        /* <DEDUP_REMOVED lines=11> */
.L_x_1299:
[----:B------:R-:W-:Y:S05]  /*2a7f0*/  BSYNC B1 ;  /* 0x0000000000017941 */ /* 0x000fea0003800000 */
.L_x_1298:
[----:B------:R-:W2:Y:S01]  /*2a800*/  LDL.LU R159, [R1+0x5f0] ;  /* 0x0005f000019f7983 */ /* 0x000ea20000300800 */
[----:B-----5:R-:W-:Y:S01]  /*2a810*/  HADD2.F32 R158, -RZ, R19.H0_H0 ;  /* 0x20000013ff9e7230 */ /* 0x020fe20000004100 */
[----:B------:R-:W-:Y:S04]  /*2a820*/  BSSY B1, `(.L_x_1300) ;  /* 0x0000009000017945 */ /* 0x000fe80003800000 */
[----:B------:R-:W-:-:S04]  /*2a830*/  FMUL R158, R158, R16 ;  /* 0x000000109e9e7220 */ /* 0x000fc80000400000 */
[----:B--2---:R-:W-:-:S05]  /*2a840*/  FFMA R158, R159, R2, R158 ;  /* 0x000000029f9e7223 */ /* 0x004fca000000009e */
[----:B------:R-:W-:-:S05]  /*2a850*/  F2FP.F16.F32.PACK_AB R158, RZ, R158 ;  /* 0x0000009eff9e723e */ /* 0x000fca00000000ff */
[----:B------:R2:W-:Y:S01]  /*2a860*/  @P0 STG.E.U16 desc[UR36][R168.64+0x3f0], R158 ;  /* 0x0003f09ea8000986 */ /* 0x0005e2000c101524 */
[----:B------:R-:W-:-:S04]  /*2a870*/  ISETP.GT.AND P0, PT, R3, 0x1f9, PT ;  /* 0x000001f90300780c */ /* 0x000fc80003f04270 */
[----:B------:R-:W-:-:S13]  /*2a880*/  ISETP.GT.AND P5, PT, R0, RZ, P0 ;  /* 0x000000ff0000720c */ /* 0x000fda00007a4270 */
[----:B--2---:R-:W-:Y:S05]  /*2a890*/  @!P5 BRA `(.L_x_1301) ;  /* 0x000000000004d947 */ /* 0x004fea0003800000 */
[----:B------:R2:W5:Y:S02]  /*2a8a0*/  LDG.E.LTC128B.U16 R19, desc[UR36][R152.64+0x3f2] ;  /* 0x0003f22498137981 */ /* 0x000564000c1e1520 */
.L_x_1301:
[----:B------:R-:W-:Y:S05]  /*2a8b0*/  BSYNC B1 ;  /* 0x0000000000017941 */ /* 0x000fea0003800000 */
.L_x_1300:
[----:B0-23--:R-:W2:Y:S01]  /*2a8c0*/  LDL.LU R152, [R1+0x5f4] ;  /* 0x0005f40001987983 */ /* 0x00dea20000300800 */
[----:B-----5:R-:W-:Y:S01]  /*2a8d0*/  HADD2.F32 R3, -RZ, R19.H0_H0 ;  /* 0x20000013ff037230 */ /* 0x020fe20000004100 */
[----:B------:R-:W-:Y:S04]  /*2a8e0*/  BSSY B1, `(.L_x_1302) ;  /* 0x0000009000017945 */ /* 0x000fe80003800000 */
[----:B------:R-:W-:-:S04]  /*2a8f0*/  FMUL R3, R3, R16 ;  /* 0x0000001003037220 */ /* 0x000fc80000400000 */
[----:B--2---:R-:W-:-:S05]  /*2a900*/  FFMA R3, R152, R2, R3 ;  /* 0x0000000298037223 */ /* 0x004fca0000000003 */
[----:B------:R-:W-:-:S05]  /*2a910*/  F2FP.F16.F32.PACK_AB R3, RZ, R3 ;  /* 0x00000003ff03723e */ /* 0x000fca00000000ff */
[----:B------:R0:W-:Y:S01]  /*2a920*/  @P5 STG.E.U16 desc[UR36][R168.64+0x3f2], R3 ;  /* 0x0003f203a8005986 */ /* 0x0001e2000c101524 */
[----:B------:R-:W-:Y:S02]  /*2a930*/  ISETP.GT.AND P5, PT, R0, 0x8, P1 ;  /* 0x000000080000780c */ /* 0x000fe40000fa4270 */
[----:B0-----:R-:W-:-:S11]  /*2a940*/  PRMT R3, R19, 0x7610, R3 ;  /* 0x0000761013037816 */ /* 0x001fd60000000003 */
[----:B------:R-:W-:Y:S05]  /*2a950*/  @!P5 BRA `(.L_x_1303) ;  /* 0x000000000004d947 */ /* 0x000fea0003800000 */
[----:B------:R0:W5:Y:S02]  /*2a960*/  LDG.E.LTC128B.U16 R3, desc[UR36][R22.64+0x3f0] ;  /* 0x0003f02416037981 */ /* 0x000164000c1e1520 */
.L_x_1303:
[----:B------:R-:W-:Y:S05]  /*2a970*/  BSYNC B1 ;  /* 0x0000000000017941 */ /* 0x000fea0003800000 */
.L_x_1302:
        /* <DEDUP_REMOVED lines=10> */
.L_x_1305:
[----:B------:R-:W-:Y:S05]  /*2aa20*/  BSYNC B1 ;  /* 0x0000000000017941 */ /* 0x000fea0003800000 */
.L_x_1304:
[----:B012-4-:R-:W2:Y:S01]  /*2aa30*/  LDL.LU R22, [R1+0x5fc] ;  /* 0x0005fc0001167983 */ /* 0x017ea20000300800 */
        /* <DEDUP_REMOVED lines=8> */
[----:B0-----:R-:W-:Y:S05]  /*2aac0*/  @!P5 BRA `(.L_x_1307) ;  /* 0x000000000004d947 */ /* 0x001fea0003800000 */
[----:B------:R0:W5:Y:S02]  /*2aad0*/  LDG.E.LTC128B.U16 R3, desc[UR36][R20.64+0x200] ;  /* 0x0002002414037981 */ /* 0x000164000c1e1520 */
.L_x_1307:
[----:B------:R-:W-:Y:S05]  /*2aae0*/  BSYNC B1 ;  /* 0x0000000000017941 */ /* 0x000fea0003800000 */
.L_x_1306:
        /* <DEDUP_REMOVED lines=9> */
[----:B-1----:R-:W-:Y:S05]  /*2ab80*/  @!P5 BRA `(.L_x_1309) ;  /* 0x000000000004d947 */ /* 0x002fea0003800000 */
[----:B------:R1:W5:Y:S02]  /*2ab90*/  LDG.E.LTC128B.U16 R3, desc[UR36][R20.64+0x202] ;  /* 0x0002022414037981 */ /* 0x000364000c1e1520 */
.L_x_1309:
[----:B------:R-:W-:Y:S05]  /*2aba0*/  BSYNC B1 ;  /* 0x0000000000017941 */ /* 0x000fea0003800000 */
.L_x_1308:
        /* <DEDUP_REMOVED lines=11> */
.L_x_1311:
[----:B------:R-:W-:Y:S05]  /*2ac60*/  BSYNC B1 ;  /* 0x0000000000017941 */ /* 0x000fea0003800000 */
.L_x_1310:
        /* <DEDUP_REMOVED lines=11> */
.L_x_1313:
[----:B------:R-:W-:Y:S05]  /*2ad20*/  BSYNC B1 ;  /* 0x0000000000017941 */ /* 0x000fea0003800000 */
.L_x_1312:
        /* <DEDUP_REMOVED lines=11> */
.L_x_1315:
[----:B------:R-:W-:Y:S05]  /*2ade0*/  BSYNC B1 ;  /* 0x0000000000017941 */ /* 0x000fea0003800000 */
.L_x_1314:
        /* <DEDUP_REMOVED lines=11> */
.L_x_1317:
[----:B------:R-:W-:Y:S05]  /*2aea0*/  BSYNC B1 ;  /* 0x0000000000017941 */ /* 0x000fea0003800000 */
.L_x_1316:
        /* <DEDUP_REMOVED lines=11> */
.L_x_1319:
[----:B------:R-:W-:Y:S05]  /*2af60*/  BSYNC B1 ;  /* 0x0000000000017941 */ /* 0x000fea0003800000 */
.L_x_1318:
        /* <DEDUP_REMOVED lines=11> */
.L_x_1321:
[----:B------:R-:W-:Y:S05]  /*2b020*/  BSYNC B1 ;  /* 0x0000000000017941 */ /* 0x000fea0003800000 */
.L_x_1320:
        /* <DEDUP_REMOVED lines=11> */
.L_x_1323:
[----:B------:R-:W-:Y:S05]  /*2b0e0*/  BSYNC B1 ;  /* 0x0000000000017941 */ /* 0x000fea0003800000 */
.L_x_1322:
        /* <DEDUP_REMOVED lines=11> */
.L_x_1325:
[----:B------:R-:W-:Y:S05]  /*2b1a0*/  BSYNC B1 ;  /* 0x0000000000017941 */ /* 0x000fea0003800000 */
.L_x_1324:
        /* <DEDUP_REMOVED lines=11> */
.L_x_1327:
[----:B------:R-:W-:Y:S05]  /*2b260*/  BSYNC B1 ;  /* 0x0000000000017941 */ /* 0x000fea0003800000 */
.L_x_1326:
        /* <DEDUP_REMOVED lines=11> */
.L_x_1329:
[----:B------:R-:W-:Y:S05]  /*2b320*/  BSYNC B1 ;  /* 0x0000000000017941 */ /* 0x000fea0003800000 */
.L_x_1328:
        /* <DEDUP_REMOVED lines=11> */
.L_x_1331:
[----:B------:R-:W-:Y:S05]  /*2b3e0*/  BSYNC B1 ;  /* 0x0000000000017941 */ /* 0x000fea0003800000 */
.L_x_1330:
        /* <DEDUP_REMOVED lines=11> */
.L_x_1333:
[----:B------:R-:W-:Y:S05]  /*2b4a0*/  BSYNC B1 ;  /* 0x0000000000017941 */ /* 0x000fea0003800000 */
.L_x_1332:
        /* <DEDUP_REMOVED lines=11> */
.L_x_1335:
[----:B------:R-:W-:Y:S05]  /*2b560*/  BSYNC B1 ;  /* 0x0000000000017941 */ /* 0x000fea0003800000 */
.L_x_1334:
        /* <DEDUP_REMOVED lines=11> */
.L_x_1337:
[----:B------:R-:W-:Y:S05]  /*2b620*/  BSYNC B1 ;  /* 0x0000000000017941 */ /* 0x000fea0003800000 */
.L_x_1336:
        /* <DEDUP_REMOVED lines=11> */
.L_x_1339:
[----:B------:R-:W-:Y:S05]  /*2b6e0*/  BSYNC B1 ;  /* 0x0000000000017941 */ /* 0x000fea0003800000 */
.L_x_1338:
        /* <DEDUP_REMOVED lines=11> */
.L_x_1341:
[----:B------:R-:W-:Y:S05]  /*2b7a0*/  BSYNC B1 ;  /* 0x0000000000017941 */ /* 0x000fea0003800000 */
.L_x_1340:
        /* <DEDUP_REMOVED lines=11> */
.L_x_1343:
[----:B------:R-:W-:Y:S05]  /*2b860*/  BSYNC B1 ;  /* 0x0000000000017941 */ /* 0x000fea0003800000 */
.L_x_1342:
        /* <DEDUP_REMOVED lines=11> */
.L_x_1345:
[----:B------:R-:W-:Y:S05]  /*2b920*/  BSYNC B1 ;  /* 0x0000000000017941 */ /* 0x000fea0003800000 */
.L_x_1344:
        /* <DEDUP_REMOVED lines=11> */
.L_x_1347:
[----:B------:R-:W-:Y:S05]  /*2b9e0*/  BSYNC B1 ;  /* 0x0000000000017941 */ /* 0x000fea0003800000 */
.L_x_1346:
        /* <DEDUP_REMOVED lines=11> */
.L_x_1349:
[----:B------:R-:W-:Y:S05]  /*2baa0*/  BSYNC B1 ;  /* 0x0000000000017941 */ /* 0x000fea0003800000 */
.L_x_1348:
        /* <DEDUP_REMOVED lines=11> */
.L_x_1351:
[----:B------:R-:W-:Y:S05]  /*2bb60*/  BSYNC B1 ;  /* 0x0000000000017941 */ /* 0x000fea0003800000 */
.L_x_1350:
        /* <DEDUP_REMOVED lines=11> */
.L_x_1353:
[----:B------:R-:W-:Y:S05]  /*2bc20*/  BSYNC B1 ;  /* 0x0000000000017941 */ /* 0x000fea0003800000 */
.L_x_1352:
        /* <DEDUP_REMOVED lines=11> */
.L_x_1355:
[----:B------:R-:W-:Y:S05]  /*2bce0*/  BSYNC B1 ;  /* 0x0000000000017941 */ /* 0x000fea0003800000 */
.L_x_1354:
        /* <DEDUP_REMOVED lines=11> */
.L_x_1357:
[----:B------:R-:W-:Y:S05]  /*2bda0*/  BSYNC B1 ;  /* 0x0000000000017941 */ /* 0x000fea0003800000 */
.L_x_1356:
        /* <DEDUP_REMOVED lines=11> */
.L_x_1359:
[----:B------:R-:W-:Y:S05]  /*2be60*/  BSYNC B1 ;  /* 0x0000000000017941 */ /* 0x000fea0003800000 */
.L_x_1358:
        /* <DEDUP_REMOVED lines=11> */
.L_x_1361:
[----:B------:R-:W-:Y:S05]  /*2bf20*/  BSYNC B1 ;  /* 0x0000000000017941 */ /* 0x000fea0003800000 */
.L_x_1360:
        /* <DEDUP_REMOVED lines=11> */
.L_x_1363:
[----:B------:R-:W-:Y:S05]  /*2bfe0*/  BSYNC B1 ;  /* 0x0000000000017941 */ /* 0x000fea0003800000 */
.L_x_1362:
        /* <DEDUP_REMOVED lines=11> */
.L_x_1365:
[----:B------:R-:W-:Y:S05]  /*2c0a0*/  BSYNC B1 ;  /* 0x0000000000017941 */ /* 0x000fea0003800000 */
.L_x_1364:
        /* <DEDUP_REMOVED lines=11> */
.L_x_1367:
[----:B------:R-:W-:Y:S05]  /*2c160*/  BSYNC B1 ;  /* 0x0000000000017941 */ /* 0x000fea0003800000 */
.L_x_1366:
        /* <DEDUP_REMOVED lines=11> */
.L_x_1369:
[----:B------:R-:W-:Y:S05]  /*2c220*/  BSYNC B1 ;  /* 0x0000000000017941 */ /* 0x000fea0003800000 */
.L_x_1368:
        /* <DEDUP_REMOVED lines=11> */
.L_x_1371:
[----:B------:R-:W-:Y:S05]  /*2c2e0*/  BSYNC B1 ;  /* 0x0000000000017941 */ /* 0x000fea0003800000 */
.L_x_1370:
        /* <DEDUP_REMOVED lines=11> */
.L_x_1373:
[----:B------:R-:W-:Y:S05]  /*2c3a0*/  BSYNC B1 ;  /* 0x0000000000017941 */ /* 0x000fea0003800000 */
.L_x_1372:
        /* <DEDUP_REMOVED lines=11> */
.L_x_1375:
[----:B------:R-:W-:Y:S05]  /*2c460*/  BSYNC B1 ;  /* 0x0000000000017941 */ /* 0x000fea0003800000 */
.L_x_1374:
        /* <DEDUP_REMOVED lines=11> */
.L_x_1377:
[----:B------:R-:W-:Y:S05]  /*2c520*/  BSYNC B1 ;  /* 0x0000000000017941 */ /* 0x000fea0003800000 */
.L_x_1376:
        /* <DEDUP_REMOVED lines=11> */
.L_x_1379:
[----:B------:R-:W-:Y:S05]  /*2c5e0*/  BSYNC B1 ;  /* 0x0000000000017941 */ /* 0x000fea0003800000 */
.L_x_1378:
        /* <DEDUP_REMOVED lines=11> */
.L_x_1381:
[----:B------:R-:W-:Y:S05]  /*2c6a0*/  BSYNC B1 ;  /* 0x0000000000017941 */ /* 0x000fea0003800000 */
.L_x_1380:
        /* <DEDUP_REMOVED lines=11> */
.L_x_1383:
[----:B------:R-:W-:Y:S05]  /*2c760*/  BSYNC B1 ;  /* 0x0000000000017941 */ /* 0x000fea0003800000 */
.L_x_1382:
        /* <DEDUP_REMOVED lines=11> */
.L_x_1385:
[----:B------:R-:W-:Y:S05]  /*2c820*/  BSYNC B1 ;  /* 0x0000000000017941 */ /* 0x000fea0003800000 */
.L_x_1384:
        /* <DEDUP_REMOVED lines=11> */
.L_x_1387:
[----:B------:R-:W-:Y:S05]  /*2c8e0*/  BSYNC B1 ;  /* 0x0000000000017941 */ /* 0x000fea0003800000 */
.L_x_1386:
        /* <DEDUP_REMOVED lines=11> */
.L_x_1389:
[----:B------:R-:W-:Y:S05]  /*2c9a0*/  BSYNC B1 ;  /* 0x0000000000017941 */ /* 0x000fea0003800000 */
.L_x_1388:
        /* <DEDUP_REMOVED lines=11> */
.L_x_1391:
[----:B------:R-:W-:Y:S05]  /*2ca60*/  BSYNC B1 ;  /* 0x0000000000017941 */ /* 0x000fea0003800000 */
.L_x_1390:
        /* <DEDUP_REMOVED lines=11> */
.L_x_1393:
[----:B------:R-:W-:Y:S05]  /*2cb20*/  BSYNC B1 ;  /* 0x0000000000017941 */ /* 0x000fea0003800000 */
.L_x_1392:
        /* <DEDUP_REMOVED lines=11> */
.L_x_1395:
[----:B------:R-:W-:Y:S05]  /*2cbe0*/  BSYNC B1 ;  /* 0x0000000000017941 */ /* 0x000fea0003800000 */
.L_x_1394:
        /* <DEDUP_REMOVED lines=11> */
.L_x_1397:
[----:B------:R-:W-:Y:S05]  /*2cca0*/  BSYNC B1 ;  /* 0x0000000000017941 */ /* 0x000fea0003800000 */
.L_x_1396:
        /* <DEDUP_REMOVED lines=11> */
.L_x_1399:
[----:B------:R-:W-:Y:S05]  /*2cd60*/  BSYNC B1 ;  /* 0x0000000000017941 */ /* 0x000fea0003800000 */
.L_x_1398:
        /* <DEDUP_REMOVED lines=11> */
.L_x_1401:
[----:B------:R-:W-:Y:S05]  /*2ce20*/  BSYNC B1 ;  /* 0x0000000000017941 */ /* 0x000fea0003800000 */
.L_x_1400:
        /* <DEDUP_REMOVED lines=11> */
.L_x_1403:
[----:B------:R-:W-:Y:S05]  /*2cee0*/  BSYNC B1 ;  /* 0x0000000000017941 */ /* 0x000fea0003800000 */
.L_x_1402:
        /* <DEDUP_REMOVED lines=11> */
.L_x_1405:
[----:B------:R-:W-:Y:S05]  /*2cfa0*/  BSYNC B1 ;  /* 0x0000000000017941 */ /* 0x000fea0003800000 */
.L_x_1404:
        /* <DEDUP_REMOVED lines=11> */
.L_x_1407:
[----:B------:R-:W-:Y:S05]  /*2d060*/  BSYNC B1 ;  /* 0x0000000000017941 */ /* 0x000fea0003800000 */
.L_x_1406:
        /* <DEDUP_REMOVED lines=11> */
.L_x_1409:
[----:B------:R-:W-:Y:S05]  /*2d120*/  BSYNC B1 ;  /* 0x0000000000017941 */ /* 0x000fea0003800000 */
.L_x_1408:
        /* <DEDUP_REMOVED lines=11> */
.L_x_1411:
[----:B------:R-:W-:Y:S05]  /*2d1e0*/  BSYNC B1 ;  /* 0x0000000000017941 */ /* 0x000fea0003800000 */
.L_x_1410:
        /* <DEDUP_REMOVED lines=11> */
.L_x_1413:
[----:B------:R-:W-:Y:S05]  /*2d2a0*/  BSYNC B1 ;  /* 0x0000000000017941 */ /* 0x000fea0003800000 */
.L_x_1412:
        /* <DEDUP_REMOVED lines=11> */
.L_x_1415:
[----:B------:R-:W-:Y:S05]  /*2d360*/  BSYNC B1 ;  /* 0x0000000000017941 */ /* 0x000fea0003800000 */
.L_x_1414:
        /* <DEDUP_REMOVED lines=11> */
.L_x_1417:
[----:B------:R-:W-:Y:S05]  /*2d420*/  BSYNC B1 ;  /* 0x0000000000017941 */ /* 0x000fea0003800000 */
.L_x_1416:
        /* <DEDUP_REMOVED lines=11> */
.L_x_1419:
[----:B------:R-:W-:Y:S05]  /*2d4e0*/  BSYNC B1 ;  /* 0x0000000000017941 */ /* 0x000fea0003800000 */
.L_x_1418:
        /* <DEDUP_REMOVED lines=11> */
.L_x_1421:
[----:B------:R-:W-:Y:S05]  /*2d5a0*/  BSYNC B1 ;  /* 0x0000000000017941 */ /* 0x000fea0003800000 */
.L_x_1420:
        /* <DEDUP_REMOVED lines=11> */
.L_x_1423:
[----:B------:R-:W-:Y:S05]  /*2d660*/  BSYNC B1 ;  /* 0x0000000000017941 */ /* 0x000fea0003800000 */
.L_x_1422:
        /* <DEDUP_REMOVED lines=11> */
.L_x_1425:
[----:B------:R-:W-:Y:S05]  /*2d720*/  BSYNC B1 ;  /* 0x0000000000017941 */ /* 0x000fea0003800000 */
.L_x_1424:
        /* <DEDUP_REMOVED lines=11> */
.L_x_1427:
[----:B------:R-:W-:Y:S05]  /*2d7e0*/  BSYNC B1 ;  /* 0x0000000000017941 */ /* 0x000fea0003800000 */
.L_x_1426:
        /* <DEDUP_REMOVED lines=11> */
.L_x_1429:
[----:B------:R-:W-:Y:S05]  /*2d8a0*/  BSYNC B1 ;  /* 0x0000000000017941 */ /* 0x000fea0003800000 */
.L_x_1428:
        /* <DEDUP_REMOVED lines=11> */
.L_x_1431:
[----:B------:R-:W-:Y:S05]  /*2d960*/  BSYNC B1 ;  /* 0x0000000000017941 */ /* 0x000fea0003800000 */
.L_x_1430:
        /* <DEDUP_REMOVED lines=11> */
.L_x_1433:
[----:B------:R-:W-:Y:S05]  /*2da20*/  BSYNC B1 ;  /* 0x0000000000017941 */ /* 0x000fea0003800000 */
.L_x_1432:
        /* <DEDUP_REMOVED lines=11> */
.L_x_1435:
[----:B------:R-:W-:Y:S05]  /*2dae0*/  BSYNC B1 ;  /* 0x0000000000017941 */ /* 0x000fea0003800000 */
.L_x_1434:
        /* <DEDUP_REMOVED lines=11> */
.L_x_1437:
[----:B------:R-:W-:Y:S05]  /*2dba0*/  BSYNC B1 ;  /* 0x0000000000017941 */ /* 0x000fea0003800000 */
.L_x_1436:
        /* <DEDUP_REMOVED lines=11> */
.L_x_1439:
[----:B------:R-:W-:Y:S05]  /*2dc60*/  BSYNC B1 ;  /* 0x0000000000017941 */ /* 0x000fea0003800000 */
.L_x_1438:
        /* <DEDUP_REMOVED lines=11> */
.L_x_1441:
[----:B------:R-:W-:Y:S05]  /*2dd20*/  BSYNC B1 ;  /* 0x0000000000017941 */ /* 0x000fea0003800000 */
.L_x_1440:
        /* <DEDUP_REMOVED lines=11> */
.L_x_1443:
[----:B------:R-:W-:Y:S05]  /*2dde0*/  BSYNC B1 ;  /* 0x0000000000017941 */ /* 0x000fea0003800000 */
.L_x_1442:
        /* <DEDUP_REMOVED lines=11> */
.L_x_1445:
[----:B------:R-:W-:Y:S05]  /*2dea0*/  BSYNC B1 ;  /* 0x0000000000017941 */ /* 0x000fea0003800000 */
.L_x_1444:
        /* <DEDUP_REMOVED lines=11> */
.L_x_1447:
[----:B------:R-:W-:Y:S05]  /*2df60*/  BSYNC B1 ;  /* 0x0000000000017941 */ /* 0x000fea0003800000 */
.L_x_1446:
        /* <DEDUP_REMOVED lines=11> */
.L_x_1449:
[----:B------:R-:W-:Y:S05]  /*2e020*/  BSYNC B1 ;  /* 0x0000000000017941 */ /* 0x000fea0003800000 */
.L_x_1448:
        /* <DEDUP_REMOVED lines=11> */
.L_x_1451:
[----:B------:R-:W-:Y:S05]  /*2e0e0*/  BSYNC B1 ;  /* 0x0000000000017941 */ /* 0x000fea0003800000 */
.L_x_1450:
        /* <DEDUP_REMOVED lines=11> */
.L_x_1453:
[----:B------:R-:W-:Y:S05]  /*2e1a0*/  BSYNC B1 ;  /* 0x0000000000017941 */ /* 0x000fea0003800000 */
.L_x_1452:
        /* <DEDUP_REMOVED lines=11> */
.L_x_1455:
[----:B------:R-:W-:Y:S05]  /*2e260*/  BSYNC B1 ;  /* 0x0000000000017941 */ /* 0x000fea0003800000 */
.L_x_1454:
        /* <DEDUP_REMOVED lines=11> */
.L_x_1457:
[----:B------:R-:W-:Y:S05]  /*2e320*/  BSYNC B1 ;  /* 0x0000000000017941 */ /* 0x000fea0003800000 */
.L_x_1456:
        /* <DEDUP_REMOVED lines=11> */
.L_x_1459:
[----:B------:R-:W-:Y:S05]  /*2e3e0*/  BSYNC B1 ;  /* 0x0000000000017941 */ /* 0x000fea0003800000 */
.L_x_1458:
        /* <DEDUP_REMOVED lines=11> */
.L_x_1461:
[----:B------:R-:W-:Y:S05]  /*2e4a0*/  BSYNC B1 ;  /* 0x0000000000017941 */ /* 0x000fea0003800000 */
.L_x_1460:
        /* <DEDUP_REMOVED lines=11> */
.L_x_1463:
[----:B------:R-:W-:Y:S05]  /*2e560*/  BSYNC B1 ;  /* 0x0000000000017941 */ /* 0x000fea0003800000 */
.L_x_1462:
        /* <DEDUP_REMOVED lines=11> */
.L_x_1465:
[----:B------:R-:W-:Y:S05]  /*2e620*/  BSYNC B1 ;  /* 0x0000000000017941 */ /* 0x000fea0003800000 */
.L_x_1464:
        /* <DEDUP_REMOVED lines=11> */
.L_x_1467:
[----:B------:R-:W-:Y:S05]  /*2e6e0*/  BSYNC B1 ;  /* 0x0000000000017941 */ /* 0x000fea0003800000 */
.L_x_1466:
        /* <DEDUP_REMOVED lines=11> */
.L_x_1469:
[----:B------:R-:W-:Y:S05]  /*2e7a0*/  BSYNC B1 ;  /* 0x0000000000017941 */ /* 0x000fea0003800000 */
.L_x_1468:
        /* <DEDUP_REMOVED lines=11> */
.L_x_1471:
[----:B------:R-:W-:Y:S05]  /*2e860*/  BSYNC B1 ;  /* 0x0000000000017941 */ /* 0x000fea0003800000 */
.L_x_1470:
        /* <DEDUP_REMOVED lines=11> */
.L_x_1473:
[----:B------:R-:W-:Y:S05]  /*2e920*/  BSYNC B1 ;  /* 0x0000000000017941 */ /* 0x000fea0003800000 */
.L_x_1472:
        /* <DEDUP_REMOVED lines=11> */
.L_x_1475:
[----:B------:R-:W-:Y:S05]  /*2e9e0*/  BSYNC B1 ;  /* 0x0000000000017941 */ /* 0x000fea0003800000 */
.L_x_1474:
        /* <DEDUP_REMOVED lines=11> */
.L_x_1477:
[----:B------:R-:W-:Y:S05]  /*2eaa0*/  BSYNC B1 ;  /* 0x0000000000017941 */ /* 0x000fea0003800000 */
.L_x_1476:
        /* <DEDUP_REMOVED lines=11> */
.L_x_1479:
[----:B------:R-:W-:Y:S05]  /*2eb60*/  BSYNC B1 ;  /* 0x0000000000017941 */ /* 0x000fea0003800000 */
.L_x_1478:
        /* <DEDUP_REMOVED lines=11> */
.L_x_1481:
[----:B------:R-:W-:Y:S05]  /*2ec20*/  BSYNC B1 ;  /* 0x0000000000017941 */ /* 0x000fea0003800000 */
.L_x_1480:
        /* <DEDUP_REMOVED lines=11> */
.L_x_1483:
[----:B------:R-:W-:Y:S05]  /*2ece0*/  BSYNC B1 ;  /* 0x0000000000017941 */ /* 0x000fea0003800000 */
.L_x_1482:
        /* <DEDUP_REMOVED lines=11> */
.L_x_1485:
[----:B------:R-:W-:Y:S05]  /*2eda0*/  BSYNC B1 ;  /* 0x0000000000017941 */ /* 0x000fea0003800000 */
.L_x_1484:
        /* <DEDUP_REMOVED lines=11> */
.L_x_1487:
[----:B------:R-:W-:Y:S05]  /*2ee60*/  BSYNC B1 ;  /* 0x0000000000017941 */ /* 0x000fea0003800000 */
.L_x_1486:
        /* <DEDUP_REMOVED lines=11> */
.L_x_1489:
[----:B------:R-:W-:Y:S05]  /*2ef20*/  BSYNC B1 ;  /* 0x0000000000017941 */ /* 0x000fea0003800000 */
.L_x_1488:
        /* <DEDUP_REMOVED lines=11> */
.L_x_1491:
[----:B------:R-:W-:Y:S05]  /*2efe0*/  BSYNC B1 ;  /* 0x0000000000017941 */ /* 0x000fea0003800000 */
.L_x_1490:
        /* <DEDUP_REMOVED lines=11> */
.L_x_1493:
[----:B------:R-:W-:Y:S05]  /*2f0a0*/  BSYNC B1 ;  /* 0x0000000000017941 */ /* 0x000fea0003800000 */
.L_x_1492:
        /* <DEDUP_REMOVED lines=11> */
.L_x_1495:
[----:B------:R-:W-:Y:S05]  /*2f160*/  BSYNC B1 ;  /* 0x0000000000017941 */ /* 0x000fea0003800000 */
.L_x_1494:
        /* <DEDUP_REMOVED lines=11> */
.L_x_1497:
[----:B------:R-:W-:Y:S05]  /*2f220*/  BSYNC B1 ;  /* 0x0000000000017941 */ /* 0x000fea0003800000 */
.L_x_1496:
        /* <DEDUP_REMOVED lines=11> */
.L_x_1499:
[----:B------:R-:W-:Y:S05]  /*2f2e0*/  BSYNC B1 ;  /* 0x0000000000017941 */ /* 0x000fea0003800000 */
.L_x_1498:
        /* <DEDUP_REMOVED lines=11> */
.L_x_1501:
[----:B------:R-:W-:Y:S05]  /*2f3a0*/  BSYNC B1 ;  /* 0x0000000000017941 */ /* 0x000fea0003800000 */
.L_x_1500:
        /* <DEDUP_REMOVED lines=11> */
.L_x_1503:
[----:B------:R-:W-:Y:S05]  /*2f460*/  BSYNC B1 ;  /* 0x0000000000017941 */ /* 0x000fea0003800000 */
.L_x_1502:
        /* <DEDUP_REMOVED lines=11> */
.L_x_1505:
[----:B------:R-:W-:Y:S05]  /*2f520*/  BSYNC B1 ;  /* 0x0000000000017941 */ /* 0x000fea0003800000 */
.L_x_1504:
        /* <DEDUP_REMOVED lines=11> */
.L_x_1507:
[----:B------:R-:W-:Y:S05]  /*2f5e0*/  BSYNC B1 ;  /* 0x0000000000017941 */ /* 0x000fea0003800000 */
.L_x_1506:
        /* <DEDUP_REMOVED lines=11> */
.L_x_1509:
[----:B------:R-:W-:Y:S05]  /*2f6a0*/  BSYNC B1 ;  /* 0x0000000000017941 */ /* 0x000fea0003800000 */
.L_x_1508:
        /* <DEDUP_REMOVED lines=11> */
.L_x_1511:
[----:B------:R-:W-:Y:S05]  /*2f760*/  BSYNC B1 ;  /* 0x0000000000017941 */ /* 0x000fea0003800000 */
.L_x_1510:
        /* <DEDUP_REMOVED lines=11> */
.L_x_1513:
[----:B------:R-:W-:Y:S05]  /*2f820*/  BSYNC B1 ;  /* 0x0000000000017941 */ /* 0x000fea0003800000 */
.L_x_1512:
        /* <DEDUP_REMOVED lines=11> */
.L_x_1515:
[----:B------:R-:W-:Y:S05]  /*2f8e0*/  BSYNC B1 ;  /* 0x0000000000017941 */ /* 0x000fea0003800000 */
.L_x_1514:
        /* <DEDUP_REMOVED lines=11> */
.L_x_1517:
[----:B------:R-:W-:Y:S05]  /*2f9a0*/  BSYNC B1 ;  /* 0x0000000000017941 */ /* 0x000fea0003800000 */
.L_x_1516:
        /* <DEDUP_REMOVED lines=11> */
.L_x_1519:
[----:B------:R-:W-:Y:S05]  /*2fa60*/  BSYNC B1 ;  /* 0x0000000000017941 */ /* 0x000fea0003800000 */
.L_x_1518:
        /* <DEDUP_REMOVED lines=11> */
.L_x_1521:
[----:B------:R-:W-:Y:S05]  /*2fb20*/  BSYNC B1 ;  /* 0x0000000000017941 */ /* 0x000fea0003800000 */
.L_x_1520:
        /* <DEDUP_REMOVED lines=11> */
.L_x_1523:
[----:B------:R-:W-:Y:S05]  /*2fbe0*/  BSYNC B1 ;  /* 0x0000000000017941 */ /* 0x000fea0003800000 */
.L_x_1522:
        /* <DEDUP_REMOVED lines=11> */
.L_x_1525:
[----:B------:R-:W-:Y:S05]  /*2fca0*/  BSYNC B1 ;  /* 0x0000000000017941 */ /* 0x000fea0003800000 */
.L_x_1524:
        /* <DEDUP_REMOVED lines=11> */
.L_x_1527:
[----:B------:R-:W-:Y:S05]  /*2fd60*/  BSYNC B1 ;  /* 0x0000000000017941 */ /* 0x000fea0003800000 */
.L_x_1526:
        /* <DEDUP_REMOVED lines=11> */
.L_x_1529:
[----:B------:R-:W-:Y:S05]  /*2fe20*/  BSYNC B1 ;  /* 0x0000000000017941 */ /* 0x000fea0003800000 */
.L_x_1528:
        /* <DEDUP_REMOVED lines=11> */
.L_x_1531:
[----:B------:R-:W-:Y:S05]  /*2fee0*/  BSYNC B1 ;  /* 0x0000000000017941 */ /* 0x000fea0003800000 */
.L_x_1530:
        /* <DEDUP_REMOVED lines=11> */
.L_x_1533:
[----:B------:R-:W-:Y:S05]  /*2ffa0*/  BSYNC B1 ;  /* 0x0000000000017941 */ /* 0x000fea0003800000 */
.L_x_1532:
        /* <DEDUP_REMOVED lines=11> */
.L_x_1535:
[----:B------:R-:W-:Y:S05]  /*30060*/  BSYNC B1 ;  /* 0x0000000000017941 */ /* 0x000fea0003800000 */
.L_x_1534:
        /* <DEDUP_REMOVED lines=11> */
.L_x_1537:
[----:B------:R-:W-:Y:S05]  /*30120*/  BSYNC B1 ;  /* 0x0000000000017941 */ /* 0x000fea0003800000 */
.L_x_1536:
        /* <DEDUP_REMOVED lines=10> */
.L_x_1539:
[----:B------:R-:W-:Y:S05]  /*301d0*/  BSYNC B1 ;  /* 0x0000000000017941 */ /* 0x000fea0003800000 */
.L_x_1538:
        /* <DEDUP_REMOVED lines=10> */
.L_x_1541:
[----:B------:R-:W-:Y:S05]  /*30280*/  BSYNC B1 ;  /* 0x0000000000017941 */ /* 0x000fea0003800000 */
.L_x_1540:
        /* <DEDUP_REMOVED lines=10> */
.L_x_1543:
[----:B------:R-:W-:Y:S05]  /*30330*/  BSYNC B1 ;  /* 0x0000000000017941 */ /* 0x000fea0003800000 */
.L_x_1542:
        /* <DEDUP_REMOVED lines=10> */
.L_x_1545:
[----:B------:R-:W-:Y:S05]  /*303e0*/  BSYNC B1 ;  /* 0x0000000000017941 */ /* 0x000fea0003800000 */
.L_x_1544:
        /* <DEDUP_REMOVED lines=10> */
.L_x_1547:
[----:B------:R-:W-:Y:S05]  /*30490*/  BSYNC B1 ;  /* 0x0000000000017941 */ /* 0x000fea0003800000 */
.L_x_1546:
        /* <DEDUP_REMOVED lines=10> */
.L_x_1549:
[----:B------:R-:W-:Y:S05]  /*30540*/  BSYNC B1 ;  /* 0x0000000000017941 */ /* 0x000fea0003800000 */
.L_x_1548:
        /* <DEDUP_REMOVED lines=10> */
.L_x_1551:
[----:B------:R-:W-:Y:S05]  /*305f0*/  BSYNC B1 ;  /* 0x0000000000017941 */ /* 0x000fea0003800000 */
.L_x_1550:
        /* <DEDUP_REMOVED lines=10> */
.L_x_1553:
[----:B------:R-:W-:Y:S05]  /*306a0*/  BSYNC B1 ;  /* 0x0000000000017941 */ /* 0x000fea0003800000 */
.L_x_1552:
        /* <DEDUP_REMOVED lines=10> */
.L_x_1555:
[----:B------:R-:W-:Y:S05]  /*30750*/  BSYNC B1 ;  /* 0x0000000000017941 */ /* 0x000fea0003800000 */
.L_x_1554:
        /* <DEDUP_REMOVED lines=10> */
.L_x_1557:
[----:B------:R-:W-:Y:S05]  /*30800*/  BSYNC B1 ;  /* 0x0000000000017941 */ /* 0x000fea0003800000 */
.L_x_1556:
        /* <DEDUP_REMOVED lines=10> */
.L_x_1559:
[----:B------:R-:W-:Y:S05]  /*308b0*/  BSYNC B1 ;  /* 0x0000000000017941 */ /* 0x000fea0003800000 */
.L_x_1558:
        /* <DEDUP_REMOVED lines=10> */
.L_x_1561:
[----:B------:R-:W-:Y:S05]  /*30960*/  BSYNC B1 ;  /* 0x0000000000017941 */ /* 0x000fea0003800000 */
.L_x_1560:
        /* <DEDUP_REMOVED lines=11> */
.L_x_1563:
[----:B------:R-:W-:Y:S05]  /*30a20*/  BSYNC B1 ;  /* 0x0000000000017941 */ /* 0x000fea0003800000 */
.L_x_1562:
[----:B------:R-:W2:Y:S01]  /*30a30*/  LDL.LU R5, [R1] ;  /* 0x0000000001057983 */ /* 0x000ea20000300800 */
        /* <DEDUP_REMOVED lines=10> */
.L_x_1565:
[----:B------:R-:W-:Y:S05]  /*30ae0*/  BSYNC B1 ;  /* 0x0000000000017941 */ /* 0x000fea0003800000 */
.L_x_1564:
        /* <DEDUP_REMOVED lines=11> */
.L_x_1567:
[----:B------:R-:W-:Y:S05]  /*30ba0*/  BSYNC B1 ;  /* 0x0000000000017941 */ /* 0x000fea0003800000 */
.L_x_1566:
        /* <DEDUP_REMOVED lines=11> */
.L_x_1569:
[----:B------:R-:W-:Y:S05]  /*30c60*/  BSYNC B1 ;  /* 0x0000000000017941 */ /* 0x000fea0003800000 */
.L_x_1568:
        /* <DEDUP_REMOVED lines=11> */
.L_x_1571:
[----:B------:R-:W-:Y:S05]  /*30d20*/  BSYNC B1 ;  /* 0x0000000000017941 */ /* 0x000fea0003800000 */
.L_x_1570:
        /* <DEDUP_REMOVED lines=11> */
.L_x_1573:
[----:B------:R-:W-:Y:S05]  /*30de0*/  BSYNC B1 ;  /* 0x0000000000017941 */ /* 0x000fea0003800000 */
.L_x_1572:
        /* <DEDUP_REMOVED lines=11> */
.L_x_1575:
[----:B------:R-:W-:Y:S05]  /*30ea0*/  BSYNC B1 ;  /* 0x0000000000017941 */ /* 0x000fea0003800000 */
.L_x_1574:
        /* <DEDUP_REMOVED lines=11> */
.L_x_1577:
[----:B------:R-:W-:Y:S05]  /*30f60*/  BSYNC B1 ;  /* 0x0000000000017941 */ /* 0x000fea0003800000 */
.L_x_1576:
        /* <DEDUP_REMOVED lines=11> */
.L_x_1579:
[----:B------:R-:W-:Y:S05]  /*31020*/  BSYNC B1 ;  /* 0x0000000000017941 */ /* 0x000fea0003800000 */
.L_x_1578:
        /* <DEDUP_REMOVED lines=11> */
.L_x_1581:
[----:B------:R-:W-:Y:S05]  /*310e0*/  BSYNC B1 ;  /* 0x0000000000017941 */ /* 0x000fea0003800000 */
.L_x_1580:
        /* <DEDUP_REMOVED lines=11> */
.L_x_1583:
[----:B------:R-:W-:Y:S05]  /*311a0*/  BSYNC B1 ;  /* 0x0000000000017941 */ /* 0x000fea0003800000 */
.L_x_1582:
        /* <DEDUP_REMOVED lines=11> */
.L_x_1585:
[----:B------:R-:W-:Y:S05]  /*31260*/  BSYNC B1 ;  /* 0x0000000000017941 */ /* 0x000fea0003800000 */
.L_x_1584:
        /* <DEDUP_REMOVED lines=11> */
.L_x_1587:
[----:B------:R-:W-:Y:S05]  /*31320*/  BSYNC B1 ;  /* 0x0000000000017941 */ /* 0x000fea0003800000 */
.L_x_1586:
        /* <DEDUP_REMOVED lines=11> */
.L_x_1589:
[----:B------:R-:W-:Y:S05]  /*313e0*/  BSYNC B1 ;  /* 0x0000000000017941 */ /* 0x000fea0003800000 */
.L_x_1588:
        /* <DEDUP_REMOVED lines=11> */
.L_x_1591:
[----:B------:R-:W-:Y:S05]  /*314a0*/  BSYNC B1 ;  /* 0x0000000000017941 */ /* 0x000fea0003800000 */
.L_x_1590:
        /* <DEDUP_REMOVED lines=11> */
.L_x_1593:
[----:B------:R-:W-:Y:S05]  /*31560*/  BSYNC B1 ;  /* 0x0000000000017941 */ /* 0x000fea0003800000 */
.L_x_1592:
        /* <DEDUP_REMOVED lines=11> */
.L_x_1595:
[----:B------:R-:W-:Y:S05]  /*31620*/  BSYNC B1 ;  /* 0x0000000000017941 */ /* 0x000fea0003800000 */
.L_x_1594:
        /* <DEDUP_REMOVED lines=11> */
.L_x_1597:
[----:B------:R-:W-:Y:S05]  /*316e0*/  BSYNC B1 ;  /* 0x0000000000017941 */ /* 0x000fea0003800000 */
.L_x_1596:
        /* <DEDUP_REMOVED lines=11> */
.L_x_1599:
[----:B------:R-:W-:Y:S05]  /*317a0*/  BSYNC B1 ;  /* 0x0000000000017941 */ /* 0x000fea0003800000 */
.L_x_1598:
        /* <DEDUP_REMOVED lines=11> */
.L_x_1601:
[----:B------:R-:W-:Y:S05]  /*31860*/  BSYNC B1 ;  /* 0x0000000000017941 */ /* 0x000fea0003800000 */
.L_x_1600:
        /* <DEDUP_REMOVED lines=11> */
.L_x_1603:
[----:B------:R-:W-:Y:S05]  /*31920*/  BSYNC B1 ;  /* 0x0000000000017941 */ /* 0x000fea0003800000 */
.L_x_1602:
        /* <DEDUP_REMOVED lines=11> */
.L_x_1605:
[----:B------:R-:W-:Y:S05]  /*319e0*/  BSYNC B1 ;  /* 0x0000000000017941 */ /* 0x000fea0003800000 */
.L_x_1604:
        /* <DEDUP_REMOVED lines=11> */
.L_x_1607:
[----:B------:R-:W-:Y:S05]  /*31aa0*/  BSYNC B1 ;  /* 0x0000000000017941 */ /* 0x000fea0003800000 */
.L_x_1606:
        /* <DEDUP_REMOVED lines=11> */
.L_x_1609:
[----:B------:R-:W-:Y:S05]  /*31b60*/  BSYNC B1 ;  /* 0x0000000000017941 */ /* 0x000fea0003800000 */
.L_x_1608:
        /* <DEDUP_REMOVED lines=11> */
.L_x_1611:
[----:B------:R-:W-:Y:S05]  /*31c20*/  BSYNC B1 ;  /* 0x0000000000017941 */ /* 0x000fea0003800000 */
.L_x_1610:
        /* <DEDUP_REMOVED lines=11> */
.L_x_1613:
[----:B------:R-:W-:Y:S05]  /*31ce0*/  BSYNC B1 ;  /* 0x0000000000017941 */ /* 0x000fea0003800000 */
.L_x_1612:
        /* <DEDUP_REMOVED lines=11> */
.L_x_1615:
[----:B------:R-:W-:Y:S05]  /*31da0*/  BSYNC B1 ;  /* 0x0000000000017941 */ /* 0x000fea0003800000 */
.L_x_1614:
        /* <DEDUP_REMOVED lines=11> */
.L_x_1617:
[----:B------:R-:W-:Y:S05]  /*31e60*/  BSYNC B1 ;  /* 0x0000000000017941 */ /* 0x000fea0003800000 */
.L_x_1616:
        /* <DEDUP_REMOVED lines=11> */
.L_x_1619:
[----:B------:R-:W-:Y:S05]  /*31f20*/  BSYNC B1 ;  /* 0x0000000000017941 */ /* 0x000fea0003800000 */
.L_x_1618:
        /* <DEDUP_REMOVED lines=11> */
.L_x_1621:
[----:B------:R-:W-:Y:S05]  /*31fe0*/  BSYNC B1 ;  /* 0x0000000000017941 */ /* 0x000fea0003800000 */
.L_x_1620:
        /* <DEDUP_REMOVED lines=11> */
.L_x_1623:
[----:B------:R-:W-:Y:S05]  /*320a0*/  BSYNC B1 ;  /* 0x0000000000017941 */ /* 0x000fea0003800000 */
.L_x_1622:
        /* <DEDUP_REMOVED lines=11> */
.L_x_1625:
[----:B------:R-:W-:Y:S05]  /*32160*/  BSYNC B1 ;  /* 0x0000000000017941 */ /* 0x000fea0003800000 */
.L_x_1624:
        /* <DEDUP_REMOVED lines=11> */
.L_x_1627:
[----:B------:R-:W-:Y:S05]  /*32220*/  BSYNC B1 ;  /* 0x0000000000017941 */ /* 0x000fea0003800000 */
.L_x_1626:
        /* <DEDUP_REMOVED lines=11> */
.L_x_1629:
[----:B------:R-:W-:Y:S05]  /*322e0*/  BSYNC B1 ;  /* 0x0000000000017941 */ /* 0x000fea0003800000 */
.L_x_1628:
        /* <DEDUP_REMOVED lines=11> */
.L_x_1631:
[----:B------:R-:W-:Y:S05]  /*323a0*/  BSYNC B1 ;  /* 0x0000000000017941 */ /* 0x000fea0003800000 */
.L_x_1630:
        /* <DEDUP_REMOVED lines=11> */
.L_x_1633:
[----:B------:R-:W-:Y:S05]  /*32460*/  BSYNC B1 ;  /* 0x0000000000017941 */ /* 0x000fea0003800000 */
.L_x_1632:
        /* <DEDUP_REMOVED lines=11> */
.L_x_1635:
[----:B------:R-:W-:Y:S05]  /*32520*/  BSYNC B1 ;  /* 0x0000000000017941 */ /* 0x000fea0003800000 */
.L_x_1634:
        /* <DEDUP_REMOVED lines=11> */
.L_x_1637:
[----:B------:R-:W-:Y:S05]  /*325e0*/  BSYNC B1 ;  /* 0x0000000000017941 */ /* 0x000fea0003800000 */
.L_x_1636:
        /* <DEDUP_REMOVED lines=11> */
.L_x_1639:
[----:B------:R-:W-:Y:S05]  /*326a0*/  BSYNC B1 ;  /* 0x0000000000017941 */ /* 0x000fea0003800000 */
.L_x_1638:
        /* <DEDUP_REMOVED lines=11> */
.L_x_1641:
[----:B------:R-:W-:Y:S05]  /*32760*/  BSYNC B1 ;  /* 0x0000000000017941 */ /* 0x000fea0003800000 */
.L_x_1640:
        /* <DEDUP_REMOVED lines=11> */
.L_x_1643:
[----:B------:R-:W-:Y:S05]  /*32820*/  BSYNC B1 ;  /* 0x0000000000017941 */ /* 0x000fea0003800000 */
.L_x_1642:
        /* <DEDUP_REMOVED lines=11> */
.L_x_1645:
[----:B------:R-:W-:Y:S05]  /*328e0*/  BSYNC B1 ;  /* 0x0000000000017941 */ /* 0x000fea0003800000 */
.L_x_1644:
        /* <DEDUP_REMOVED lines=11> */
.L_x_1647:
[----:B------:R-:W-:Y:S05]  /*329a0*/  BSYNC B1 ;  /* 0x0000000000017941 */ /* 0x000fea0003800000 */
.L_x_1646:
        /* <DEDUP_REMOVED lines=11> */
.L_x_1649:
[----:B------:R-:W-:Y:S05]  /*32a60*/  BSYNC B1 ;  /* 0x0000000000017941 */ /* 0x000fea0003800000 */
.L_x_1648:
        /* <DEDUP_REMOVED lines=11> */
.L_x_1651:
[----:B------:R-:W-:Y:S05]  /*32b20*/  BSYNC B1 ;  /* 0x0000000000017941 */ /* 0x000fea0003800000 */
.L_x_1650:
        /* <DEDUP_REMOVED lines=11> */
.L_x_1653:
[----:B------:R-:W-:Y:S05]  /*32be0*/  BSYNC B1 ;  /* 0x0000000000017941 */ /* 0x000fea0003800000 */
.L_x_1652:
        /* <DEDUP_REMOVED lines=11> */
.L_x_1655:
[----:B------:R-:W-:Y:S05]  /*32ca0*/  BSYNC B1 ;  /* 0x0000000000017941 */ /* 0x000fea0003800000 */
.L_x_1654:
        /* <DEDUP_REMOVED lines=11> */
.L_x_1657:
[----:B------:R-:W-:Y:S05]  /*32d60*/  BSYNC B1 ;  /* 0x0000000000017941 */ /* 0x000fea0003800000 */
.L_x_1656:
        /* <DEDUP_REMOVED lines=11> */
.L_x_1659:
[----:B------:R-:W-:Y:S05]  /*32e20*/  BSYNC B1 ;  /* 0x0000000000017941 */ /* 0x000fea0003800000 */
.L_x_1658:
        /* <DEDUP_REMOVED lines=11> */
.L_x_1661:
[----:B------:R-:W-:Y:S05]  /*32ee0*/  BSYNC B1 ;  /* 0x0000000000017941 */ /* 0x000fea0003800000 */
.L_x_1660:
        /* <DEDUP_REMOVED lines=11> */
.L_x_1663:
[----:B------:R-:W-:Y:S05]  /*32fa0*/  BSYNC B1 ;  /* 0x0000000000017941 */ /* 0x000fea0003800000 */
.L_x_1662:
        /* <DEDUP_REMOVED lines=11> */
.L_x_1665:
[----:B------:R-:W-:Y:S05]  /*33060*/  BSYNC B1 ;  /* 0x0000000000017941 */ /* 0x000fea0003800000 */
.L_x_1664:
        /* <DEDUP_REMOVED lines=11> */
.L_x_1667:
[----:B------:R-:W-:Y:S05]  /*33120*/  BSYNC B1 ;  /* 0x0000000000017941 */ /* 0x000fea0003800000 */
.L_x_1666:
        /* <DEDUP_REMOVED lines=11> */
.L_x_1669:
[----:B------:R-:W-:Y:S05]  /*331e0*/  BSYNC B1 ;  /* 0x0000000000017941 */ /* 0x000fea0003800000 */
.L_x_1668:
        /* <DEDUP_REMOVED lines=11> */
.L_x_1671:
[----:B------:R-:W-:Y:S05]  /*332a0*/  BSYNC B1 ;  /* 0x0000000000017941 */ /* 0x000fea0003800000 */
.L_x_1670:
        /* <DEDUP_REMOVED lines=11> */
.L_x_1673:
[----:B------:R-:W-:Y:S05]  /*33360*/  BSYNC B1 ;  /* 0x0000000000017941 */ /* 0x000fea0003800000 */
.L_x_1672:
        /* <DEDUP_REMOVED lines=11> */
.L_x_1675:
[----:B------:R-:W-:Y:S05]  /*33420*/  BSYNC B1 ;  /* 0x0000000000017941 */ /* 0x000fea0003800000 */
.L_x_1674:
        /* <DEDUP_REMOVED lines=11> */
.L_x_1677:
[----:B------:R-:W-:Y:S05]  /*334e0*/  BSYNC B1 ;  /* 0x0000000000017941 */ /* 0x000fea0003800000 */
.L_x_1676:
        /* <DEDUP_REMOVED lines=11> */
.L_x_1679:
[----:B------:R-:W-:Y:S05]  /*335a0*/  BSYNC B1 ;  /* 0x0000000000017941 */ /* 0x000fea0003800000 */
.L_x_1678:
        /* <DEDUP_REMOVED lines=11> */
.L_x_1681:
[----:B------:R-:W-:Y:S05]  /*33660*/  BSYNC B1 ;  /* 0x0000000000017941 */ /* 0x000fea0003800000 */
.L_x_1680:
        /* <DEDUP_REMOVED lines=11> */
.L_x_1683:
[----:B------:R-:W-:Y:S05]  /*33720*/  BSYNC B1 ;  /* 0x0000000000017941 */ /* 0x000fea0003800000 */
.L_x_1682:
        /* <DEDUP_REMOVED lines=11> */
.L_x_1685:
[----:B------:R-:W-:Y:S05]  /*337e0*/  BSYNC B1 ;  /* 0x0000000000017941 */ /* 0x000fea0003800000 */
.L_x_1684:
        /* <DEDUP_REMOVED lines=11> */
.L_x_1687:
[----:B------:R-:W-:Y:S05]  /*338a0*/  BSYNC B1 ;  /* 0x0000000000017941 */ /* 0x000fea0003800000 */
.L_x_1686:
        /* <DEDUP_REMOVED lines=11> */
.L_x_1689:
[----:B------:R-:W-:Y:S05]  /*33960*/  BSYNC B1 ;  /* 0x0000000000017941 */ /* 0x000fea0003800000 */
.L_x_1688:
        /* <DEDUP_REMOVED lines=11> */
.L_x_1691:
[----:B------:R-:W-:Y:S05]  /*33a20*/  BSYNC B1 ;  /* 0x0000000000017941 */ /* 0x000fea0003800000 */
.L_x_1690:
        /* <DEDUP_REMOVED lines=11> */
.L_x_1693:
[----:B------:R-:W-:Y:S05]  /*33ae0*/  BSYNC B1 ;  /* 0x0000000000017941 */ /* 0x000fea0003800000 */
.L_x_1692:
        /* <DEDUP_REMOVED lines=11> */
.L_x_1695:
[----:B------:R-:W-:Y:S05]  /*33ba0*/  BSYNC B1 ;  /* 0x0000000000017941 */ /* 0x000fea0003800000 */
.L_x_1694:
        /* <DEDUP_REMOVED lines=11> */
.L_x_1697:
[----:B------:R-:W-:Y:S05]  /*33c60*/  BSYNC B1 ;  /* 0x0000000000017941 */ /* 0x000fea0003800000 */
.L_x_1696:
        /* <DEDUP_REMOVED lines=11> */
.L_x_1699:
[----:B------:R-:W-:Y:S05]  /*33d20*/  BSYNC B1 ;  /* 0x0000000000017941 */ /* 0x000fea0003800000 */
.L_x_1698:
        /* <DEDUP_REMOVED lines=11> */
.L_x_1701:
[----:B------:R-:W-:Y:S05]  /*33de0*/  BSYNC B1 ;  /* 0x0000000000017941 */ /* 0x000fea0003800000 */
.L_x_1700:
        /* <DEDUP_REMOVED lines=11> */
.L_x_1703:
[----:B------:R-:W-:Y:S05]  /*33ea0*/  BSYNC B1 ;  /* 0x0000000000017941 */ /* 0x000fea0003800000 */
.L_x_1702:
        /* <DEDUP_REMOVED lines=11> */
.L_x_1705:
[----:B------:R-:W-:Y:S05]  /*33f60*/  BSYNC B1 ;  /* 0x0000000000017941 */ /* 0x000fea0003800000 */
.L_x_1704:
        /* <DEDUP_REMOVED lines=11> */
.L_x_1707:
[----:B------:R-:W-:Y:S05]  /*34020*/  BSYNC B1 ;  /* 0x0000000000017941 */ /* 0x000fea0003800000 */
.L_x_1706:
        /* <DEDUP_REMOVED lines=11> */
.L_x_1709:
[----:B------:R-:W-:Y:S05]  /*340e0*/  BSYNC B1 ;  /* 0x0000000000017941 */ /* 0x000fea0003800000 */
.L_x_1708:
        /* <DEDUP_REMOVED lines=11> */
.L_x_1711:
[----:B------:R-:W-:Y:S05]  /*341a0*/  BSYNC B1 ;  /* 0x0000000000017941 */ /* 0x000fea0003800000 */
.L_x_1710:
        /* <DEDUP_REMOVED lines=11> */
.L_x_1713:
[----:B------:R-:W-:Y:S05]  /*34260*/  BSYNC B1 ;  /* 0x0000000000017941 */ /* 0x000fea0003800000 */
.L_x_1712:
        /* <DEDUP_REMOVED lines=11> */
.L_x_1715:
[----:B------:R-:W-:Y:S05]  /*34320*/  BSYNC B1 ;  /* 0x0000000000017941 */ /* 0x000fea0003800000 */
.L_x_1714:
        /* <DEDUP_REMOVED lines=11> */
.L_x_1717:
[----:B------:R-:W-:Y:S05]  /*343e0*/  BSYNC B1 ;  /* 0x0000000000017941 */ /* 0x000fea0003800000 */
.L_x_1716:
        /* <DEDUP_REMOVED lines=11> */
.L_x_1719:
[----:B------:R-:W-:Y:S05]  /*344a0*/  BSYNC B1 ;  /* 0x0000000000017941 */ /* 0x000fea0003800000 */
.L_x_1718:
        /* <DEDUP_REMOVED lines=11> */
.L_x_1721:
[----:B------:R-:W-:Y:S05]  /*34560*/  BSYNC B1 ;  /* 0x0000000000017941 */ /* 0x000fea0003800000 */
.L_x_1720:
        /* <DEDUP_REMOVED lines=11> */
.L_x_1723:
[----:B------:R-:W-:Y:S05]  /*34620*/  BSYNC B1 ;  /* 0x0000000000017941 */ /* 0x000fea0003800000 */
.L_x_1722:
        /* <DEDUP_REMOVED lines=11> */
.L_x_1725:
[----:B------:R-:W-:Y:S05]  /*346e0*/  BSYNC B1 ;  /* 0x0000000000017941 */ /* 0x000fea0003800000 */
.L_x_1724:
        /* <DEDUP_REMOVED lines=11> */
.L_x_1727:
[----:B------:R-:W-:Y:S05]  /*347a0*/  BSYNC B1 ;  /* 0x0000000000017941 */ /* 0x000fea0003800000 */
.L_x_1726:
        /* <DEDUP_REMOVED lines=11> */
.L_x_1729:
[----:B------:R-:W-:Y:S05]  /*34860*/  BSYNC B1 ;  /* 0x0000000000017941 */ /* 0x000fea0003800000 */
.L_x_1728:
        /* <DEDUP_REMOVED lines=11> */
.L_x_1731:
[----:B------:R-:W-:Y:S05]  /*34920*/  BSYNC B1 ;  /* 0x0000000000017941 */ /* 0x000fea0003800000 */
.L_x_1730:
        /* <DEDUP_REMOVED lines=11> */
.L_x_1733:
[----:B------:R-:W-:Y:S05]  /*349e0*/  BSYNC B1 ;  /* 0x0000000000017941 */ /* 0x000fea0003800000 */
.L_x_1732:
        /* <DEDUP_REMOVED lines=11> */
.L_x_1735:
[----:B------:R-:W-:Y:S05]  /*34aa0*/  BSYNC B1 ;  /* 0x0000000000017941 */ /* 0x000fea0003800000 */
.L_x_1734:
        /* <DEDUP_REMOVED lines=11> */
.L_x_1737:
[----:B------:R-:W-:Y:S05]  /*34b60*/  BSYNC B1 ;  /* 0x0000000000017941 */ /* 0x000fea0003800000 */
.L_x_1736:
        /* <DEDUP_REMOVED lines=11> */
.L_x_1739:
[----:B------:R-:W-:Y:S05]  /*34c20*/  BSYNC B1 ;  /* 0x0000000000017941 */ /* 0x000fea0003800000 */
.L_x_1738:
        /* <DEDUP_REMOVED lines=11> */
.L_x_1741:
[----:B------:R-:W-:Y:S05]  /*34ce0*/  BSYNC B1 ;  /* 0x0000000000017941 */ /* 0x000fea0003800000 */
.L_x_1740:
        /* <DEDUP_REMOVED lines=11> */
.L_x_1743:
[----:B------:R-:W-:Y:S05]  /*34da0*/  BSYNC B1 ;  /* 0x0000000000017941 */ /* 0x000fea0003800000 */
.L_x_1742:
        /* <DEDUP_REMOVED lines=11> */
.L_x_1745:
[----:B------:R-:W-:Y:S05]  /*34e60*/  BSYNC B1 ;  /* 0x0000000000017941 */ /* 0x000fea0003800000 */
.L_x_1744:
        /* <DEDUP_REMOVED lines=11> */
.L_x_1747:
[----:B------:R-:W-:Y:S05]  /*34f20*/  BSYNC B1 ;  /* 0x0000000000017941 */ /* 0x000fea0003800000 */
.L_x_1746:
        /* <DEDUP_REMOVED lines=11> */
.L_x_1749:
[----:B------:R-:W-:Y:S05]  /*34fe0*/  BSYNC B1 ;  /* 0x0000000000017941 */ /* 0x000fea0003800000 */
.L_x_1748:
        /* <DEDUP_REMOVED lines=11> */
.L_x_1751:
[----:B------:R-:W-:Y:S05]  /*350a0*/  BSYNC B1 ;  /* 0x0000000000017941 */ /* 0x000fea0003800000 */
.L_x_1750:
        /* <DEDUP_REMOVED lines=11> */
.L_x_1753:
[----:B------:R-:W-:Y:S05]  /*35160*/  BSYNC B1 ;  /* 0x0000000000017941 */ /* 0x000fea0003800000 */
.L_x_1752:
        /* <DEDUP_REMOVED lines=11> */
.L_x_1755:
[----:B------:R-:W-:Y:S05]  /*35220*/  BSYNC B1 ;  /* 0x0000000000017941 */ /* 0x000fea0003800000 */
.L_x_1754:
        /* <DEDUP_REMOVED lines=11> */
.L_x_1757:
[----:B------:R-:W-:Y:S05]  /*352e0*/  BSYNC B1 ;  /* 0x0000000000017941 */ /* 0x000fea0003800000 */
.L_x_1756:
        /* <DEDUP_REMOVED lines=11> */
.L_x_1759:
[----:B------:R-:W-:Y:S05]  /*353a0*/  BSYNC B1 ;  /* 0x0000000000017941 */ /* 0x000fea0003800000 */
.L_x_1758:
        /* <DEDUP_REMOVED lines=11> */
.L_x_1761:
[----:B------:R-:W-:Y:S05]  /*35460*/  BSYNC B1 ;  /* 0x0000000000017941 */ /* 0x000fea0003800000 */
.L_x_1760:
        /* <DEDUP_REMOVED lines=11> */
.L_x_1763:
[----:B------:R-:W-:Y:S05]  /*35520*/  BSYNC B1 ;  /* 0x0000000000017941 */ /* 0x000fea0003800000 */
.L_x_1762:
        /* <DEDUP_REMOVED lines=11> */
.L_x_1765:
[----:B------:R-:W-:Y:S05]  /*355e0*/  BSYNC B1 ;  /* 0x0000000000017941 */ /* 0x000fea0003800000 */
.L_x_1764:
        /* <DEDUP_REMOVED lines=11> */
.L_x_1767:
[----:B------:R-:W-:Y:S05]  /*356a0*/  BSYNC B1 ;  /* 0x0000000000017941 */ /* 0x000fea0003800000 */
.L_x_1766:
        /* <DEDUP_REMOVED lines=11> */
.L_x_1769:
[----:B------:R-:W-:Y:S05]  /*35760*/  BSYNC B1 ;  /* 0x0000000000017941 */ /* 0x000fea0003800000 */
.L_x_1768:
        /* <DEDUP_REMOVED lines=11> */
.L_x_1771:
[----:B------:R-:W-:Y:S05]  /*35820*/  BSYNC B1 ;  /* 0x0000000000017941 */ /* 0x000fea0003800000 */
.L_x_1770:
        /* <DEDUP_REMOVED lines=11> */
.L_x_1773:
[----:B------:R-:W-:Y:S05]  /*358e0*/  BSYNC B1 ;  /* 0x0000000000017941 */ /* 0x000fea0003800000 */
.L_x_1772:
        /* <DEDUP_REMOVED lines=11> */
.L_x_1775:
[----:B------:R-:W-:Y:S05]  /*359a0*/  BSYNC B1 ;  /* 0x0000000000017941 */ /* 0x000fea0003800000 */
.L_x_1774:
        /* <DEDUP_REMOVED lines=11> */
.L_x_1777:
[----:B------:R-:W-:Y:S05]  /*35a60*/  BSYNC B1 ;  /* 0x0000000000017941 */ /* 0x000fea0003800000 */
.L_x_1776:
        /* <DEDUP_REMOVED lines=11> */
.L_x_1779:
[----:B------:R-:W-:Y:S05]  /*35b20*/  BSYNC B1 ;  /* 0x0000000000017941 */ /* 0x000fea0003800000 */
.L_x_1778:
        /* <DEDUP_REMOVED lines=11> */
.L_x_1781:
[----:B------:R-:W-:Y:S05]  /*35be0*/  BSYNC B1 ;  /* 0x0000000000017941 */ /* 0x000fea0003800000 */
.L_x_1780:
        /* <DEDUP_REMOVED lines=11> */
.L_x_1783:
[----:B------:R-:W-:Y:S05]  /*35ca0*/  BSYNC B1 ;  /* 0x0000000000017941 */ /* 0x000fea0003800000 */
.L_x_1782:
        /* <DEDUP_REMOVED lines=11> */
.L_x_1785:
[----:B------:R-:W-:Y:S05]  /*35d60*/  BSYNC B1 ;  /* 0x0000000000017941 */ /* 0x000fea0003800000 */
.L_x_1784:
        /* <DEDUP_REMOVED lines=11> */
.L_x_1787:
[----:B------:R-:W-:Y:S05]  /*35e20*/  BSYNC B1 ;  /* 0x0000000000017941 */ /* 0x000fea0003800000 */
.L_x_1786:
        /* <DEDUP_REMOVED lines=11> */
.L_x_1789:
[----:B------:R-:W-:Y:S05]  /*35ee0*/  BSYNC B1 ;  /* 0x0000000000017941 */ /* 0x000fea0003800000 */
.L_x_1788:
        /* <DEDUP_REMOVED lines=11> */
.L_x_1791:
[----:B------:R-:W-:Y:S05]  /*35fa0*/  BSYNC B1 ;  /* 0x0000000000017941 */ /* 0x000fea0003800000 */
.L_x_1790:
        /* <DEDUP_REMOVED lines=11> */
.L_x_1793:
[----:B------:R-:W-:Y:S05]  /*36060*/  BSYNC B1 ;  /* 0x0000000000017941 */ /* 0x000fea0003800000 */
.L_x_1792:
        /* <DEDUP_REMOVED lines=10> */
.L_x_1795:
[----:B------:R-:W-:Y:S05]  /*36110*/  BSYNC B1 ;  /* 0x0000000000017941 */ /* 0x000fea0003800000 */
.L_x_1794:
        /* <DEDUP_REMOVED lines=10> */
.L_x_1797:
[----:B------:R-:W-:Y:S05]  /*361c0*/  BSYNC B1 ;  /* 0x0000000000017941 */ /* 0x000fea0003800000 */
.L_x_1796:
        /* <DEDUP_REMOVED lines=10> */
.L_x_1799:
[----:B------:R-:W-:Y:S05]  /*36270*/  BSYNC B1 ;  /* 0x0000000000017941 */ /* 0x000fea0003800000 */
.L_x_1798:
        /* <DEDUP_REMOVED lines=10> */
.L_x_1801:
[----:B------:R-:W-:Y:S05]  /*36320*/  BSYNC B1 ;  /* 0x0000000000017941 */ /* 0x000fea0003800000 */
.L_x_1800:
        /* <DEDUP_REMOVED lines=10> */
.L_x_1803:
[----:B------:R-:W-:Y:S05]  /*363d0*/  BSYNC B1 ;  /* 0x0000000000017941 */ /* 0x000fea0003800000 */
.L_x_1802:
        /* <DEDUP_REMOVED lines=10> */
.L_x_1805:
[----:B------:R-:W-:Y:S05]  /*36480*/  BSYNC B1 ;  /* 0x0000000000017941 */ /* 0x000fea0003800000 */
.L_x_1804:
        /* <DEDUP_REMOVED lines=10> */
.L_x_1807:
[----:B------:R-:W-:Y:S05]  /*36530*/  BSYNC B1 ;  /* 0x0000000000017941 */ /* 0x000fea0003800000 */
.L_x_1806:
        /* <DEDUP_REMOVED lines=10> */
.L_x_1809:
[----:B------:R-:W-:Y:S05]  /*365e0*/  BSYNC B1 ;  /* 0x0000000000017941 */ /* 0x000fea0003800000 */
.L_x_1808:
        /* <DEDUP_REMOVED lines=10> */
.L_x_1811:
[----:B------:R-:W-:Y:S05]  /*36690*/  BSYNC B1 ;  /* 0x0000000000017941 */ /* 0x000fea0003800000 */
.L_x_1810:
        /* <DEDUP_REMOVED lines=10> */
.L_x_1813:
[----:B------:R-:W-:Y:S05]  /*36740*/  BSYNC B1 ;  /* 0x0000000000017941 */ /* 0x000fea0003800000 */
.L_x_1812:
        /* <DEDUP_REMOVED lines=10> */
.L_x_1815:
[----:B------:R-:W-:Y:S05]  /*367f0*/  BSYNC B1 ;  /* 0x0000000000017941 */ /* 0x000fea0003800000 */
.L_x_1814:
        /* <DEDUP_REMOVED lines=10> */
.L_x_1817:
[----:B------:R-:W-:Y:S05]  /*368a0*/  BSYNC B1 ;  /* 0x0000000000017941 */ /* 0x000fea0003800000 */
.L_x_1816:
        /* <DEDUP_REMOVED lines=11> */
.L_x_1819:
[----:B------:R-:W-:Y:S05]  /*36960*/  BSYNC B1 ;  /* 0x0000000000017941 */ /* 0x000fea0003800000 */
.L_x_1818:
[----:B-----5:R-:W-:Y:S01]  /*36970*/  HADD2.F32 R5, -RZ, R3.H0_H0 ;  /* 0x20000003ff057230 */ /* 0x020fe20000004100 */
[----:B------:R-:W-:Y:S01]  /*36980*/  BSSY B1, `(.L_x_1820) ;  /* 0x000000a000017945 */ /* 0x000fe20003800000 */
[----:B------:R-:W-:-:S03]  /*36990*/  IMAD.MOV.U32 R161, RZ, RZ, R172 ;  /* 0x000000ffffa17224 */ /* 0x000fc600078e00ac */
[----:B------:R-:W-:-:S04]  /*369a0*/  FMUL R5, R5, R16 ;  /* 0x0000001005057220 */ /* 0x000fc80000400000 */
[----:B------:R-:W-:-:S05]  /*369b0*/  FFMA R5, R24, R2, R5 ;  /* 0x0000000218057223 */ /* 0x000fca0000000005 */
[----:B------:R-:W-:-:S05]  /*369c0*/  F2FP.F16.F32.PACK_AB R5, RZ, R5 ;  /* 0x00000005ff05723e */ /* 0x000fca00000000ff */
[----:B------:R0:W-:Y:S01]  /*369d0*/  @P5 STG.E.U16 desc[UR36][R160.64+0x200], R5 ;  /* 0x00020005a0005986 */ /* 0x0001e2000c101524 */
[----:B------:R-:W-:-:S04]  /*369e0*/  LOP3.LUT P5, RZ, R17, 0x2, RZ, 0xc0, !PT ;  /* 0x0000000211ff7812 */ /* 0x000fc800078ac0ff */
[----:B------:R-:W-:-:S13]  /*369f0*/  ISETP.GT.AND P5, PT, R0, 0x180, P5 ;  /* 0x000001800000780c */ /* 0x000fda0002fa4270 */
[----:B0-----:R-:W-:Y:S05]  /*36a00*/  @!P5 BRA `(.L_x_1821) ;  /* 0x000000000004d947 */ /* 0x001fea0003800000 */
[----:B------:R0:W5:Y:S02]  /*36a10*/  LDG.E.LTC128B.U16 R3, desc[UR36][R8.64+0x202] ;  /* 0x0002022408037981 */ /* 0x000164000c1e1520 */
.L_x_1821:
[----:B------:R-:W-:Y:S05]  /*36a20*/  BSYNC B1 ;  /* 0x0000000000017941 */ /* 0x000fea0003800000 */
.L_x_1820:
[----:B-----5:R-:W-:Y:S01]  /*36a30*/  HADD2.F32 R5, -RZ, R3.H0_H0 ;  /* 0x20000003ff057230 */ /* 0x020fe20000004100 */
[----:B------:R-:W-:Y:S04]  /*36a40*/  BSSY B1, `(.L_x_1822) ;  /* 0x0000009000017945 */ /* 0x000fe80003800000 */
        /* <DEDUP_REMOVED lines=8> */
.L_x_1823:
[----:B------:R-:W-:Y:S05]  /*36ad0*/  BSYNC B1 ;  /* 0x0000000000017941 */ /* 0x000fea0003800000 */
.L_x_1822:
        /* <DEDUP_REMOVED lines=10> */
.L_x_1825:
[----:B------:R-:W-:Y:S05]  /*36b80*/  BSYNC B1 ;  /* 0x0000000000017941 */ /* 0x000fea0003800000 */
.L_x_1824:
[----:B-----5:R-:W-:Y:S01]  /*36b90*/  HADD2.F32 R5, -RZ, R3.H0_H0 ;  /* 0x20000003ff057230 */ /* 0x020fe20000004100 */
[----:B------:R-:W-:Y:S04]  /*36ba0*/  BSSY B1, `(.L_x_1826) ;  /* 0x000000c000017945 */ /* 0x000fe80003800000 */
[----:B------:R-:W-:Y:S01]  /*36bb0*/  FMUL R4, R5, R16 ;  /* 0x0000001005047220 */ /* 0x000fe20000400000 */
[----:B------:R-:W-:-:S03]  /*36bc0*/  @P5 IMAD.MOV.U32 R5, RZ, RZ, R163 ;  /* 0x000000ffff055224 */ /* 0x000fc600078e00a3 */
[----:B------:R-:W-:-:S05]  /*36bd0*/  FFMA R4, R27, R2, R4 ;  /* 0x000000021b047223 */ /* 0x000fca0000000004 */
[----:B------:R-:W-:-:S04]  /*36be0*/  F2FP.F16.F32.PACK_AB R4, RZ, R4 ;  /* 0x00000004ff04723e */ /* 0x000fc800000000ff */
[----:B--2---:R-:W-:Y:S01]  /*36bf0*/  PRMT R10, R4, 0x7610, R10 ;  /* 0x00007610040a7816 */ /* 0x004fe2000000000a */
[----:B------:R-:W-:-:S05]  /*36c00*/  @P5 IMAD.MOV.U32 R4, RZ, RZ, R162 ;  /* 0x000000ffff045224 */ /* 0x000fca00078e00a2 */
[----:B------:R2:W-:Y:S01]  /*36c10*/  @P5 STG.E.U16 desc[UR36][R4.64+0x202], R10 ;  /* 0x0002020a04005986 */ /* 0x0005e2000c101524 */
[----:B------:R-:W-:-:S04]  /*36c20*/  LOP3.LUT P5, RZ, R17, 0x4, RZ, 0xc0, !PT ;  /* 0x0000000411ff7812 */ /* 0x000fc800078ac0ff */
[----:B------:R-:W-:-:S13]  /*36c30*/  ISETP.GT.AND P5, PT, R0, 0x180, P5 ;  /* 0x000001800000780c */ /* 0x000fda0002fa4270 */
[----:B--2---:R-:W-:Y:S05]  /*36c40*/  @!P5 BRA `(.L_x_1827) ;  /* 0x000000000004d947 */ /* 0x004fea0003800000 */
[----:B------:R2:W5:Y:S02]  /*36c50*/  LDG.E.LTC128B.U16 R3, desc[UR36][R8.64+0x210] ;  /* 0x0002102408037981 */ /* 0x000564000c1e1520 */
.L_x_1827:
[----:B------:R-:W-:Y:S05]  /*36c60*/  BSYNC B1 ;  /* 0x0000000000017941 */ /* 0x000fea0003800000 */
.L_x_1826:
        /* <DEDUP_REMOVED lines=10> */
.L_x_1829:
[----:B------:R-:W-:Y:S05]  /*36d10*/  BSYNC B1 ;  /* 0x0000000000017941 */ /* 0x000fea0003800000 */
.L_x_1828:
        /* <DEDUP_REMOVED lines=10> */
.L_x_1831:
[----:B------:R-:W-:Y:S05]  /*36dc0*/  BSYNC B1 ;  /* 0x0000000000017941 */ /* 0x000fea0003800000 */
.L_x_1830:
        /* <DEDUP_REMOVED lines=10> */
.L_x_1833:
[----:B------:R-:W-:Y:S05]  /*36e70*/  BSYNC B1 ;  /* 0x0000000000017941 */ /* 0x000fea0003800000 */
.L_x_1832:
        /* <DEDUP_REMOVED lines=10> */
.L_x_1835:
[----:B------:R-:W-:Y:S05]  /*36f20*/  BSYNC B1 ;  /* 0x0000000000017941 */ /* 0x000fea0003800000 */
.L_x_1834:
        /* <DEDUP_REMOVED lines=10> */
.L_x_1837:
[----:B------:R-:W-:Y:S05]  /*36fd0*/  BSYNC B1 ;  /* 0x0000000000017941 */ /* 0x000fea0003800000 */
.L_x_1836:
        /* <DEDUP_REMOVED lines=10> */
.L_x_1839:
[----:B------:R-:W-:Y:S05]  /*37080*/  BSYNC B1 ;  /* 0x0000000000017941 */ /* 0x000fea0003800000 */
.L_x_1838:
        /* <DEDUP_REMOVED lines=10> */
.L_x_1841:
[----:B------:R-:W-:Y:S05]  /*37130*/  BSYNC B1 ;  /* 0x0000000000017941 */ /* 0x000fea0003800000 */
.L_x_1840:
        /* <DEDUP_REMOVED lines=10> */
.L_x_1843:
[----:B------:R-:W-:Y:S05]  /*371e0*/  BSYNC B1 ;  /* 0x0000000000017941 */ /* 0x000fea0003800000 */
.L_x_1842:
        /* <DEDUP_REMOVED lines=10> */
.L_x_1845:
[----:B------:R-:W-:Y:S05]  /*37290*/  BSYNC B1 ;  /* 0x0000000000017941 */ /* 0x000fea0003800000 */
.L_x_1844:
        /* <DEDUP_REMOVED lines=10> */
.L_x_1847:
[----:B------:R-:W-:Y:S05]  /*37340*/  BSYNC B1 ;  /* 0x0000000000017941 */ /* 0x000fea0003800000 */
.L_x_1846:
        /* <DEDUP_REMOVED lines=10> */
.L_x_1849:
[----:B------:R-:W-:Y:S05]  /*373f0*/  BSYNC B1 ;  /* 0x0000000000017941 */ /* 0x000fea0003800000 */
.L_x_1848:
        /* <DEDUP_REMOVED lines=10> */
.L_x_1851:
[----:B------:R-:W-:Y:S05]  /*374a0*/  BSYNC B1 ;  /* 0x0000000000017941 */ /* 0x000fea0003800000 */
.L_x_1850:
        /* <DEDUP_REMOVED lines=10> */
.L_x_1853:
[----:B------:R-:W-:Y:S05]  /*37550*/  BSYNC B1 ;  /* 0x0000000000017941 */ /* 0x000fea0003800000 */
.L_x_1852:
        /* <DEDUP_REMOVED lines=10> */
.L_x_1855:
[----:B------:R-:W-:Y:S05]  /*37600*/  BSYNC B1 ;  /* 0x0000000000017941 */ /* 0x000fea0003800000 */
.L_x_1854:
        /* <DEDUP_REMOVED lines=10> */
.L_x_1857:
[----:B------:R-:W-:Y:S05]  /*376b0*/  BSYNC B1 ;  /* 0x0000000000017941 */ /* 0x000fea0003800000 */
.L_x_1856:
        /* <DEDUP_REMOVED lines=10> */
.L_x_1859:
[----:B------:R-:W-:Y:S05]  /*37760*/  BSYNC B1 ;  /* 0x0000000000017941 */ /* 0x000fea0003800000 */
.L_x_1858:
        /* <DEDUP_REMOVED lines=10> */
.L_x_1861:
[----:B------:R-:W-:Y:S05]  /*37810*/  BSYNC B1 ;  /* 0x0000000000017941 */ /* 0x000fea0003800000 */
.L_x_1860:
        /* <DEDUP_REMOVED lines=10> */
.L_x_1863:
[----:B------:R-:W-:Y:S05]  /*378c0*/  BSYNC B1 ;  /* 0x0000000000017941 */ /* 0x000fea0003800000 */
.L_x_1862:
        /* <DEDUP_REMOVED lines=10> */
.L_x_1865:
[----:B------:R-:W-:Y:S05]  /*37970*/  BSYNC B1 ;  /* 0x0000000000017941 */ /* 0x000fea0003800000 */
.L_x_1864:
        /* <DEDUP_REMOVED lines=10> */
.L_x_1867:
[----:B------:R-:W-:Y:S05]  /*37a20*/  BSYNC B1 ;  /* 0x0000000000017941 */ /* 0x000fea0003800000 */
.L_x_1866:
        /* <DEDUP_REMOVED lines=10> */
.L_x_1869:
[----:B------:R-:W-:Y:S05]  /*37ad0*/  BSYNC B1 ;  /* 0x0000000000017941 */ /* 0x000fea0003800000 */
.L_x_1868:
        /* <DEDUP_REMOVED lines=10> */
.L_x_1871:
[----:B------:R-:W-:Y:S05]  /*37b80*/  BSYNC B1 ;  /* 0x0000000000017941 */ /* 0x000fea0003800000 */
.L_x_1870:
        /* <DEDUP_REMOVED lines=10> */
.L_x_1873:
[----:B------:R-:W-:Y:S05]  /*37c30*/  BSYNC B1 ;  /* 0x0000000000017941 */ /* 0x000fea0003800000 */
.L_x_1872:
        /* <DEDUP_REMOVED lines=10> */
.L_x_1875:
[----:B------:R-:W-:Y:S05]  /*37ce0*/  BSYNC B1 ;  /* 0x0000000000017941 */ /* 0x000fea0003800000 */
.L_x_1874:
        /* <DEDUP_REMOVED lines=10> */
.L_x_1877:
[----:B------:R-:W-:Y:S05]  /*37d90*/  BSYNC B1 ;  /* 0x0000000000017941 */ /* 0x000fea0003800000 */
.L_x_1876:
        /* <DEDUP_REMOVED lines=10> */
.L_x_1879:
[----:B------:R-:W-:Y:S05]  /*37e40*/  BSYNC B1 ;  /* 0x0000000000017941 */ /* 0x000fea0003800000 */
.L_x_1878:
        /* <DEDUP_REMOVED lines=10> */
.L_x_1881:
[----:B------:R-:W-:Y:S05]  /*37ef0*/  BSYNC B1 ;  /* 0x0000000000017941 */ /* 0x000fea0003800000 */
.L_x_1880:
        /* <DEDUP_REMOVED lines=10> */
.L_x_1883:
[----:B------:R-:W-:Y:S05]  /*37fa0*/  BSYNC B1 ;  /* 0x0000000000017941 */ /* 0x000fea0003800000 */
.L_x_1882:
        /* <DEDUP_REMOVED lines=10> */
.L_x_1885:
[----:B------:R-:W-:Y:S05]  /*38050*/  BSYNC B1 ;  /* 0x0000000000017941 */ /* 0x000fea0003800000 */
.L_x_1884:
        /* <DEDUP_REMOVED lines=10> */
.L_x_1887:
[----:B------:R-:W-:Y:S05]  /*38100*/  BSYNC B1 ;  /* 0x0000000000017941 */ /* 0x000fea0003800000 */
.L_x_1886:
        /* <DEDUP_REMOVED lines=10> */
.L_x_1889:
[----:B------:R-:W-:Y:S05]  /*381b0*/  BSYNC B1 ;  /* 0x0000000000017941 */ /* 0x000fea0003800000 */
.L_x_1888:
        /* <DEDUP_REMOVED lines=10> */
.L_x_1891:
[----:B------:R-:W-:Y:S05]  /*38260*/  BSYNC B1 ;  /* 0x0000000000017941 */ /* 0x000fea0003800000 */
.L_x_1890:
        /* <DEDUP_REMOVED lines=10> */
.L_x_1893:
[----:B------:R-:W-:Y:S05]  /*38310*/  BSYNC B1 ;  /* 0x0000000000017941 */ /* 0x000fea0003800000 */
.L_x_1892:
        /* <DEDUP_REMOVED lines=10> */
.L_x_1895:
[----:B------:R-:W-:Y:S05]  /*383c0*/  BSYNC B1 ;  /* 0x0000000000017941 */ /* 0x000fea0003800000 */
.L_x_1894:
        /* <DEDUP_REMOVED lines=10> */
.L_x_1897:
[----:B------:R-:W-:Y:S05]  /*38470*/  BSYNC B1 ;  /* 0x0000000000017941 */ /* 0x000fea0003800000 */
.L_x_1896:
        /* <DEDUP_REMOVED lines=10> */
.L_x_1899:
[----:B------:R-:W-:Y:S05]  /*38520*/  BSYNC B1 ;  /* 0x0000000000017941 */ /* 0x000fea0003800000 */
.L_x_1898:
        /* <DEDUP_REMOVED lines=10> */
.L_x_1901:
[----:B------:R-:W-:Y:S05]  /*385d0*/  BSYNC B1 ;  /* 0x0000000000017941 */ /* 0x000fea0003800000 */
.L_x_1900:
        /* <DEDUP_REMOVED lines=10> */
.L_x_1903:
[----:B------:R-:W-:Y:S05]  /*38680*/  BSYNC B1 ;  /* 0x0000000000017941 */ /* 0x000fea0003800000 */
.L_x_1902:
        /* <DEDUP_REMOVED lines=10> */
.L_x_1905:
[----:B------:R-:W-:Y:S05]  /*38730*/  BSYNC B1 ;  /* 0x0000000000017941 */ /* 0x000fea0003800000 */
.L_x_1904:
        /* <DEDUP_REMOVED lines=10> */
.L_x_1907:
[----:B------:R-:W-:Y:S05]  /*387e0*/  BSYNC B1 ;  /* 0x0000000000017941 */ /* 0x000fea0003800000 */
.L_x_1906:
        /* <DEDUP_REMOVED lines=10> */
.L_x_1909:
[----:B------:R-:W-:Y:S05]  /*38890*/  BSYNC B1 ;  /* 0x0000000000017941 */ /* 0x000fea0003800000 */
.L_x_1908:
        /* <DEDUP_REMOVED lines=10> */
.L_x_1911:
[----:B------:R-:W-:Y:S05]  /*38940*/  BSYNC B1 ;  /* 0x0000000000017941 */ /* 0x000fea0003800000 */
.L_x_1910:
        /* <DEDUP_REMOVED lines=10> */
.L_x_1913:
[----:B------:R-:W-:Y:S05]  /*389f0*/  BSYNC B1 ;  /* 0x0000000000017941 */ /* 0x000fea0003800000 */
.L_x_1912:
        /* <DEDUP_REMOVED lines=10> */
.L_x_1915:
[----:B------:R-:W-:Y:S05]  /*38aa0*/  BSYNC B1 ;  /* 0x0000000000017941 */ /* 0x000fea0003800000 */
.L_x_1914:
        /* <DEDUP_REMOVED lines=10> */
.L_x_1917:
[----:B------:R-:W-:Y:S05]  /*38b50*/  BSYNC B1 ;  /* 0x0000000000017941 */ /* 0x000fea0003800000 */
.L_x_1916:
        /* <DEDUP_REMOVED lines=10> */
.L_x_1919:
[----:B------:R-:W-:Y:S05]  /*38c00*/  BSYNC B1 ;  /* 0x0000000000017941 */ /* 0x000fea0003800000 */
.L_x_1918:
        /* <DEDUP_REMOVED lines=10> */
.L_x_1921:
[----:B------:R-:W-:Y:S05]  /*38cb0*/  BSYNC B1 ;  /* 0x0000000000017941 */ /* 0x000fea0003800000 */
.L_x_1920:
        /* <DEDUP_REMOVED lines=10> */
.L_x_1923:
[----:B------:R-:W-:Y:S05]  /*38d60*/  BSYNC B1 ;  /* 0x0000000000017941 */ /* 0x000fea0003800000 */
.L_x_1922:
        /* <DEDUP_REMOVED lines=10> */
.L_x_1925:
[----:B------:R-:W-:Y:S05]  /*38e10*/  BSYNC B1 ;  /* 0x0000000000017941 */ /* 0x000fea0003800000 */
.L_x_1924:
        /* <DEDUP_REMOVED lines=10> */
.L_x_1927:
[----:B------:R-:W-:Y:S05]  /*38ec0*/  BSYNC B1 ;  /* 0x0000000000017941 */ /* 0x000fea0003800000 */
.L_x_1926:
        /* <DEDUP_REMOVED lines=10> */
.L_x_1929:
[----:B------:R-:W-:Y:S05]  /*38f70*/  BSYNC B1 ;  /* 0x0000000000017941 */ /* 0x000fea0003800000 */
.L_x_1928:
        /* <DEDUP_REMOVED lines=10> */
.L_x_1931:
[----:B------:R-:W-:Y:S05]  /*39020*/  BSYNC B1 ;  /* 0x0000000000017941 */ /* 0x000fea0003800000 */
.L_x_1930:
        /* <DEDUP_REMOVED lines=10> */
.L_x_1933:
[----:B------:R-:W-:Y:S05]  /*390d0*/  BSYNC B1 ;  /* 0x0000000000017941 */ /* 0x000fea0003800000 */
.L_x_1932:
        /* <DEDUP_REMOVED lines=10> */
.L_x_1935:
[----:B------:R-:W-:Y:S05]  /*39180*/  BSYNC B1 ;  /* 0x0000000000017941 */ /* 0x000fea0003800000 */
.L_x_1934:
        /* <DEDUP_REMOVED lines=10> */
.L_x_1937:
[----:B------:R-:W-:Y:S05]  /*39230*/  BSYNC B1 ;  /* 0x0000000000017941 */ /* 0x000fea0003800000 */
.L_x_1936:
        /* <DEDUP_REMOVED lines=10> */
.L_x_1939:
[----:B------:R-:W-:Y:S05]  /*392e0*/  BSYNC B1 ;  /* 0x0000000000017941 */ /* 0x000fea0003800000 */
.L_x_1938:
        /* <DEDUP_REMOVED lines=10> */
.L_x_1941:
[----:B------:R-:W-:Y:S05]  /*39390*/  BSYNC B1 ;  /* 0x0000000000017941 */ /* 0x000fea0003800000 */
.L_x_1940:
        /* <DEDUP_REMOVED lines=10> */
.L_x_1943:
[----:B------:R-:W-:Y:S05]  /*39440*/  BSYNC B1 ;  /* 0x0000000000017941 */ /* 0x000fea0003800000 */
.L_x_1942:
        /* <DEDUP_REMOVED lines=10> */
.L_x_1945:
[----:B------:R-:W-:Y:S05]  /*394f0*/  BSYNC B1 ;  /* 0x0000000000017941 */ /* 0x000fea0003800000 */
.L_x_1944:
        /* <DEDUP_REMOVED lines=10> */
.L_x_1947:
[----:B------:R-:W-:Y:S05]  /*395a0*/  BSYNC B1 ;  /* 0x0000000000017941 */ /* 0x000fea0003800000 */
.L_x_1946:
        /* <DEDUP_REMOVED lines=10> */
.L_x_1949:
[----:B------:R-:W-:Y:S05]  /*39650*/  BSYNC B1 ;  /* 0x0000000000017941 */ /* 0x000fea0003800000 */
.L_x_1948:
        /* <DEDUP_REMOVED lines=10> */
.L_x_1951:
[----:B------:R-:W-:Y:S05]  /*39700*/  BSYNC B1 ;  /* 0x0000000000017941 */ /* 0x000fea0003800000 */
.L_x_1950:
        /* <DEDUP_REMOVED lines=10> */
.L_x_1953:
[----:B------:R-:W-:Y:S05]  /*397b0*/  BSYNC B1 ;  /* 0x0000000000017941 */ /* 0x000fea0003800000 */
.L_x_1952:
        /* <DEDUP_REMOVED lines=10> */
.L_x_1955:
[----:B------:R-:W-:Y:S05]  /*39860*/  BSYNC B1 ;  /* 0x0000000000017941 */ /* 0x000fea0003800000 */
.L_x_1954:
        /* <DEDUP_REMOVED lines=10> */
.L_x_1957:
[----:B------:R-:W-:Y:S05]  /*39910*/  BSYNC B1 ;  /* 0x0000000000017941 */ /* 0x000fea0003800000 */
.L_x_1956:
        /* <DEDUP_REMOVED lines=10> */
.L_x_1959:
[----:B------:R-:W-:Y:S05]  /*399c0*/  BSYNC B1 ;  /* 0x0000000000017941 */ /* 0x000fea0003800000 */
.L_x_1958:
        /* <DEDUP_REMOVED lines=10> */
.L_x_1961:
[----:B------:R-:W-:Y:S05]  /*39a70*/  BSYNC B1 ;  /* 0x0000000000017941 */ /* 0x000fea0003800000 */
.L_x_1960:
        /* <DEDUP_REMOVED lines=10> */
.L_x_1963:
[----:B------:R-:W-:Y:S05]  /*39b20*/  BSYNC B1 ;  /* 0x0000000000017941 */ /* 0x000fea0003800000 */
.L_x_1962:
        /* <DEDUP_REMOVED lines=10> */
.L_x_1965:
[----:B------:R-:W-:Y:S05]  /*39bd0*/  BSYNC B1 ;  /* 0x0000000000017941 */ /* 0x000fea0003800000 */
.L_x_1964:
        /* <DEDUP_REMOVED lines=10> */
.L_x_1967:
[----:B------:R-:W-:Y:S05]  /*39c80*/  BSYNC B1 ;  /* 0x0000000000017941 */ /* 0x000fea0003800000 */
.L_x_1966:
        /* <DEDUP_REMOVED lines=10> */
.L_x_1969:
[----:B------:R-:W-:Y:S05]  /*39d30*/  BSYNC B1 ;  /* 0x0000000000017941 */ /* 0x000fea0003800000 */
.L_x_1968:
        /* <DEDUP_REMOVED lines=10> */
.L_x_1971:
[----:B------:R-:W-:Y:S05]  /*39de0*/  BSYNC B1 ;  /* 0x0000000000017941 */ /* 0x000fea0003800000 */
.L_x_1970:
        /* <DEDUP_REMOVED lines=10> */
.L_x_1973:
[----:B------:R-:W-:Y:S05]  /*39e90*/  BSYNC B1 ;  /* 0x0000000000017941 */ /* 0x000fea0003800000 */
.L_x_1972:
        /* <DEDUP_REMOVED lines=10> */
.L_x_1975:
[----:B------:R-:W-:Y:S05]  /*39f40*/  BSYNC B1 ;  /* 0x0000000000017941 */ /* 0x000fea0003800000 */
.L_x_1974:
        /* <DEDUP_REMOVED lines=10> */
.L_x_1977:
[----:B------:R-:W-:Y:S05]  /*39ff0*/  BSYNC B1 ;  /* 0x0000000000017941 */ /* 0x000fea0003800000 */
.L_x_1976:
        /* <DEDUP_REMOVED lines=10> */
.L_x_1979:
[----:B------:R-:W-:Y:S05]  /*3a0a0*/  BSYNC B1 ;  /* 0x0000000000017941 */ /* 0x000fea0003800000 */
.L_x_1978:
        /* <DEDUP_REMOVED lines=10> */
.L_x_1981:
[----:B------:R-:W-:Y:S05]  /*3a150*/  BSYNC B1 ;  /* 0x0000000000017941 */ /* 0x000fea0003800000 */
.L_x_1980:
        /* <DEDUP_REMOVED lines=10> */
.L_x_1983:
[----:B------:R-:W-:Y:S05]  /*3a200*/  BSYNC B1 ;  /* 0x0000000000017941 */ /* 0x000fea0003800000 */
.L_x_1982:
        /* <DEDUP_REMOVED lines=10> */
.L_x_1985:
[----:B------:R-:W-:Y:S05]  /*3a2b0*/  BSYNC B1 ;  /* 0x0000000000017941 */ /* 0x000fea0003800000 */
.L_x_1984:
        /* <DEDUP_REMOVED lines=10> */
.L_x_1987:
[----:B------:R-:W-:Y:S05]  /*3a360*/  BSYNC B1 ;  /* 0x0000000000017941 */ /* 0x000fea0003800000 */
.L_x_1986:
        /* <DEDUP_REMOVED lines=10> */
.L_x_1989:
[----:B------:R-:W-:Y:S05]  /*3a410*/  BSYNC B1 ;  /* 0x0000000000017941 */ /* 0x000fea0003800000 */
.L_x_1988:
        /* <DEDUP_REMOVED lines=10> */
.L_x_1991:
[----:B------:R-:W-:Y:S05]  /*3a4c0*/  BSYNC B1 ;  /* 0x0000000000017941 */ /* 0x000fea0003800000 */
.L_x_1990:
        /* <DEDUP_REMOVED lines=10> */
.L_x_1993:
[----:B------:R-:W-:Y:S05]  /*3a570*/  BSYNC B1 ;  /* 0x0000000000017941 */ /* 0x000fea0003800000 */
.L_x_1992:
        /* <DEDUP_REMOVED lines=10> */
.L_x_1995:
[----:B------:R-:W-:Y:S05]  /*3a620*/  BSYNC B1 ;  /* 0x0000000000017941 */ /* 0x000fea0003800000 */
.L_x_1994:
        /* <DEDUP_REMOVED lines=10> */
.L_x_1997:
[----:B------:R-:W-:Y:S05]  /*3a6d0*/  BSYNC B1 ;  /* 0x0000000000017941 */ /* 0x000fea0003800000 */
.L_x_1996:
        /* <DEDUP_REMOVED lines=10> */
.L_x_1999:
[----:B------:R-:W-:Y:S05]  /*3a780*/  BSYNC B1 ;  /* 0x0000000000017941 */ /* 0x000fea0003800000 */
.L_x_1998:
        /* <DEDUP_REMOVED lines=10> */
.L_x_2001:
[----:B------:R-:W-:Y:S05]  /*3a830*/  BSYNC B1 ;  /* 0x0000000000017941 */ /* 0x000fea0003800000 */
.L_x_2000:
        /* <DEDUP_REMOVED lines=10> */
.L_x_2003:
[----:B------:R-:W-:Y:S05]  /*3a8e0*/  BSYNC B1 ;  /* 0x0000000000017941 */ /* 0x000fea0003800000 */
.L_x_2002:
        /* <DEDUP_REMOVED lines=10> */
.L_x_2005:
[----:B------:R-:W-:Y:S05]  /*3a990*/  BSYNC B1 ;  /* 0x0000000000017941 */ /* 0x000fea0003800000 */
.L_x_2004:
        /* <DEDUP_REMOVED lines=10> */
.L_x_2007:
[----:B------:R-:W-:Y:S05]  /*3aa40*/  BSYNC B1 ;  /* 0x0000000000017941 */ /* 0x000fea0003800000 */
.L_x_2006:
        /* <DEDUP_REMOVED lines=10> */
.L_x_2009:
[----:B------:R-:W-:Y:S05]  /*3aaf0*/  BSYNC B1 ;  /* 0x0000000000017941 */ /* 0x000fea0003800000 */
.L_x_2008:
        /* <DEDUP_REMOVED lines=10> */
.L_x_2011:
[----:B------:R-:W-:Y:S05]  /*3aba0*/  BSYNC B1 ;  /* 0x0000000000017941 */ /* 0x000fea0003800000 */
.L_x_2010:
        /* <DEDUP_REMOVED lines=10> */
.L_x_2013:
[----:B------:R-:W-:Y:S05]  /*3ac50*/  BSYNC B1 ;  /* 0x0000000000017941 */ /* 0x000fea0003800000 */
.L_x_2012:
        /* <DEDUP_REMOVED lines=10> */
.L_x_2015:
[----:B------:R-:W-:Y:S05]  /*3ad00*/  BSYNC B1 ;  /* 0x0000000000017941 */ /* 0x000fea0003800000 */
.L_x_2014:
        /* <DEDUP_REMOVED lines=10> */
.L_x_2017:
[----:B------:R-:W-:Y:S05]  /*3adb0*/  BSYNC B1 ;  /* 0x0000000000017941 */ /* 0x000fea0003800000 */
.L_x_2016:
        /* <DEDUP_REMOVED lines=10> */
.L_x_2019:
[----:B------:R-:W-:Y:S05]  /*3ae60*/  BSYNC B1 ;  /* 0x0000000000017941 */ /* 0x000fea0003800000 */
.L_x_2018:
        /* <DEDUP_REMOVED lines=10> */
.L_x_2021:
[----:B------:R-:W-:Y:S05]  /*3af10*/  BSYNC B1 ;  /* 0x0000000000017941 */ /* 0x000fea0003800000 */
.L_x_2020:
        /* <DEDUP_REMOVED lines=10> */
.L_x_2023:
[----:B------:R-:W-:Y:S05]  /*3afc0*/  BSYNC B1 ;  /* 0x0000000000017941 */ /* 0x000fea0003800000 */
.L_x_2022:
        /* <DEDUP_REMOVED lines=10> */
.L_x_2025:
[----:B------:R-:W-:Y:S05]  /*3b070*/  BSYNC B1 ;  /* 0x0000000000017941 */ /* 0x000fea0003800000 */
.L_x_2024:
        /* <DEDUP_REMOVED lines=10> */
.L_x_2027:
[----:B------:R-:W-:Y:S05]  /*3b120*/  BSYNC B1 ;  /* 0x0000000000017941 */ /* 0x000fea0003800000 */
.L_x_2026:
        /* <DEDUP_REMOVED lines=10> */
.L_x_2029:
[----:B------:R-:W-:Y:S05]  /*3b1d0*/  BSYNC B1 ;  /* 0x0000000000017941 */ /* 0x000fea0003800000 */
.L_x_2028:
        /* <DEDUP_REMOVED lines=10> */
.L_x_2031:
[----:B------:R-:W-:Y:S05]  /*3b280*/  BSYNC B1 ;  /* 0x0000000000017941 */ /* 0x000fea0003800000 */
.L_x_2030:
        /* <DEDUP_REMOVED lines=10> */
.L_x_2033:
[----:B------:R-:W-:Y:S05]  /*3b330*/  BSYNC B1 ;  /* 0x0000000000017941 */ /* 0x000fea0003800000 */
.L_x_2032:
        /* <DEDUP_REMOVED lines=10> */
.L_x_2035:
[----:B------:R-:W-:Y:S05]  /*3b3e0*/  BSYNC B1 ;  /* 0x0000000000017941 */ /* 0x000fea0003800000 */
.L_x_2034:
        /* <DEDUP_REMOVED lines=10> */
.L_x_2037:
[----:B------:R-:W-:Y:S05]  /*3b490*/  BSYNC B1 ;  /* 0x0000000000017941 */ /* 0x000fea0003800000 */
.L_x_2036:
        /* <DEDUP_REMOVED lines=10> */
.L_x_2039:
[----:B------:R-:W-:Y:S05]  /*3b540*/  BSYNC B1 ;  /* 0x0000000000017941 */ /* 0x000fea0003800000 */
.L_x_2038:
        /* <DEDUP_REMOVED lines=10> */
.L_x_2041:
[----:B------:R-:W-:Y:S05]  /*3b5f0*/  BSYNC B1 ;  /* 0x0000000000017941 */ /* 0x000fea0003800000 */
.L_x_2040:
        /* <DEDUP_REMOVED lines=10> */
.L_x_2043:
[----:B------:R-:W-:Y:S05]  /*3b6a0*/  BSYNC B1 ;  /* 0x0000000000017941 */ /* 0x000fea0003800000 */
.L_x_2042:
        /* <DEDUP_REMOVED lines=10> */
.L_x_2045:
[----:B------:R-:W-:Y:S05]  /*3b750*/  BSYNC B1 ;  /* 0x0000000000017941 */ /* 0x000fea0003800000 */
.L_x_2044:
        /* <DEDUP_REMOVED lines=10> */
.L_x_2047:
[----:B------:R-:W-:Y:S05]  /*3b800*/  BSYNC B1 ;  /* 0x0000000000017941 */ /* 0x000fea0003800000 */
.L_x_2046:
        /* <DEDUP_REMOVED lines=10> */
.L_x_2049:
[----:B------:R-:W-:Y:S05]  /*3b8b0*/  BSYNC B1 ;  /* 0x0000000000017941 */ /* 0x000fea0003800000 */
.L_x_2048:
[----:B-----5:R-:W-:Y:S01]  /*3b8c0*/  HADD2.F32 R5, -RZ, R3.H0_H0 ;  /* 0x20000003ff057230 */ /* 0x020fe20000004100 */
[----:B------:R-:W-:Y:S04]  /*3b8d0*/  BSSY B1, `(.L_x_2050) ;  /* 0x0000008000017945 */ /* 0x000fe80003800000 */
[----:B------:R-:W-:-:S04]  /*3b8e0*/  FMUL R4, R5, R16 ;  /* 0x0000001005047220 */ /* 0x000fc80000400000 */
[----:B------:R-:W-:-:S05]  /*3b8f0*/  FFMA R4, R139, R2, R4 ;  /* 0x000000028b047223 */ /* 0x000fca0000000004 */
[----:B------:R-:W-:-:S05]  /*3b900*/  F2FP.F16.F32.PACK_AB R4, RZ, R4 ;  /* 0x00000004ff04723e */ /* 0x000fca00000000ff */
[----:B------:R0:W-:Y:S01]  /*3b910*/  @P5 STG.E.U16 desc[UR36][R162.64+0x3c2], R4 ;  /* 0x0003c204a2005986 */ /* 0x0001e2000c101524 */
[----:B------:R-:W-:-:S13]  /*3b920*/  ISETP.GT.AND P5, PT, R0, 0x180, P6 ;  /* 0x000001800000780c */ /* 0x000fda00037a4270 */
[----:B0-----:R-:W-:Y:S05]  /*3b930*/  @!P5 BRA `(.L_x_2051) ;  /* 0x000000000004d947 */ /* 0x001fea0003800000 */
[----:B------:R0:W5:Y:S02]  /*3b940*/  LDG.E.LTC128B.U16 R3, desc[UR36][R8.64+0x3d0] ;  /* 0x0003d02408037981 */ /* 0x000164000c1e1520 */
.L_x_2051:
[----:B------:R-:W-:Y:S05]  /*3b950*/  BSYNC B1 ;  /* 0x0000000000017941 */ /* 0x000fea0003800000 */
.L_x_2050:
        /* <DEDUP_REMOVED lines=9> */
.L_x_2053:
[----:B------:R-:W-:Y:S05]  /*3b9f0*/  BSYNC B1 ;  /* 0x0000000000017941 */ /* 0x000fea0003800000 */
.L_x_2052:
[----:B-----5:R-:W-:Y:S01]  /*3ba00*/  HADD2.F32 R5, -RZ, R3.H0_H0 ;  /* 0x20000003ff057230 */ /* 0x020fe20000004100 */
[----:B------:R-:W-:Y:S01]  /*3ba10*/  ISETP.GT.AND P6, PT, R0, 0x188, P6 ;  /* 0x000001880000780c */ /* 0x000fe200037c4270 */
[----:B------:R-:W-:Y:S03]  /*3ba20*/  BSSY B1, `(.L_x_2054) ;  /* 0x0000007000017945 */ /* 0x000fe60003800000 */
[----:B------:R-:W-:-:S04]  /*3ba30*/  FMUL R4, R5, R16 ;  /* 0x0000001005047220 */ /* 0x000fc80000400000 */
[----:B------:R-:W-:-:S05]  /*3ba40*/  FFMA R4, R141, R2, R4 ;  /* 0x000000028d047223 */ /* 0x000fca0000000004 */
[----:B------:R-:W-:-:S05]  /*3ba50*/  F2FP.F16.F32.PACK_AB R4, RZ, R4 ;  /* 0x00000004ff04723e */ /* 0x000fca00000000ff */
[----:B------:R0:W-:Y:S01]  /*3ba60*/  @P5 STG.E.U16 desc[UR36][R160.64+0x3d2], R4 ;  /* 0x0003d204a0005986 */ /* 0x0001e2000c101524 */
[----:B------:R-:W-:Y:S05]  /*3ba70*/  @!P6 BRA `(.L_x_2055) ;  /* 0x000000000004e947 */ /* 0x000fea0003800000 */
[----:B------:R0:W5:Y:S02]  /*3ba80*/  LDG.E.LTC128B.U16 R3, desc[UR36][R6.64+0x3d0] ;  /* 0x0003d02406037981 */ /* 0x000164000c1e1520 */
.L_x_2055:
[----:B------:R-:W-:Y:S05]  /*3ba90*/  BSYNC B1 ;  /* 0x0000000000017941 */ /* 0x000fea0003800000 */
.L_x_2054:
        /* <DEDUP_REMOVED lines=9> */
.L_x_2057:
[----:B------:R-:W-:Y:S05]  /*3bb30*/  BSYNC B1 ;  /* 0x0000000000017941 */ /* 0x000fea0003800000 */
.L_x_2056:
[----:B0----5:R-:W-:Y:S01]  /*3bb40*/  HADD2.F32 R5, -RZ, R3.H0_H0 ;  /* 0x20000003ff057230 */ /* 0x021fe20000004100 */
        /* <DEDUP_REMOVED lines=8> */
.L_x_2059:
[----:B------:R-:W-:Y:S05]  /*3bbd0*/  BSYNC B1 ;  /* 0x0000000000017941 */ /* 0x000fea0003800000 */
.L_x_2058:
        /* <DEDUP_REMOVED lines=9> */
.L_x_2061:
[----:B------:R-:W-:Y:S05]  /*3bc70*/  BSYNC B1 ;  /* 0x0000000000017941 */ /* 0x000fea0003800000 */
.L_x_2060:
        /* <DEDUP_REMOVED lines=9> */
.L_x_2063:
[----:B------:R-:W-:Y:S05]  /*3bd10*/  BSYNC B1 ;  /* 0x0000000000017941 */ /* 0x000fea0003800000 */
.L_x_2062:
        /* <DEDUP_REMOVED lines=9> */
.L_x_2065:
[----:B------:R-:W-:Y:S05]  /*3bdb0*/  BSYNC B1 ;  /* 0x0000000000017941 */ /* 0x000fea0003800000 */
.L_x_2064:
        /* <DEDUP_REMOVED lines=9> */
.L_x_2067:
[----:B------:R-:W-:Y:S05]  /*3be50*/  BSYNC B1 ;  /* 0x0000000000017941 */ /* 0x000fea0003800000 */
.L_x_2066:
        /* <DEDUP_REMOVED lines=9> */
.L_x_2069:
[----:B------:R-:W-:Y:S05]  /*3bef0*/  BSYNC B1 ;  /* 0x0000000000017941 */ /* 0x000fea0003800000 */
.L_x_2068:
        /* <DEDUP_REMOVED lines=9> */
.L_x_2071:
[----:B------:R-:W-:Y:S05]  /*3bf90*/  BSYNC B1 ;  /* 0x0000000000017941 */ /* 0x000fea0003800000 */
.L_x_2070:
        /* <DEDUP_REMOVED lines=9> */
.L_x_2073:
[----:B------:R-:W-:Y:S05]  /*3c030*/  BSYNC B1 ;  /* 0x0000000000017941 */ /* 0x000fea0003800000 */
.L_x_2072:
[----:B------:R-:W-:Y:S05]  /*3c040*/  @!P0 BRA `(.L_x_2074) ;  /* 0x0000018400688947 */ /* 0x000fea0003800000 */
[----:B-----5:R-:W-:-:S05]  /*3c050*/  HADD2.F32 R3, -RZ, R3.H0_H0 ;  /* 0x20000003ff037230 */ /* 0x020fca0000004100 */
[----:B------:R-:W-:-:S04]  /*3c060*/  FMUL R0, R3, R16 ;  /* 0x0000001003007220 */ /* 0x000fc80000400000 */
[----:B------:R-:W-:-:S05]  /*3c070*/  FFMA R0, R151, R2, R0 ;  /* 0x0000000297007223 */ /* 0x000fca0000000000 */
[----:B------:R-:W-:-:S05]  /*3c080*/  F2FP.F16.F32.PACK_AB R0, RZ, R0 ;  /* 0x00000000ff00723e */ /* 0x000fca00000000ff */
[----:B------:R0:W-:Y:S01]  /*3c090*/  STG.E.U16 desc[UR36][R162.64+0x3f2], R0 ;  /* 0x0003f200a2007986 */ /* 0x0001e2000c101524 */
[----:B------:R-:W-:Y:S05]  /*3c0a0*/  BRA `(.L_x_2074) ;  /* 0x0000018400507947 */ /* 0x000fea0003800000 */
.L_x_35:
[----:B------:R-:W2:Y:S01]  /*3c0b0*/  LDL.LU R6, [R1+0xc08] ;  /* 0x000c080001067983 */ /* 0x000ea20000300800 */
[----:B------:R-:W-:-:S03]  /*3c0c0*/  ULDC.64 UR4, c[0x0][0x5c0] ;  /* 0x0001700000047ab9 */ /* 0x000fc60000000a00 */
[----:B------:R-:W3:Y:S04]  /*3c0d0*/  LDL.LU R235, [R1+0xc9c] ;  /* 0x000c9c0001eb7983 */ /* 0x000ee80000300800 */
[----:B------:R-:W5:Y:S04]  /*3c0e0*/  LDL.LU R234, [R1+0xca0] ;  /* 0x000ca00001ea7983 */ /* 0x000f680000300800 */
[----:B------:R-:W4:Y:S04]  /*3c0f0*/  LDL.LU R233, [R1+0xca4] ;  /* 0x000ca40001e97983 */ /* 0x000f280000300800 */
        /* <DEDUP_REMOVED lines=85> */
[----:B------:R-:W4:Y:S01]  /*3c650*/  LDL.LU R13, [R1+0xdfc] ;  /* 0x000dfc00010d7983 */ /* 0x000f220000300800 */
[----:B------:R-:W-:-:S03]  /*3c660*/  LEA R10, P0, R4, UR4, 0x1 ;  /* 0x00000004040a7c11 */ /* 0x000fc6000f8008ff */
[----:B------:R-:W2:Y:S01]  /*3c670*/  LDL.LU R5, [R1+0xc04] ;  /* 0x000c040001057983 */ /* 0x000ea20000300800 */
[----:B------:R-:W-:-:S03]  /*3c680*/  LEA.HI.X R11, R4, UR5, R20, 0x1, P0 ;  /* 0x00000005040b7c11 */ /* 0x000fc600080f0c14 */
[----:B------:R-:W3:Y:S01]  /*3c690*/  LDL.LU R4, [R1+0xc00] ;  /* 0x000c000001047983 */ /* 0x000ee20000300800 */
[----:B------:R-:W-:-:S03]  /*3c6a0*/  ISETP.GT.AND P3, PT, R3, 0x1, PT ;  /* 0x000000010300780c */ /* 0x000fc60003f64270 */
[----:B------:R-:W5:Y:S01]  /*3c6b0*/  LDL.LU R20, [R1+0xc98] ;  /* 0x000c980001147983 */ /* 0x000f620000300800 */
[----:B------:R-:W-:Y:S01]  /*3c6c0*/  ISETP.GT.AND P0, PT, R0, RZ, P3 ;  /* 0x000000ff0000720c */ /* 0x000fe20001f04270 */
[----:B--2---:R-:W-:-:S05]  /*3c6d0*/  FMUL R5, R5, R2 ;  /* 0x0000000205057220 */ /* 0x004fca0000400000 */
[----:B------:R-:W-:-:S07]  /*3c6e0*/  F2FP.F16.F32.PACK_AB R5, RZ, R5 ;  /* 0x00000005ff05723e */ /* 0x000fce00000000ff */
[----:B------:R0:W-:Y:S04]  /*3c6f0*/  @P0 STG.E.U16 desc[UR36][R10.64+0x2], R5 ;  /* 0x000002050a000986 */ /* 0x0001e8000c101524 */
[----:B0-----:R-:W2:Y:S01]  /*3c700*/  LDL.LU R5, [R1+0xc0c] ;  /* 0x000c0c0001057983 */ /* 0x001ea20000300800 */
[-C--:B---3--:R-:W-:Y:S01]  /*3c710*/  FMUL R4, R4, R2.reuse ;  /* 0x0000000204047220 */ /* 0x088fe20000400000 */
[----:B------:R-:W-:-:S04]  /*3c720*/  FMUL R6, R6, R2 ;  /* 0x0000000206067220 */ /* 0x000fc80000400000 */
[----:B------:R-:W-:Y:S01]  /*3c730*/  F2FP.F16.F32.PACK_AB R4, RZ, R4 ;  /* 0x00000004ff04723e */ /* 0x000fe200000000ff */
[----:B------:R-:W-:Y:S01]  /*3c740*/  USHF.L.U32 UR5, UR6, 0x4, URZ ;  /* 0x0000000406057899 */ /* 0x000fe2000800063f */
[----:B------:R-:W-:Y:S02]  /*3c750*/  ISETP.GT.AND P2, PT, R0, 0x8, P5 ;  /* 0x000000080000780c */ /* 0x000fe40002f44270 */
[----:B------:R-:W-:Y:S01]  /*3c760*/  PRMT R7, R4, 0x7610, R7 ;  /* 0x0000761004077816 */ /* 0x000fe20000000007 */
[----:B------:R-:W-:Y:S01]  /*3c770*/  USHF.L.U64.HI UR4, UR6, 0x4, UR7 ;  /* 0x0000000406047899 */ /* 0x000fe20008010207 */
[----:B------:R-:W-:-:S03]  /*3c780*/  F2FP.F16.F32.PACK_AB R4, RZ, R6 ;  /* 0x00000006ff04723e */ /* 0x000fc600000000ff */
[----:B------:R0:W-:Y:S01]  /*3c790*/  @P1 STG.E.U16 desc[UR36][R10.64], R7 ;  /* 0x000000070a001986 */ /* 0x0001e2000c101524 */
[----:B------:R-:W-:Y:S02]  /*3c7a0*/  IADD3 R6, P1, R10, UR5, RZ ;  /* 0x000000050a067c10 */ /* 0x000fe4000ff3e0ff */
[----:B------:R-:W-:Y:S02]  /*3c7b0*/  ISETP.GT.AND P0, PT, R0, 0x8, P3 ;  /* 0x000000080000780c */ /* 0x000fe40001f04270 */
[----:B0-----:R-:W-:-:S05]  /*3c7c0*/  IADD3.X R7, R11, UR4, RZ, P1, !PT ;  /* 0x000000040b077c10 */ /* 0x001fca0008ffe4ff */
[----:B------:R2:W-:Y:S02]  /*3c7d0*/  @P2 STG.E.U16 desc[UR36][R6.64], R4 ;  /* 0x0000000406002986 */ /* 0x0005e4000c101524 */
[----:B--2---:R-:W-:-:S05]  /*3c7e0*/  FMUL R4, R5, R2 ;  /* 0x0000000205047220 */ /* 0x004fca0000400000 */
[----:B------:R-:W-:Y:S01]  /*3c7f0*/  F2FP.F16.F32.PACK_AB R4, RZ, R4 ;  /* 0x00000004ff04723e */ /* 0x000fe200000000ff */
[----:B------:R-:W-:-:S03]  /*3c800*/  @P0 IMAD.MOV.U32 R5, RZ, RZ, R7 ;  /* 0x000000ffff050224 */ /* 0x000fc600078e0007 */
[----:B------:R-:W-:Y:S01]  /*3c810*/  PRMT R8, R4, 0x7610, R8 ;  /* 0x0000761004087816 */ /* 0x000fe20000000008 */
[----:B------:R-:W-:-:S05]  /*3c820*/  @P0 IMAD.MOV.U32 R4, RZ, RZ, R6 ;  /* 0x000000ffff040224 */ /* 0x000fca00078e0006 */
[----:B------:R0:W-:Y:S04]  /*3c830*/  @P0 STG.E.U16 desc[UR36][R4.64+0x2], R8 ;  /* 0x0000020804000986 */ /* 0x0001e8000c101524 */
[----:B0-----:R-:W2:Y:S04]  /*3c840*/  LDL.LU R4, [R1+0xc10] ;  /* 0x000c100001047983 */ /* 0x001ea80000300800 */
[----:B------:R-:W3:Y:S04]  /*3c850*/  LDL.LU R5, [R1+0xc14] ;  /* 0x000c140001057983 */ /* 0x000ee80000300800 */
[----:B------:R-:W4:Y:S01]  /*3c860*/  LDL.LU R8, [R1+0xc18] ;  /* 0x000c180001087983 */ /* 0x000f220000300800 */
[----:B------:R-:W-:-:S02]  /*3c870*/  ISETP.GT.AND P2, PT, R3, 0x8, PT ;  /* 0x000000080300780c */ /* 0x000fc40003f44270 */
[----:B------:R-:W-:Y:S02]  /*3c880*/  ISETP.GT.AND P3, PT, R3, 0x9, PT ;  /* 0x000000090300780c */ /* 0x000fe40003f64270 */
[C---:B------:R-:W-:Y:S02]  /*3c890*/  ISETP.GT.AND P0, PT, R0.reuse, RZ, P2 ;  /* 0x000000ff0000720c */ /* 0x040fe40001704270 */
[C---:B------:R-:W-:Y:S02]  /*3c8a0*/  ISETP.GT.AND P1, PT, R0.reuse, RZ, P3 ;  /* 0x000000ff0000720c */ /* 0x040fe40001f24270 */
[----:B------:R-:W-:Y:S01]  /*3c8b0*/  ISETP.GT.AND P2, PT, R0, 0x8, P2 ;  /* 0x000000080000780c */ /* 0x000fe20001744270 */
[-C--:B--2---:R-:W-:Y:S01]  /*3c8c0*/  FMUL R4, R4, R2.reuse ;  /* 0x0000000204047220 */ /* 0x084fe20000400000 */
[----:B---3--:R-:W-:-:S04]  /*3c8d0*/  FMUL R5, R5, R2 ;  /* 0x0000000205057220 */ /* 0x008fc80000400000 */
[----:B------:R-:W-:Y:S01]  /*3c8e0*/  F2FP.F16.F32.PACK_AB R4, RZ, R4 ;  /* 0x00000004ff04723e */ /* 0x000fe200000000ff */
[----:B----4-:R-:W-:Y:S01]  /*3c8f0*/  FMUL R8, R8, R2 ;  /* 0x0000000208087220 */ /* 0x010fe20000400000 */
[----:B------:R-:W-:Y:S02]  /*3c900*/  F2FP.F16.F32.PACK_AB R5, RZ, R5 ;  /* 0x00000005ff05723e */ /* 0x000fe400000000ff */
[----:B------:R-:W-:Y:S02]  /*3c910*/  PRMT R9, R4, 0x7610, R9 ;  /* 0x0000761004097816 */ /* 0x000fe40000000009 */
[----:B------:R-:W-:Y:S01]  /*3c920*/  F2FP.F16.F32.PACK_AB R4, RZ, R8 ;  /* 0x00000008ff04723e */ /* 0x000fe200000000ff */
[----:B------:R0:W-:Y:S03]  /*3c930*/  @P1 STG.E.U16 desc[UR36][R10.64+0x12], R5 ;  /* 0x000012050a001986 */ /* 0x0001e6000c101524 */
[----:B------:R-:W-:Y:S01]  /*3c940*/  PRMT R8, R4, 0x7610, R8 ;  /* 0x0000761004087816 */ /* 0x000fe20000000008 */
[----:B------:R-:W-:Y:S01]  /*3c950*/  @P2 IMAD.MOV.U32 R4, RZ, RZ, R6 ;  /* 0x000000ffff042224 */ /* 0x000fe200078e0006 */
[----:B------:R1:W-:Y:S01]  /*3c960*/  @P0 STG.E.U16 desc[UR36][R10.64+0x10], R9 ;  /* 0x000010090a000986 */ /* 0x0003e2000c101524 */
[----:B0-----:R-:W-:-:S03]  /*3c970*/  @P2 IMAD.MOV.U32 R5, RZ, RZ, R7 ;  /* 0x000000ffff052224 */ /* 0x001fc600078e0007 */
[----:B-1----:R-:W2:Y:S04]  /*3c980*/  LDL.LU R9, [R1+0xc94] ;  /* 0x000c940001097983 */ /* 0x002ea80000300800 */
[----:B------:R0:W-:Y:S04]  /*3c990*/  @P2 STG.E.U16 desc[UR36][R4.64+0x10], R8 ;  /* 0x0000100804002986 */ /* 0x0001e8000c101524 */
[----:B0-----:R-:W3:Y:S01]  /*3c9a0*/  LDL.LU R5, [R1+0xc1c] ;  /* 0x000c1c0001057983 */ /* 0x001ee20000300800 */
[----:B------:R-:W-:Y:S01]  /*3c9b0*/  ISETP.GT.AND P0, PT, R0, 0x8, P3 ;  /* 0x000000080000780c */ /* 0x000fe20001f04270 */
[----:B---3--:R-:W-:-:S05]  /*3c9c0*/  FMUL R4, R5, R2 ;  /* 0x0000000205047220 */ /* 0x008fca0000400000 */
[----:B------:R-:W-:-:S07]  /*3c9d0*/  F2FP.F16.F32.PACK_AB R4, RZ, R4 ;  /* 0x00000004ff04723e */ /* 0x000fce00000000ff */
[----:B------:R-:W-:Y:S01]  /*3c9e0*/  @P0 IMAD.MOV.U32 R5, RZ, RZ, R7 ;  /* 0x000000ffff050224 */ /* 0x000fe200078e0007 */
[----:B------:R-:W-:Y:S01]  /*3c9f0*/  PRMT R8, R4, 0x7610, R8 ;  /* 0x0000761004087816 */ /* 0x000fe20000000008 */
[----:B------:R-:W-:-:S05]  /*3ca00*/  @P0 IMAD.MOV.U32 R4, RZ, RZ, R6 ;  /* 0x000000ffff040224 */ /* 0x000fca00078e0006 */
[----:B------:R0:W-:Y:S04]  /*3ca10*/  @P0 STG.E.U16 desc[UR36][R4.64+0x12], R8 ;  /* 0x0000120804000986 */ /* 0x0001e8000c101524 */
[----:B0-----:R-:W3:Y:S01]  /*3ca20*/  LDL.LU R4, [R1+0xc20] ;  /* 0x000c200001047983 */ /* 0x001ee20000300800 */
[----:B------:R-:W-:-:S03]  /*3ca30*/  ISETP.GT.AND P2, PT, R3, 0x10, PT ;  /* 0x000000100300780c */ /* 0x000fc60003f44270 */
[----:B------:R-:W4:Y:S01]  /*3ca40*/  LDL.LU R5, [R1+0xc28] ;  /* 0x000c280001057983 */ /* 0x000f220000300800 */
[----:B------:R-:W-:Y:S01]  /*3ca50*/  ISETP.GT.AND P0, PT, R0, RZ, P2 ;  /* 0x000000ff0000720c */ /* 0x000fe20001704270 */
[----:B---3--:R-:W-:-:S05]  /*3ca60*/  FMUL R4, R4, R2 ;  /* 0x0000000204047220 */ /* 0x008fca0000400000 */
[----:B------:R-:W-:-:S07]  /*3ca70*/  F2FP.F16.F32.PACK_AB R4, RZ, R4 ;  /* 0x00000004ff04723e */ /* 0x000fce00000000ff */
[----:B------:R0:W-:Y:S04]  /*3ca80*/  @P0 STG.E.U16 desc[UR36][R10.64+0x20], R4 ;  /* 0x000020040a000986 */ /* 0x0001e8000c101524 */
[----:B0-----:R-:W3:Y:S01]  /*3ca90*/  LDL.LU R4, [R1+0xc24] ;  /* 0x000c240001047983 */ /* 0x001ee20000300800 */
[----:B------:R-:W-:-:S04]  /*3caa0*/  ISETP.GT.AND P1, PT, R3, 0x11, PT ;  /* 0x000000110300780c */ /* 0x000fc80003f24270 */
[----:B------:R-:W-:Y:S01]  /*3cab0*/  ISETP.GT.AND P0, PT, R0, RZ, P1 ;  /* 0x000000ff0000720c */ /* 0x000fe20000f04270 */
[----:B---3--:R-:W-:-:S05]  /*3cac0*/  FMUL R4, R4, R2 ;  /* 0x0000000204047220 */ /* 0x008fca0000400000 */
[----:B------:R-:W-:-:S07]  /*3cad0*/  F2FP.F16.F32.PACK_AB R4, RZ, R4 ;  /* 0x00000004ff04723e */ /* 0x000fce00000000ff */
[----:B------:R4:W-:Y:S01]  /*3cae0*/  @P0 STG.E.U16 desc[UR36][R10.64+0x22], R4 ;  /* 0x000022040a000986 */ /* 0x0009e2000c101524 */
[----:B------:R-:W-:Y:S01]  /*3caf0*/  ISETP.GT.AND P0, PT, R0, 0x8, P2 ;  /* 0x000000080000780c */ /* 0x000fe20001704270 */
[----:B----4-:R-:W-:-:S05]  /*3cb00*/  FMUL R4, R5, R2 ;  /* 0x0000000205047220 */ /* 0x010fca0000400000 */
[----:B------:R-:W-:-:S07]  /*3cb10*/  F2FP.F16.F32.PACK_AB R4, RZ, R4 ;  /* 0x00000004ff04723e */ /* 0x000fce00000000ff */
[----:B------:R-:W-:Y:S01]  /*3cb20*/  @P0 IMAD.MOV.U32 R5, RZ, RZ, R7 ;  /* 0x000000ffff050224 */ /* 0x000fe200078e0007 */
[----:B------:R-:W-:Y:S01]  /*3cb30*/  PRMT R8, R4, 0x7610, R8 ;  /* 0x0000761004087816 */ /* 0x000fe20000000008 */
[----:B------:R-:W-:-:S05]  /*3cb40*/  @P0 IMAD.MOV.U32 R4, RZ, RZ, R6 ;  /* 0x000000ffff040224 */ /* 0x000fca00078e0006 */
        /* <DEDUP_REMOVED lines=178> */
[----:B------:R-:W-:-:S04]  /*3d670*/  ISETP.GT.AND P2, PT, R3, 0x48, PT ;  /* 0x000000480300780c */ /* 0x000fc80003f44270 */
[----:B------:R-:W-:Y:S02]  /*3d680*/  ISETP.GT.AND P0, PT, R0, RZ, P2 ;  /* 0x000000ff0000720c */ /* 0x000fe40001704270 */
[----:B------:R-:W-:Y:S01]  /*3d690*/  ISETP.GT.AND P1, PT, R3, 0x49, PT ;  /* 0x000000490300780c */ /* 0x000fe20003f24270 */
[----:B---3--:R-:W-:-:S05]  /*3d6a0*/  FMUL R4, R5, R2 ;  /* 0x0000000205047220 */ /* 0x008fca0000400000 */
[----:B------:R-:W-:-:S05]  /*3d6b0*/  F2FP.F16.F32.PACK_AB R4, RZ, R4 ;  /* 0x00000004ff04723e */ /* 0x000fca00000000ff */
[----:B------:R2:W-:Y:S01]  /*3d6c0*/  @P0 STG.E.U16 desc[UR36][R10.64+0x90], R4 ;  /* 0x000090040a000986 */ /* 0x0005e2000c101524 */
[----:B------:R-:W-:Y:S01]  /*3d6d0*/  ISETP.GT.AND P0, PT, R0, RZ, P1 ;  /* 0x000000ff0000720c */ /* 0x000fe20000f04270 */
[----:B--2---:R-:W-:-:S05]  /*3d6e0*/  FMUL R4, R9, R2 ;  /* 0x0000000209047220 */ /* 0x004fca0000400000 */
[----:B------:R-:W-:-:S07]  /*3d6f0*/  F2FP.F16.F32.PACK_AB R4, RZ, R4 ;  /* 0x00000004ff04723e */ /* 0x000fce00000000ff */
[----:B------:R5:W-:Y:S01]  /*3d700*/  @P0 STG.E.U16 desc[UR36][R10.64+0x92], R4 ;  /* 0x000092040a000986 */ /* 0x000be2000c101524 */
[----:B------:R-:W-:Y:S01]  /*3d710*/  ISETP.GT.AND P0, PT, R0, 0x8, P2 ;  /* 0x000000080000780c */ /* 0x000fe20001704270 */
[----:B-----5:R-:W-:-:S05]  /*3d720*/  FMUL R4, R20, R2 ;  /* 0x0000000214047220 */ /* 0x020fca0000400000 */
[----:B------:R-:W-:-:S07]  /*3d730*/  F2FP.F16.F32.PACK_AB R4, RZ, R4 ;  /* 0x00000004ff04723e */ /* 0x000fce00000000ff */
[----:B------:R-:W-:Y:S01]  /*3d740*/  @P0 IMAD.MOV.U32 R5, RZ, RZ, R7 ;  /* 0x000000ffff050224 */ /* 0x000fe200078e0007 */
[----:B------:R-:W-:Y:S01]  /*3d750*/  PRMT R8, R4, 0x7610, R8 ;  /* 0x0000761004087816 */ /* 0x000fe20000000008 */
[----:B------:R-:W-:-:S05]  /*3d760*/  @P0 IMAD.MOV.U32 R4, RZ, RZ, R6 ;  /* 0x000000ffff040224 */ /* 0x000fca00078e0006 */
[----:B------:R0:W-:Y:S01]  /*3d770*/  @P0 STG.E.U16 desc[UR36][R4.64+0x90], R8 ;  /* 0x0000900804000986 */ /* 0x0001e2000c101524 */
[----:B------:R-:W-:Y:S01]  /*3d780*/  ISETP.GT.AND P0, PT, R0, 0x8, P1 ;  /* 0x000000080000780c */ /* 0x000fe20000f04270 */
[----:B0-----:R-:W-:-:S05]  /*3d790*/  FMUL R4, R235, R2 ;  /* 0x00000002eb047220 */ /* 0x001fca0000400000 */
[----:B------:R-:W-:-:S07]  /*3d7a0*/  F2FP.F16.F32.PACK_AB R4, RZ, R4 ;  /* 0x00000004ff04723e */ /* 0x000fce00000000ff */
[----:B------:R-:W-:Y:S01]  /*3d7b0*/  @P0 IMAD.MOV.U32 R5, RZ, RZ, R7 ;  /* 0x000000ffff050224 */ /* 0x000fe200078e0007 */
[----:B------:R-:W-:Y:S01]  /*3d7c0*/  PRMT R8, R4, 0x7610, R8 ;  /* 0x0000761004087816 */ /* 0x000fe20000000008 */
[----:B------:R-:W-:Y:S01]  /*3d7d0*/  @P0 IMAD.MOV.U32 R4, RZ, RZ, R6 ;  /* 0x000000ffff040224 */ /* 0x000fe200078e0006 */
[----:B------:R-:W-:-:S04]  /*3d7e0*/  ISETP.GT.AND P2, PT, R3, 0x50, PT ;  /* 0x000000500300780c */ /* 0x000fc80003f44270 */
[----:B------:R0:W-:Y:S01]  /*3d7f0*/  @P0 STG.E.U16 desc[UR36][R4.64+0x92], R8 ;  /* 0x0000920804000986 */ /* 0x0001e2000c101524 */
[----:B------:R-:W-:Y:S02]  /*3d800*/  ISETP.GT.AND P0, PT, R0, RZ, P2 ;  /* 0x000000ff0000720c */ /* 0x000fe40001704270 */
[----:B------:R-:W-:Y:S01]  /*3d810*/  ISETP.GT.AND P1, PT, R3, 0x51, PT ;  /* 0x000000510300780c */ /* 0x000fe20003f24270 */
[----:B0-----:R-:W-:-:S05]  /*3d820*/  FMUL R4, R234, R2 ;  /* 0x00000002ea047220 */ /* 0x001fca0000400000 */
[----:B------:R-:W-:-:S05]  /*3d830*/  F2FP.F16.F32.PACK_AB R4, RZ, R4 ;  /* 0x00000004ff04723e */ /* 0x000fca00000000ff */
[----:B------:R0:W-:Y:S01]  /*3d840*/  @P0 STG.E.U16 desc[UR36][R10.64+0xa0], R4 ;  /* 0x0000a0040a000986 */ /* 0x0001e2000c101524 */
[----:B------:R-:W-:Y:S01]  /*3d850*/  ISETP.GT.AND P0, PT, R0, RZ, P1 ;  /* 0x000000ff0000720c */ /* 0x000fe20000f04270 */
[----:B0-----:R-:W-:-:S05]  /*3d860*/  FMUL R4, R233, R2 ;  /* 0x00000002e9047220 */ /* 0x001fca0000400000 */
[----:B------:R-:W-:-:S07]  /*3d870*/  F2FP.F16.F32.PACK_AB R4, RZ, R4 ;  /* 0x00000004ff04723e */ /* 0x000fce00000000ff */
[----:B------:R0:W-:Y:S01]  /*3d880*/  @P0 STG.E.U16 desc[UR36][R10.64+0xa2], R4 ;  /* 0x0000a2040a000986 */ /* 0x0001e2000c101524 */
[----:B------:R-:W-:Y:S01]  /*3d890*/  ISETP.GT.AND P0, PT, R0, 0x8, P2 ;  /* 0x000000080000780c */ /* 0x000fe20001704270 */
[----:B0-----:R-:W-:-:S05]  /*3d8a0*/  FMUL R4, R232, R2 ;  /* 0x00000002e8047220 */ /* 0x001fca0000400000 */
        /* <DEDUP_REMOVED lines=131> */
[----:B------:R-:W-:-:S04]  /*3e0e0*/  USHF.L.U64.HI UR10, UR6, 0x8, UR7 ;  /* 0x00000008060a7899 */ /* 0x000fc80008010207 */
[----:B------:R0:W-:Y:S01]  /*3e0f0*/  @P0 STG.E.U16 desc[UR36][R4.64+0xf2], R8 ;  /* 0x0000f20804000986 */ /* 0x0001e2000c101524 */
[----:B------:R-:W-:Y:S01]  /*3e100*/  ISETP.GT.AND P2, PT, R3, 0x80, PT ;  /* 0x000000800300780c */ /* 0x000fe20003f44270 */
[----:B0-----:R-:W-:-:S05]  /*3e110*/  IMAD.U32 R8, RZ, RZ, UR6 ;  /* 0x00000006ff087e24 */ /* 0x001fca000f8e00ff */
[----:B------:R-:W-:-:S04]  /*3e120*/  LEA R8, P0, R8, R10, 0x8 ;  /* 0x0000000a08087211 */ /* 0x000fc800078040ff */
[----:B------:R-:W-:Y:S02]  /*3e130*/  IADD3.X R9, R11, UR10, RZ, P0, !PT ;  /* 0x0000000a0b097c10 */ /* 0x000fe400087fe4ff */
[----:B------:R-:W-:Y:S01]  /*3e140*/  ISETP.GT.AND P0, PT, R0, RZ, P2 ;  /* 0x000000ff0000720c */ /* 0x000fe20001704270 */
[----:B------:R-:W-:Y:S01]  /*3e150*/  FMUL R4, R210, R2 ;  /* 0x00000002d2047220 */ /* 0x000fe20000400000 */
[----:B------:R-:W-:-:S04]  /*3e160*/  ISETP.GT.AND P1, PT, R3, 0x81, PT ;  /* 0x000000810300780c */ /* 0x000fc80003f24270 */
[----:B------:R-:W-:-:S07]  /*3e170*/  F2FP.F16.F32.PACK_AB R4, RZ, R4 ;  /* 0x00000004ff04723e */ /* 0x000fce00000000ff */
        /* <DEDUP_REMOVED lines=331> */
[----:B------:R-:W-:-:S04]  /*3f630*/  ISETP.GT.AND P0, PT, R3, 0xf0, PT ;  /* 0x000000f00300780c */ /* 0x000fc80003f04270 */
[----:B------:R-:W-:Y:S01]  /*3f640*/  ISETP.GT.AND P1, PT, R0, RZ, P0 ;  /* 0x000000ff0000720c */ /* 0x000fe20000724270 */
[----:B0-----:R-:W-:Y:S01]  /*3f650*/  FMUL R4, R153, R2 ;  /* 0x0000000299047220 */ /* 0x001fe20000400000 */
        /* <DEDUP_REMOVED lines=15> */
[----:B0-----:R-:W-:-:S12]  /*3f750*/  FMUL R4, R22, R2 ;  /* 0x0000000216047220 */ /* 0x001fd80000400000 */
[----:B------:R-:W-:Y:S01]  /*3f760*/  @P1 IMAD.MOV.U32 R5, RZ, RZ, R7 ;  /* 0x000000ffff051224 */ /* 0x000fe200078e0007 */
[----:B------:R-:W-:Y:S01]  /*3f770*/  ISETP.GT.AND P2, PT, R3, 0xf8, PT ;  /* 0x000000f80300780c */ /* 0x000fe20003f44270 */
[----:B------:R-:W-:Y:S01]  /*3f780*/  USHF.L.U64.HI UR10, UR6, 0x9, UR7 ;  /* 0x00000009060a7899 */ /* 0x000fe20008010207 */
[----:B------:R-:W-:Y:S01]  /*3f790*/  F2FP.F16.F32.PACK_AB R4, RZ, R4 ;  /* 0x00000004ff04723e */ /* 0x000fe200000000ff */
[----:B------:R-:W2:Y:S03]  /*3f7a0*/  LDL.LU R22, [R1+0xa00] ;  /* 0x000a000001167983 */ /* 0x000ea60000300800 */
[----:B------:R-:W-:Y:S01]  /*3f7b0*/  PRMT R12, R4, 0x7610, R12 ;  /* 0x00007610040c7816 */ /* 0x000fe2000000000c */
[----:B------:R-:W-:-:S05]  /*3f7c0*/  @P1 IMAD.MOV.U32 R4, RZ, RZ, R6 ;  /* 0x000000ffff041224 */ /* 0x000fca00078e0006 */
[----:B------:R0:W-:Y:S01]  /*3f7d0*/  @P1 STG.E.U16 desc[UR36][R4.64+0x1e2], R12 ;  /* 0x0001e20c04001986 */ /* 0x0001e2000c101524 */
[----:B------:R-:W-:Y:S01]  /*3f7e0*/  ISETP.GT.AND P1, PT, R0, RZ, P2 ;  /* 0x000000ff0000720c */ /* 0x000fe20001724270 */
[----:B0-----:R-:W-:-:S05]  /*3f7f0*/  FMUL R4, R21, R2 ;  /* 0x0000000215047220 */ /* 0x001fca0000400000 */
[----:B------:R-:W-:-:S07]  /*3f800*/  F2FP.F16.F32.PACK_AB R4, RZ, R4 ;  /* 0x00000004ff04723e */ /* 0x000fce00000000ff */
[----:B------:R0:W-:Y:S01]  /*3f810*/  @P1 STG.E.U16 desc[UR36][R10.64+0x1f0], R4 ;  /* 0x0001f0040a001986 */ /* 0x0001e2000c101524 */
[----:B------:R-:W-:-:S04]  /*3f820*/  ISETP.GT.AND P1, PT, R3, 0xf9, PT ;  /* 0x000000f90300780c */ /* 0x000fc80003f24270 */
[----:B------:R-:W-:Y:S01]  /*3f830*/  ISETP.GT.AND P6, PT, R0, RZ, P1 ;  /* 0x000000ff0000720c */ /* 0x000fe20000fc4270 */
[----:B0-----:R-:W-:-:S05]  /*3f840*/  FMUL R4, R15, R2 ;  /* 0x000000020f047220 */ /* 0x001fca0000400000 */
[----:B------:R-:W-:-:S07]  /*3f850*/  F2FP.F16.F32.PACK_AB R4, RZ, R4 ;  /* 0x00000004ff04723e */ /* 0x000fce00000000ff */
[----:B------:R0:W-:Y:S02]  /*3f860*/  @P6 STG.E.U16 desc[UR36][R10.64+0x1f2], R4 ;  /* 0x0001f2040a006986 */ /* 0x0001e4000c101524 */
[----:B0-----:R-:W-:-:S05]  /*3f870*/  IMAD.U32 R4, RZ, RZ, UR6 ;  /* 0x00000006ff047e24 */ /* 0x001fca000f8e00ff */
[----:B------:R-:W-:-:S04]  /*3f880*/  LEA R4, P6, R4, R10, 0x9 ;  /* 0x0000000a04047211 */ /* 0x000fc800078c48ff */
[----:B------:R-:W-:Y:S02]  /*3f890*/  IADD3.X R5, R11, UR10, RZ, P6, !PT ;  /* 0x0000000a0b057c10 */ /* 0x000fe4000b7fe4ff */
[----:B------:R-:W-:Y:S01]  /*3f8a0*/  ISETP.GT.AND P6, PT, R0, 0x8, P2 ;  /* 0x000000080000780c */ /* 0x000fe200017c4270 */
[----:B------:R-:W-:-:S05]  /*3f8b0*/  FMUL R12, R14, R2 ;  /* 0x000000020e0c7220 */ /* 0x000fca0000400000 */
[----:B------:R-:W-:-:S07]  /*3f8c0*/  F2FP.F16.F32.PACK_AB R12, RZ, R12 ;  /* 0x0000000cff0c723e */ /* 0x000fce00000000ff */
[----:B------:R0:W-:Y:S02]  /*3f8d0*/  @P6 STG.E.U16 desc[UR36][R6.64+0x1f0], R12 ;  /* 0x0001f00c06006986 */ /* 0x0001e4000c101524 */
[----:B0-----:R-:W-:Y:S02]  /*3f8e0*/  FMUL R12, R13, R2 ;  /* 0x000000020d0c7220 */ /* 0x001fe40000400000 */
[----:B------:R-:W3:Y:S04]  /*3f8f0*/  LDL.LU R13, [R1+0xa04] ;  /* 0x000a0400010d7983 */ /* 0x000ee80000300800 */
[----:B------:R-:W4:Y:S04]  /*3f900*/  LDL.LU R14, [R1+0xa08] ;  /* 0x000a0800010e7983 */ /* 0x000f280000300800 */
[----:B------:R-:W5:Y:S04]  /*3f910*/  LDL.LU R20, [R1+0xab0] ;  /* 0x000ab00001147983 */ /* 0x000f680000300800 */
[----:B------:R-:W5:Y:S04]  /*3f920*/  LDL.LU R235, [R1+0xab4] ;  /* 0x000ab40001eb7983 */ /* 0x000f680000300800 */
[----:B------:R-:W5:Y:S04]  /*3f930*/  LDL.LU R234, [R1+0xab8] ;  /* 0x000ab80001ea7983 */ /* 0x000f680000300800 */
[----:B------:R-:W5:Y:S04]  /*3f940*/  LDL.LU R233, [R1+0xabc] ;  /* 0x000abc0001e97983 */ /* 0x000f680000300800 */
[----:B------:R-:W5:Y:S04]  /*3f950*/  LDL.LU R232, [R1+0xac0] ;  /* 0x000ac00001e87983 */ /* 0x000f680000300800 */
[----:B------:R-:W5:Y:S01]  /*3f960*/  LDL.LU R231, [R1+0xac4] ;  /* 0x000ac40001e77983 */ /* 0x000f620000300800 */
[----:B------:R-:W-:-:S03]  /*3f970*/  ISETP.GT.AND P6, PT, R0, 0x8, P1 ;  /* 0x000000080000780c */ /* 0x000fc60000fc4270 */
[----:B------:R-:W5:Y:S04]  /*3f980*/  LDL.LU R230, [R1+0xac8] ;  /* 0x000ac80001e67983 */ /* 0x000f680000300800 */
[----:B------:R-:W5:Y:S04]  /*3f990*/  LDL.LU R229, [R1+0xacc] ;  /* 0x000acc0001e57983 */ /* 0x000f680000300800 */
[----:B------:R-:W5:Y:S04]  /*3f9a0*/  LDL.LU R228, [R1+0xad0] ;  /* 0x000ad00001e47983 */ /* 0x000f680000300800 */
[----:B------:R-:W5:Y:S04]  /*3f9b0*/  LDL.LU R227, [R1+0xad4] ;  /* 0x000ad40001e37983 */ /* 0x000f680000300800 */
[----:B------:R-:W5:Y:S04]  /*3f9c0*/  LDL.LU R226, [R1+0xad8] ;  /* 0x000ad80001e27983 */ /* 0x000f680000300800 */
[----:B------:R-:W5:Y:S04]  /*3f9d0*/  LDL.LU R225, [R1+0xadc] ;  /* 0x000adc0001e17983 */ /* 0x000f680000300800 */
[----:B------:R-:W5:Y:S04]  /*3f9e0*/  LDL.LU R224, [R1+0xae0] ;  /* 0x000ae00001e07983 */ /* 0x000f680000300800 */
[----:B------:R-:W5:Y:S01]  /*3f9f0*/  LDL.LU R223, [R1+0xae4] ;  /* 0x000ae40001df7983 */ /* 0x000f620000300800 */
[----:B------:R-:W-:-:S03]  /*3fa00*/  F2FP.F16.F32.PACK_AB R12, RZ, R12 ;  /* 0x0000000cff0c723e */ /* 0x000fc600000000ff */
[----:B------:R-:W5:Y:S04]  /*3fa10*/  LDL.LU R222, [R1+0xae8] ;  /* 0x000ae80001de7983 */ /* 0x000f680000300800 */
        /* <DEDUP_REMOVED lines=8> */
[----:B------:R2:W-:Y:S01]  /*3faa0*/  @P6 STG.E.U16 desc[UR36][R6.64+0x1f2], R12 ;  /* 0x0001f20c06006986 */ /* 0x0005e2000c101524 */
        /* <DEDUP_REMOVED lines=25> */
[----:B--2---:R-:W-:-:S03]  /*3fc40*/  FMUL R12, R22, R2 ;  /* 0x00000002160c7220 */ /* 0x004fc60000400000 */
[----:B------:R-:W2:Y:S02]  /*3fc50*/  LDL.LU R189, [R1+0xb6c] ;  /* 0x000b6c0001bd7983 */ /* 0x000ea40000300800 */
[----:B------:R-:W-:Y:S02]  /*3fc60*/  F2FP.F16.F32.PACK_AB R12, RZ, R12 ;  /* 0x0000000cff0c723e */ /* 0x000fe400000000ff */
[----:B------:R-:W2:Y:S04]  /*3fc70*/  LDL.LU R188, [R1+0xb70] ;  /* 0x000b700001bc7983 */ /* 0x000ea80000300800 */
[----:B------:R3:W-:Y:S01]  /*3fc80*/  @P6 STG.E.U16 desc[UR36][R8.64], R12 ;  /* 0x0000000c08006986 */ /* 0x0007e2000c101524 */
[----:B------:R-:W-:-:S03]  /*3fc90*/  ISETP.GT.AND P6, PT, R3, 0x1, PT ;  /* 0x000000010300780c */ /* 0x000fc60003fc4270 */
[----:B------:R-:W2:Y:S01]  /*3fca0*/  LDL.LU R187, [R1+0xb74] ;  /* 0x000b740001bb7983 */ /* 0x000ea20000300800 */
[----:B------:R-:W-:-:S03]  /*3fcb0*/  ISETP.GT.AND P6, PT, R0, 0x80, P6 ;  /* 0x000000800000780c */ /* 0x000fc600037c4270 */
[----:B------:R-:W2:Y:S04]  /*3fcc0*/  LDL.LU R186, [R1+0xb78] ;  /* 0x000b780001ba7983 */ /* 0x000ea80000300800 */
        /* <DEDUP_REMOVED lines=19> */
[----:B------:R-:W2:Y:S01]  /*3fe00*/  LDL.LU R166, [R1+0xbc8] ;  /* 0x000bc80001a67983 */ /* 0x000ea20000300800 */
[----:B---3--:R-:W-:-:S03]  /*3fe10*/  FMUL R12, R13, R2 ;  /* 0x000000020d0c7220 */ /* 0x008fc60000400000 */
[----:B------:R-:W3:Y:S02]  /*3fe20*/  LDL.LU R165, [R1+0xbcc] ;  /* 0x000bcc0001a57983 */ /* 0x000ee40000300800 */
[----:B------:R-:W-:Y:S02]  /*3fe30*/  F2FP.F16.F32.PACK_AB R12, RZ, R12 ;  /* 0x0000000cff0c723e */ /* 0x000fe400000000ff */
[----:B------:R-:W3:Y:S04]  /*3fe40*/  LDL.LU R163, [R1+0xbd0] ;  /* 0x000bd00001a37983 */ /* 0x000ee80000300800 */
[----:B------:R0:W-:Y:S01]  /*3fe50*/  @P6 STG.E.U16 desc[UR36][R8.64+0x2], R12 ;  /* 0x0000020c08006986 */ /* 0x0001e2000c101524 */
[----:B----4-:R-:W-:-:S03]  /*3fe60*/  FMUL R14, R14, R2 ;  /* 0x000000020e0e7220 */ /* 0x010fc60000400000 */
[----:B------:R-:W4:Y:S04]  /*3fe70*/  LDL.LU R162, [R1+0xbd4] ;  /* 0x000bd40001a27983 */ /* 0x000f280000300800 */
[----:B------:R-:W4:Y:S01]  /*3fe80*/  LDL.LU R161, [R1+0xbd8] ;  /* 0x000bd80001a17983 */ /* 0x000f220000300800 */
[----:B0-----:R-:W-:-:S03]  /*3fe90*/  IADD3 R12, P6, R8, UR5, RZ ;  /* 0x00000005080c7c10 */ /* 0x001fc6000ffde0ff */
[----:B------:R-:W4:Y:S01]  /*3fea0*/  LDL.LU R160, [R1+0xbdc] ;  /* 0x000bdc0001a07983 */ /* 0x000f220000300800 */
[----:B------:R-:W-:-:S03]  /*3feb0*/  IADD3.X R13, R9, UR4, RZ, P6, !PT ;  /* 0x00000004090d7c10 */ /* 0x000fc6000b7fe4ff */
[----:B------:R-:W4:Y:S01]  /*3fec0*/  LDL.LU R159, [R1+0xbe0] ;  /* 0x000be000019f7983 */ /* 0x000f220000300800 */
[----:B------:R-:W-:Y:S02]  /*3fed0*/  IADD3 R22, P6, R8, UR5, RZ ;  /* 0x0000000508167c10 */ /* 0x000fe4000ffde0ff */
[----:B------:R-:W-:Y:S01]  /*3fee0*/  F2FP.F16.F32.PACK_AB R14, RZ, R14 ;  /* 0x0000000eff0e723e */ /* 0x000fe200000000ff */
[----:B------:R-:W4:Y:S01]  /*3fef0*/  LDL.LU R158, [R1+0xbe4] ;  /* 0x000be400019e7983 */ /* 0x000f220000300800 */
[----:B------:R-:W-:Y:S02]  /*3ff00*/  IADD3.X R23, R9, UR4, RZ, P6, !PT ;  /* 0x0000000409177c10 */ /* 0x000fe4000b7fe4ff */
[----:B------:R-:W-:Y:S01]  /*3ff10*/  IADD3 R152, P6, R4, UR5, RZ ;  /* 0x0000000504987c10 */ /* 0x000fe2000ffde0ff */
[----:B------:R-:W4:Y:S03]  /*3ff20*/  LDL.LU R157, [R1+0xbe8] ;  /* 0x000be800019d7983 */ /* 0x000f260000300800 */
[----:B------:R-:W-:Y:S01]  /*3ff30*/  IADD3.X R153, R5, UR4, RZ, P6, !PT ;  /* 0x0000000405997c10 */ /* 0x000fe2000b7fe4ff */
[----:B------:R-:W4:Y:S01]  /*3ff40*/  LDL.LU R156, [R1+0xbec] ;  /* 0x000bec00019c7983 */ /* 0x000f220000300800 */
[----:B------:R-:W-:-:S03]  /*3ff50*/  ISETP.GT.AND P6, PT, R0, 0x88, P5 ;  /* 0x000000880000780c */ /* 0x000fc60002fc4270 */
[----:B------:R-:W4:Y:S04]  /*3ff60*/  LDL.LU R155, [R1+0xbf0] ;  /* 0x000bf000019b7983 */ /* 0x000f280000300800 */
[----:B------:R-:W4:Y:S04]  /*3ff70*/  LDL.LU R154, [R1+0xbf4] ;  /* 0x000bf400019a7983 */ /* 0x000f280000300800 */
[----:B------:R-:W4:Y:S04]  /*3ff80*/  LDL.LU R21, [R1+0xbf8] ;  /* 0x000bf80001157983 */ /* 0x000f280000300800 */
[----:B------:R-:W4:Y:S04]  /*3ff90*/  LDL.LU R15, [R1+0xbfc] ;  /* 0x000bfc00010f7983 */ /* 0x000f280000300800 */
[----:B------:R0:W-:Y:S04]  /*3ffa0*/  @P6 STG.E.U16 desc[UR36][R12.64], R14 ;  /* 0x0000000e0c006986 */ /* 0x0001e8000c101524 */
[----:B0-----:R-:W5:Y:S01]  /*3ffb0*/  LDL.LU R14, [R1+0xa0c] ;  /* 0x000a0c00010e7983 */ /* 0x001f620000300800 */
[----:B------:R-:W-:-:S04]  /*3ffc0*/  ISETP.GT.AND P6, PT, R3, 0x1, PT ;  /* 0x000000010300780c */ /* 0x000fc80003fc4270 */
[----:B------:R-:W-:Y:S01]  /*3ffd0*/  ISETP.GT.AND P6, PT, R0, 0x88, P6 ;  /* 0x000000880000780c */ /* 0x000fe200037c4270 */
[----:B-----5:R-:W-:-:S05]  /*3ffe0*/  FMUL R14, R14, R2 ;  /* 0x000000020e0e7220 */ /* 0x020fca0000400000 */
[----:B------:R-:W-:-:S07]  /*3fff0*/  F2FP.F16.F32.PACK_AB R14, RZ, R14 ;  /* 0x0000000eff0e723e */ /* 0x000fce00000000ff */
        /* <DEDUP_REMOVED lines=240> */
[----:B------:R0:W-:Y:S01]  /*40f00*/  @P6 STG.E.U16 desc[UR36][R22.64+0xa2], R14 ;  /* 0x0000a20e16006986 */ /* 0x0001e2000c101524 */
[----:B------:R-:W-:-:S04]  /*40f10*/  ISETP.GT.AND P6, PT, R3, 0x58, PT ;  /* 0x000000580300780c */ /* 0x000fc80003fc4270 */
[----:B------:R-:W-:Y:S01]  /*40f20*/  ISETP.GT.AND P6, PT, R0, 0x80, P6 ;  /* 0x000000800000780c */ /* 0x000fe200037c4270 */
[----:B0-----:R-:W-:-:S05]  /*40f30*/  FMUL R14, R20, R2 ;  /* 0x00000002140e7220 */ /* 0x001fca0000400000 */
        /* <DEDUP_REMOVED lines=234> */
[----:B--2---:R-:W-:-:S05]  /*41de0*/  FMUL R14, R189, R2 ;  /* 0x00000002bd0e7220 */ /* 0x004fca0000400000 */
        /* <DEDUP_REMOVED lines=119> */
[----:B---3--:R-:W-:-:S05]  /*42560*/  FMUL R14, R165, R2 ;  /* 0x00000002a50e7220 */ /* 0x008fca0000400000 */
[----:B------:R-:W-:-:S07]  /*42570*/  F2FP.F16.F32.PACK_AB R14, RZ, R14 ;  /* 0x0000000eff0e723e */ /* 0x000fce00000000ff */
[----:B------:R0:W-:Y:S01]  /*42580*/  @P6 STG.E.U16 desc[UR36][R22.64+0x1c2], R14 ;  /* 0x0001c20e16006986 */ /* 0x0001e2000c101524 */
[----:B------:R-:W-:-:S04]  /*42590*/  ISETP.GT.AND P6, PT, R3, 0xe8, PT ;  /* 0x000000e80300780c */ /* 0x000fc80003fc4270 */
[----:B------:R-:W-:Y:S01]  /*425a0*/  ISETP.GT.AND P6, PT, R0, 0x80, P6 ;  /* 0x000000800000780c */ /* 0x000fe200037c4270 */
[----:B0-----:R-:W-:-:S05]  /*425b0*/  FMUL R14, R163, R2 ;  /* 0x00000002a30e7220 */ /* 0x001fca0000400000 */
[----:B------:R-:W-:-:S07]  /*425c0*/  F2FP.F16.F32.PACK_AB R14, RZ, R14 ;  /* 0x0000000eff0e723e */ /* 0x000fce00000000ff */
[----:B------:R4:W-:Y:S01]  /*425d0*/  @P6 STG.E.U16 desc[UR36][R8.64+0x1d0], R14 ;  /* 0x0001d00e08006986 */ /* 0x0009e2000c101524 */
[----:B------:R-:W-:Y:S01]  /*425e0*/  ISETP.GT.AND P6, PT, R0, 0x80, P4 ;  /* 0x000000800000780c */ /* 0x000fe200027c4270 */
[----:B----4-:R-:W-:-:S05]  /*425f0*/  FMUL R14, R162, R2 ;  /* 0x00000002a20e7220 */ /* 0x010fca0000400000 */
        /* <DEDUP_REMOVED lines=36> */
[----:B0-----:R-:W-:Y:S02]  /*42840*/  FMUL R14, R21, R2 ;  /* 0x00000002150e7220 */ /* 0x001fe40000400000 */
[----:B------:R-:W2:Y:S03]  /*42850*/  LDL.LU R21, [R1+0x800] ;  /* 0x0008000001157983 */ /* 0x000ea60000300800 */
        /* <DEDUP_REMOVED lines=83> */
[----:B------:R-:W4:Y:S01]  /*42d90*/  LDL.LU R14, [R1+0x808] ;  /* 0x00080800010e7983 */ /* 0x000f220000300800 */
[----:B------:R-:W-:-:S02]  /*42da0*/  ISETP.GT.AND P6, PT, R0, 0x88, P1 ;  /* 0x000000880000780c */ /* 0x000fc40000fc4270 */
[----:B------:R-:W-:-:S11]  /*42db0*/  F2FP.F16.F32.PACK_AB R12, RZ, R12 ;  /* 0x0000000cff0c723e */ /* 0x000fd600000000ff */
[----:B------:R2:W-:Y:S01]  /*42dc0*/  @P6 STG.E.U16 desc[UR36][R22.64+0x1f2], R12 ;  /* 0x0001f20c16006986 */ /* 0x0005e2000c101524 */
[----:B------:R-:W-:Y:S01]  /*42dd0*/  ISETP.GT.AND P6, PT, R0, 0x100, P5 ;  /* 0x000001000000780c */ /* 0x000fe20002fc4270 */
[----:B--2---:R-:W-:-:S05]  /*42de0*/  FMUL R12, R21, R2 ;  /* 0x00000002150c7220 */ /* 0x004fca0000400000 */
[----:B------:R-:W-:-:S07]  /*42df0*/  F2FP.F16.F32.PACK_AB R12, RZ, R12 ;  /* 0x0000000cff0c723e */ /* 0x000fce00000000ff */
[----:B------:R3:W-:Y:S01]  /*42e00*/  @P6 STG.E.U16 desc[UR36][R4.64], R12 ;  /* 0x0000000c04006986 */ /* 0x0007e2000c101524 */
[----:B------:R-:W-:-:S04]  /*42e10*/  ISETP.GT.AND P6, PT, R3, 0x1, PT ;  /* 0x000000010300780c */ /* 0x000fc80003fc4270 */
[----:B------:R-:W-:Y:S01]  /*42e20*/  ISETP.GT.AND P6, PT, R0, 0x100, P6 ;  /* 0x000001000000780c */ /* 0x000fe200037c4270 */
[----:B---3--:R-:W-:Y:S01]  /*42e30*/  FMUL R12, R15, R2 ;  /* 0x000000020f0c7220 */ /* 0x008fe20000400000 */
[----:B------:R-:W-:-:S04]  /*42e40*/  IMAD.U32 R154, RZ, RZ, UR6 ;  /* 0x00000006ff9a7e24 */ /* 0x000fc8000f8e00ff */
[----:B------:R-:W-:Y:S01]  /*42e50*/  F2FP.F16.F32.PACK_AB R12, RZ, R12 ;  /* 0x0000000cff0c723e */ /* 0x000fe200000000ff */
[----:B------:R-:W-:Y:S01]  /*42e60*/  UIMAD UR10, UR7, 0x300, URZ ;  /* 0x00000300070a78a4 */ /* 0x000fe2000f8e023f */
[----:B------:R-:W-:-:S05]  /*42e70*/  IMAD.WIDE.U32 R154, R154, 0x300, R10 ;  /* 0x000003009a9a7825 */ /* 0x000fca00078e000a */
[----:B------:R0:W-:Y:S01]  /*42e80*/  @P6 STG.E.U16 desc[UR36][R4.64+0x2], R12 ;  /* 0x0000020c04006986 */ /* 0x0001e2000c101524 */
[----:B------:R-:W-:Y:S01]  /*42e90*/  IADD3 R20, P6, R4, UR5, RZ ;  /* 0x0000000504147c10 */ /* 0x000fe2000ffde0ff */
[----:B------:R-:W-:-:S03]  /*42ea0*/  VIADD R15, R155, UR10 ;  /* 0x0000000a9b0f7c36 */ /* 0x000fc60008000000 */
[----:B------:R-:W-:Y:S02]  /*42eb0*/  IADD3.X R21, R5, UR4, RZ, P6, !PT ;  /* 0x0000000405157c10 */ /* 0x000fe4000b7fe4ff */
[----:B0-----:R-:W-:-:S04]  /*42ec0*/  IADD3 R12, P6, R154, UR5, RZ ;  /* 0x000000059a0c7c10 */ /* 0x001fc8000ffde0ff */
[----:B------:R-:W-:Y:S02]  /*42ed0*/  IADD3.X R13, R15, UR4, RZ, P6, !PT ;  /* 0x000000040f0d7c10 */ /* 0x000fe4000b7fe4ff */
[----:B------:R-:W-:Y:S01]  /*42ee0*/  ISETP.GT.AND P6, PT, R0, 0x108, P5 ;  /* 0x000001080000780c */ /* 0x000fe20002fc4270 */
[----:B----4-:R-:W-:-:S05]  /*42ef0*/  FMUL R14, R14, R2 ;  /* 0x000000020e0e7220 */ /* 0x010fca0000400000 */
[----:B------:R-:W-:-:S07]  /*42f00*/  F2FP.F16.F32.PACK_AB R14, RZ, R14 ;  /* 0x0000000eff0e723e */ /* 0x000fce00000000ff */
[----:B------:R0:W-:Y:S04]  /*42f10*/  @P6 STG.E.U16 desc[UR36][R152.64], R14 ;  /* 0x0000000e98006986 */ /* 0x0001e8000c101524 */
[----:B0-----:R-:W2:Y:S01]  /*42f20*/  LDL.LU R14, [R1+0x80c] ;  /* 0x00080c00010e7983 */ /* 0x001ea20000300800 */
[----:B------:R-:W-:-:S04]  /*42f30*/  ISETP.GT.AND P6, PT, R3, 0x1, PT ;  /* 0x000000010300780c */ /* 0x000fc80003fc4270 */
[----:B------:R-:W-:Y:S01]  /*42f40*/  ISETP.GT.AND P6, PT, R0, 0x108, P6 ;  /* 0x000001080000780c */ /* 0x000fe200037c4270 */
[----:B--2---:R-:W-:-:S05]  /*42f50*/  FMUL R14, R14, R2 ;  /* 0x000000020e0e7220 */ /* 0x004fca0000400000 */
        /* <DEDUP_REMOVED lines=652> */
[----:B------:R0:W-:Y:S04]  /*45820*/  @P6 STG.E.U16 desc[UR36][R152.64+0x1f0], R14 ;  /* 0x0001f00e98006986 */ /* 0x0001e8000c101524 */
[----:B0-----:R-:W2:Y:S04]  /*45830*/  LDL.LU R152, [R1+0x6c0] ;  /* 0x0006c00001987983 */ /* 0x001ea80000300800 */
        /* <DEDUP_REMOVED lines=65> */
[----:B------:R-:W5:Y:S01]  /*45c50*/  LDL.LU R171, [R1+0x7c4] ;  /* 0x0007c40001ab7983 */ /* 0x000f620000300800 */
[----:B------:R-:W-:-:S03]  /*45c60*/  FMUL R14, R156, R2 ;  /* 0x000000029c0e7220 */ /* 0x000fc60000400000 */
        /* <DEDUP_REMOVED lines=15> */
[----:B------:R0:W-:Y:S04]  /*45d60*/  @P6 STG.E.U16 desc[UR36][R20.64+0x1f2], R14 ;  /* 0x0001f20e14006986 */ /* 0x0001e8000c101524 */
[----:B0-----:R-:W2:Y:S01]  /*45d70*/  LDL.LU R14, [R1+0x600] ;  /* 0x00060000010e7983 */ /* 0x001ea20000300800 */
[----:B------:R-:W-:Y:S01]  /*45d80*/  ISETP.GT.AND P6, PT, R0, 0x180, P5 ;  /* 0x000001800000780c */ /* 0x000fe20002fc4270 */
[----:B--2---:R-:W-:-:S05]  /*45d90*/  FMUL R14, R14, R2 ;  /* 0x000000020e0e7220 */ /* 0x004fca0000400000 */
[----:B------:R-:W-:-:S04]  /*45da0*/  F2FP.F16.F32.PACK_AB R14, RZ, R14 ;  /* 0x0000000eff0e723e */ /* 0x000fc800000000ff */
[----:B------:R-:W-:-:S03]  /*45db0*/  PRMT R19, R14, 0x7610, R19 ;  /* 0x000076100e137816 */ /* 0x000fc60000000013 */
[----:B------:R-:W-:-:S05]  /*45dc0*/  @P6 IMAD.MOV.U32 R14, RZ, RZ, R154 ;  /* 0x000000ffff0e6224 */ /* 0x000fca00078e009a */
[----:B------:R0:W-:Y:S04]  /*45dd0*/  @P6 STG.E.U16 desc[UR36][R14.64], R19 ;  /* 0x000000130e006986 */ /* 0x0001e8000c101524 */
[----:B0-----:R-:W2:Y:S01]  /*45de0*/  LDL.LU R14, [R1+0x604] ;  /* 0x00060400010e7983 */ /* 0x001ea20000300800 */
[----:B------:R-:W-:-:S04]  /*45df0*/  ISETP.GT.AND P6, PT, R3, 0x1, PT ;  /* 0x000000010300780c */ /* 0x000fc80003fc4270 */
[----:B------:R-:W-:Y:S01]  /*45e00*/  ISETP.GT.AND P6, PT, R0, 0x180, P6 ;  /* 0x000001800000780c */ /* 0x000fe200037c4270 */
[----:B--2---:R-:W-:-:S05]  /*45e10*/  FMUL R14, R14, R2 ;  /* 0x000000020e0e7220 */ /* 0x004fca0000400000 */
[----:B------:R-:W-:-:S04]  /*45e20*/  F2FP.F16.F32.PACK_AB R14, RZ, R14 ;  /* 0x0000000eff0e723e */ /* 0x000fc800000000ff */
[----:B------:R-:W-:-:S03]  /*45e30*/  PRMT R19, R14, 0x7610, R19 ;  /* 0x000076100e137816 */ /* 0x000fc60000000013 */
[----:B------:R-:W-:-:S05]  /*45e40*/  @P6 IMAD.MOV.U32 R14, RZ, RZ, R154 ;  /* 0x000000ffff0e6224 */ /* 0x000fca00078e009a */
[----:B------:R0:W-:Y:S04]  /*45e50*/  @P6 STG.E.U16 desc[UR36][R14.64+0x2], R19 ;  /* 0x000002130e006986 */ /* 0x0001e8000c101524 */
[----:B0-----:R-:W2:Y:S01]  /*45e60*/  LDL.LU R14, [R1+0x608] ;  /* 0x00060800010e7983 */ /* 0x001ea20000300800 */
        /* <DEDUP_REMOVED lines=303> */
[----:B------:R-:W-:Y:S02]  /*47160*/  ISETP.GT.AND P5, PT, R0, 0x188, P6 ;  /* 0x000001880000780c */ /* 0x000fe400037a4270 */
[----:B------:R-:W-:Y:S01]  /*47170*/  ISETP.GT.AND P6, PT, R3, 0x60, PT ;  /* 0x000000600300780c */ /* 0x000fe20003fc4270 */
[----:B--2---:R-:W-:-:S05]  /*47180*/  FMUL R14, R14, R2 ;  /* 0x000000020e0e7220 */ /* 0x004fca0000400000 */
[----:B------:R-:W-:-:S05]  /*47190*/  F2FP.F16.F32.PACK_AB R14, RZ, R14 ;  /* 0x0000000eff0e723e */ /* 0x000fca00000000ff */
[----:B------:R0:W-:Y:S01]  /*471a0*/  @P5 STG.E.U16 desc[UR36][R12.64+0xb2], R14 ;  /* 0x0000b20e0c005986 */ /* 0x0001e2000c101524 */
[----:B------:R-:W-:Y:S01]  /*471b0*/  ISETP.GT.AND P5, PT, R0, 0x180, P6 ;  /* 0x000001800000780c */ /* 0x000fe200037a4270 */
[----:B0-----:R-:W-:-:S05]  /*471c0*/  FMUL R14, R152, R2 ;  /* 0x00000002980e7220 */ /* 0x001fca0000400000 */
[----:B------:R-:W-:-:S04]  /*471d0*/  F2FP.F16.F32.PACK_AB R14, RZ, R14 ;  /* 0x0000000eff0e723e */ /* 0x000fc800000000ff */
[----:B------:R-:W-:-:S03]  /*471e0*/  PRMT R19, R14, 0x7610, R19 ;  /* 0x000076100e137816 */ /* 0x000fc60000000013 */
[----:B------:R-:W-:Y:S01]  /*471f0*/  @P5 IMAD.MOV.U32 R14, RZ, RZ, R154 ;  /* 0x000000ffff0e5224 */ /* 0x000fe200078e009a */
[----:B------:R-:W-:-:S04]  /*47200*/  ISETP.GT.AND P6, PT, R3, 0x61, PT ;  /* 0x000000610300780c */ /* 0x000fc80003fc4270 */
[----:B------:R3:W-:Y:S01]  /*47210*/  @P5 STG.E.U16 desc[UR36][R14.64+0xc0], R19 ;  /* 0x0000c0130e005986 */ /* 0x0007e2000c101524 */
[----:B------:R-:W-:Y:S01]  /*47220*/  ISETP.GT.AND P5, PT, R0, 0x180, P6 ;  /* 0x000001800000780c */ /* 0x000fe200037a4270 */
[----:B---3--:R-:W-:Y:S02]  /*47230*/  FMUL R14, R235, R2 ;  /* 0x00000002eb0e7220 */ /* 0x008fe40000400000 */
[----:B------:R-:W2:Y:S03]  /*47240*/  LDL.LU R235, [R1+0x4e4] ;  /* 0x0004e40001eb7983 */ /* 0x000ea60000300800 */
[----:B------:R-:W-:-:S04]  /*47250*/  F2FP.F16.F32.PACK_AB R14, RZ, R14 ;  /* 0x0000000eff0e723e */ /* 0x000fc800000000ff */
[----:B------:R-:W-:-:S03]  /*47260*/  PRMT R19, R14, 0x7610, R19 ;  /* 0x000076100e137816 */ /* 0x000fc60000000013 */
[----:B------:R-:W-:-:S05]  /*47270*/  @P5 IMAD.MOV.U32 R14, RZ, RZ, R154 ;  /* 0x000000ffff0e5224 */ /* 0x000fca00078e009a */
[----:B------:R4:W-:Y:S01]  /*47280*/  @P5 STG.E.U16 desc[UR36][R14.64+0xc2], R19 ;  /* 0x0000c2130e005986 */ /* 0x0009e2000c101524 */
[----:B------:R-:W-:-:S04]  /*47290*/  ISETP.GT.AND P5, PT, R3, 0x60, PT ;  /* 0x000000600300780c */ /* 0x000fc80003fa4270 */
[----:B------:R-:W-:Y:S01]  /*472a0*/  ISETP.GT.AND P5, PT, R0, 0x188, P5 ;  /* 0x000001880000780c */ /* 0x000fe20002fa4270 */
[----:B----4-:R-:W-:Y:S02]  /*472b0*/  FMUL R14, R234, R2 ;  /* 0x00000002ea0e7220 */ /* 0x010fe40000400000 */
[----:B------:R-:W3:Y:S03]  /*472c0*/  LDL.LU R234, [R1+0x4e8] ;  /* 0x0004e80001ea7983 */ /* 0x000ee60000300800 */
[----:B------:R-:W-:-:S07]  /*472d0*/  F2FP.F16.F32.PACK_AB R14, RZ, R14 ;  /* 0x0000000eff0e723e */ /* 0x000fce00000000ff */
[----:B------:R5:W-:Y:S01]  /*472e0*/  @P5 STG.E.U16 desc[UR36][R12.64+0xc0], R14 ;  /* 0x0000c00e0c005986 */ /* 0x000be2000c101524 */
[----:B------:R-:W-:Y:S02]  /*472f0*/  ISETP.GT.AND P5, PT, R0, 0x188, P6 ;  /* 0x000001880000780c */ /* 0x000fe400037a4270 */
[----:B------:R-:W-:Y:S01]  /*47300*/  ISETP.GT.AND P6, PT, R3, 0x68, PT ;  /* 0x000000680300780c */ /* 0x000fe20003fc4270 */
[----:B-----5:R-:W-:Y:S02]  /*47310*/  FMUL R14, R233, R2 ;  /* 0x00000002e90e7220 */ /* 0x020fe40000400000 */
[----:B------:R-:W4:Y:S03]  /*47320*/  LDL.LU R233, [R1+0x4ec] ;  /* 0x0004ec0001e97983 */ /* 0x000f260000300800 */
[----:B------:R-:W-:-:S05]  /*47330*/  F2FP.F16.F32.PACK_AB R14, RZ, R14 ;  /* 0x0000000eff0e723e */ /* 0x000fca00000000ff */
[----:B------:R0:W-:Y:S01]  /*47340*/  @P5 STG.E.U16 desc[UR36][R12.64+0xc2], R14 ;  /* 0x0000c20e0c005986 */ /* 0x0001e2000c101524 */
[----:B------:R-:W-:Y:S01]  /*47350*/  ISETP.GT.AND P5, PT, R0, 0x180, P6 ;  /* 0x000001800000780c */ /* 0x000fe200037a4270 */
[----:B0-----:R-:W-:Y:S01]  /*47360*/  FMUL R14, R232, R2 ;  /* 0x00000002e80e7220 */ /* 0x001fe20000400000 */
[----:B------:R-:W-:Y:S01]  /*47370*/  ISETP.GT.AND P6, PT, R3, 0x69, PT ;  /* 0x000000690300780c */ /* 0x000fe20003fc4270 */
[----:B------:R-:W5:Y:S03]  /*47380*/  LDL.LU R232, [R1+0x4f0] ;  /* 0x0004f00001e87983 */ /* 0x000f660000300800 */
[----:B------:R-:W-:-:S04]  /*47390*/  F2FP.F16.F32.PACK_AB R14, RZ, R14 ;  /* 0x0000000eff0e723e */ /* 0x000fc800000000ff */
[----:B------:R-:W-:-:S03]  /*473a0*/  PRMT R19, R14, 0x7610, R19 ;  /* 0x000076100e137816 */ /* 0x000fc60000000013 */
[----:B------:R-:W-:-:S05]  /*473b0*/  @P5 IMAD.MOV.U32 R14, RZ, RZ, R154 ;  /* 0x000000ffff0e5224 */ /* 0x000fca00078e009a */
[----:B------:R0:W-:Y:S01]  /*473c0*/  @P5 STG.E.U16 desc[UR36][R14.64+0xd0], R19 ;  /* 0x0000d0130e005986 */ /* 0x0001e2000c101524 */
[----:B------:R-:W-:Y:S01]  /*473d0*/  ISETP.GT.AND P5, PT, R0, 0x180, P6 ;  /* 0x000001800000780c */ /* 0x000fe200037a4270 */
[----:B0-----:R-:W-:Y:S02]  /*473e0*/  FMUL R14, R231, R2 ;  /* 0x00000002e70e7220 */ /* 0x001fe40000400000 */
[----:B------:R-:W5:Y:S03]  /*473f0*/  LDL.LU R231, [R1+0x4f4] ;  /* 0x0004f40001e77983 */ /* 0x000f660000300800 */
[----:B------:R-:W-:-:S04]  /*47400*/  F2FP.F16.F32.PACK_AB R14, RZ, R14 ;  /* 0x0000000eff0e723e */ /* 0x000fc800000000ff */
[----:B------:R-:W-:-:S03]  /*47410*/  PRMT R19, R14, 0x7610, R19 ;  /* 0x000076100e137816 */ /* 0x000fc60000000013 */
[----:B------:R-:W-:-:S05]  /*47420*/  @P5 IMAD.MOV.U32 R14, RZ, RZ, R154 ;  /* 0x000000ffff0e5224 */ /* 0x000fca00078e009a */
[----:B------:R0:W-:Y:S01]  /*47430*/  @P5 STG.E.U16 desc[UR36][R14.64+0xd2], R19 ;  /* 0x0000d2130e005986 */ /* 0x0001e2000c101524 */
[----:B------:R-:W-:-:S04]  /*47440*/  ISETP.GT.AND P5, PT, R3, 0x68, PT ;  /* 0x000000680300780c */ /* 0x000fc80003fa4270 */
[----:B------:R-:W-:Y:S01]  /*47450*/  ISETP.GT.AND P5, PT, R0, 0x188, P5 ;  /* 0x000001880000780c */ /* 0x000fe20002fa4270 */
[----:B0-----:R-:W-:Y:S02]  /*47460*/  FMUL R14, R230, R2 ;  /* 0x00000002e60e7220 */ /* 0x001fe40000400000 */
[----:B------:R-:W5:Y:S03]  /*47470*/  LDL.LU R230, [R1+0x4f8] ;  /* 0x0004f80001e67983 */ /* 0x000f660000300800 */
[----:B------:R-:W-:-:S07]  /*47480*/  F2FP.F16.F32.PACK_AB R14, RZ, R14 ;  /* 0x0000000eff0e723e */ /* 0x000fce00000000ff */
[----:B------:R0:W-:Y:S01]  /*47490*/  @P5 STG.E.U16 desc[UR36][R12.64+0xd0], R14 ;  /* 0x0000d00e0c005986 */ /* 0x0001e2000c101524 */
[----:B------:R-:W-:Y:S02]  /*474a0*/  ISETP.GT.AND P5, PT, R0, 0x188, P6 ;  /* 0x000001880000780c */ /* 0x000fe400037a4270 */
[----:B------:R-:W-:Y:S01]  /*474b0*/  ISETP.GT.AND P6, PT, R3, 0x70, PT ;  /* 0x000000700300780c */ /* 0x000fe20003fc4270 */
[----:B0-----:R-:W-:Y:S02]  /*474c0*/  FMUL R14, R229, R2 ;  /* 0x00000002e50e7220 */ /* 0x001fe40000400000 */
[----:B------:R-:W5:Y:S03]  /*474d0*/  LDL.LU R229, [R1+0x4fc] ;  /* 0x0004fc0001e57983 */ /* 0x000f660000300800 */
        /* <DEDUP_REMOVED lines=79> */
[-C--:B0-----:R-:W-:Y:S01]  /*479d0*/  FMUL R14, R217, R2.reuse ;  /* 0x00000002d90e7220 */ /* 0x081fe20000400000 */
[----:B------:R-:W-:Y:S01]  /*479e0*/  FMUL R152, R167, R2 ;  /* 0x00000002a7987220 */ /* 0x000fe20000400000 */
        /* <DEDUP_REMOVED lines=39> */
[----:B0-----:R-:W-:Y:S01]  /*47c60*/  FMUL R14, R211, R2 ;  /* 0x00000002d30e7220 */ /* 0x001fe20000400000 */
[----:B------:R-:W-:Y:S01]  /*47c70*/  F2FP.F16.F32.PACK_AB R152, RZ, R152 ;  /* 0x00000098ff98723e */ /* 0x000fe200000000ff */
        /* <DEDUP_REMOVED lines=53> */
[-C--:B0-----:R-:W-:Y:S01]  /*47fd0*/  FMUL R14, R203, R2.reuse ;  /* 0x00000002cb0e7220 */ /* 0x081fe20000400000 */
[----:B------:R-:W-:Y:S01]  /*47fe0*/  FMUL R157, R157, R2 ;  /* 0x000000029d9d7220 */ /* 0x000fe20000400000 */
        /* <DEDUP_REMOVED lines=232> */
[----:B------:R-:W-:Y:S01]  /*48e70*/  ISETP.GT.AND P5, PT, R0, 0x188, P6 ;  /* 0x000001880000780c */ /* 0x000fe200037a4270 */
[----:B0-----:R-:W-:Y:S01]  /*48e80*/  FMUL R14, R169, R2 ;  /* 0x00000002a90e7220 */ /* 0x001fe20000400000 */
[----:B------:R-:W-:Y:S01]  /*48e90*/  ISETP.GT.AND P6, PT, R3, 0xe8, PT ;  /* 0x000000e80300780c */ /* 0x000fe20003fc4270 */
[----:B------:R-:W5:Y:S03]  /*48ea0*/  LDL.LU R169, [R1+0x5ec] ;  /* 0x0005ec0001a97983 */ /* 0x000f660000300800 */
[----:B------:R-:W-:-:S04]  /*48eb0*/  F2FP.F16.F32.PACK_AB R14, RZ, R14 ;  /* 0x0000000eff0e723e */ /* 0x000fc800000000ff */
[----:B------:R-:W-:Y:S01]  /*48ec0*/  PRMT R19, R14, 0x7610, R19 ;  /* 0x000076100e137816 */ /* 0x000fe20000000013 */
[----:B------:R-:W-:Y:S02]  /*48ed0*/  FMUL R14, R168, R2 ;  /* 0x00000002a80e7220 */ /* 0x000fe40000400000 */
[----:B------:R-:W5:Y:S04]  /*48ee0*/  LDL.LU R168, [R1+0x5f4] ;  /* 0x0005f40001a87983 */ /* 0x000f680000300800 */
[----:B------:R0:W-:Y:S01]  /*48ef0*/  @P5 STG.E.U16 desc[UR36][R12.64+0x1c2], R19 ;  /* 0x0001c2130c005986 */ /* 0x0001e2000c101524 */
[----:B------:R-:W-:Y:S02]  /*48f00*/  ISETP.GT.AND P5, PT, R0, 0x180, P6 ;  /* 0x000001800000780c */ /* 0x000fe400037a4270 */
[----:B------:R-:W-:Y:S01]  /*48f10*/  F2FP.F16.F32.PACK_AB R14, RZ, R14 ;  /* 0x0000000eff0e723e */ /* 0x000fe200000000ff */
[----:B------:R-:W5:Y:S03]  /*48f20*/  LDL.LU R167, [R1+0x5f0] ;  /* 0x0005f00001a77983 */ /* 0x000f660000300800 */
[----:B------:R-:W-:-:S07]  /*48f30*/  PRMT R153, R14, 0x7610, R153 ;  /* 0x000076100e997816 */ /* 0x000fce0000000099 */
[----:B------:R-:W-:-:S05]  /*48f40*/  @P5 IMAD.MOV.U32 R14, RZ, RZ, R154 ;  /* 0x000000ffff0e5224 */ /* 0x000fca00078e009a */
[----:B------:R1:W-:Y:S01]  /*48f50*/  @P5 STG.E.U16 desc[UR36][R14.64+0x1d0], R153 ;  /* 0x0001d0990e005986 */ /* 0x0003e2000c101524 */
[----:B------:R-:W-:Y:S01]  /*48f60*/  ISETP.GT.AND P5, PT, R0, 0x180, P4 ;  /* 0x000001800000780c */ /* 0x000fe200027a4270 */
[----:B0-----:R-:W-:Y:S01]  /*48f70*/  FMUL R19, R166, R2 ;  /* 0x00000002a6137220 */ /* 0x001fe20000400000 */
[----:B------:R-:W-:Y:S01]  /*48f80*/  ISETP.GT.AND P6, PT, R0, 0x188, P6 ;  /* 0x000001880000780c */ /* 0x000fe200037c4270 */
[----:B------:R-:W5:Y:S03]  /*48f90*/  LDL.LU R166, [R1+0x5f8] ;  /* 0x0005f80001a67983 */ /* 0x000f660000300800 */
[----:B------:R-:W-:-:S07]  /*48fa0*/  F2FP.F16.F32.PACK_AB R19, RZ, R19 ;  /* 0x00000013ff13723e */ /* 0x000fce00000000ff */
[----:B-1----:R-:W-:Y:S01]  /*48fb0*/  @P5 IMAD.MOV.U32 R14, RZ, RZ, R154 ;  /* 0x000000ffff0e5224 */ /* 0x002fe200078e009a */
[----:B------:R-:W-:-:S04]  /*48fc0*/  PRMT R164, R19, 0x7610, R164 ;  /* 0x0000761013a47816 */ /* 0x000fc800000000a4 */
[----:B------:R0:W-:Y:S01]  /*48fd0*/  @P5 STG.E.U16 desc[UR36][R14.64+0x1d2], R152 ;  /* 0x0001d2980e005986 */ /* 0x0001e2000c101524 */
[C---:B------:R-:W-:Y:S02]  /*48fe0*/  ISETP.GT.AND P5, PT, R0.reuse, 0x180, P0 ;  /* 0x000001800000780c */ /* 0x040fe400007a4270 */
[C---:B------:R-:W-:Y:S01]  /*48ff0*/  ISETP.GT.AND P4, PT, R0.reuse, 0x188, P4 ;  /* 0x000001880000780c */ /* 0x040fe20002784270 */
[----:B------:R-:W-:Y:S01]  /*49000*/  FMUL R153, R165, R2 ;  /* 0x00000002a5997220 */ /* 0x000fe20000400000 */
[----:B------:R1:W-:Y:S01]  /*49010*/  @P6 STG.E.U16 desc[UR36][R12.64+0x1d0], R164 ;  /* 0x0001d0a40c006986 */ /* 0x0003e2000c101524 */
[----:B------:R-:W-:-:S03]  /*49020*/  ISETP.GT.AND P6, PT, R0, 0x180, P3 ;  /* 0x000001800000780c */ /* 0x000fc60001fc4270 */
[----:B------:R-:W-:Y:S01]  /*49030*/  F2FP.F16.F32.PACK_AB R19, RZ, R153 ;  /* 0x00000099ff13723e */ /* 0x000fe200000000ff */
[----:B------:R-:W-:Y:S01]  /*49040*/  FMUL R163, R163, R2 ;  /* 0x00000002a3a37220 */ /* 0x000fe20000400000 */
[----:B0-----:R-:W-:Y:S01]  /*49050*/  F2FP.F16.F32.PACK_AB R14, RZ, R157 ;  /* 0x0000009dff0e723e */ /* 0x001fe200000000ff */
[----:B------:R-:W5:Y:S01]  /*49060*/  LDL.LU R165, [R1+0x5fc] ;  /* 0x0005fc0001a57983 */ /* 0x000f620000300800 */
[----:B------:R-:W-:Y:S02]  /*49070*/  F2FP.F16.F32.PACK_AB R152, RZ, R156 ;  /* 0x0000009cff98723e */ /* 0x000fe400000000ff */
[----:B------:R-:W-:Y:S01]  /*49080*/  ISETP.GT.AND P0, PT, R0, 0x188, P0 ;  /* 0x000001880000780c */ /* 0x000fe20000704270 */
[----:B------:R0:W-:Y:S01]  /*49090*/  @P4 STG.E.U16 desc[UR36][R12.64+0x1d2], R19 ;  /* 0x0001d2130c004986 */ /* 0x0001e2000c101524 */
[----:B------:R-:W-:Y:S01]  /*490a0*/  PRMT R156, R14, 0x7610, R156 ;  /* 0x000076100e9c7816 */ /* 0x000fe2000000009c */
[----:B------:R-:W-:Y:S01]  /*490b0*/  @P5 IMAD.MOV.U32 R14, RZ, RZ, R154 ;  /* 0x000000ffff0e5224 */ /* 0x000fe200078e009a */
[----:B------:R-:W-:Y:S01]  /*490c0*/  PRMT R153, R152, 0x7610, R153 ;  /* 0x0000761098997816 */ /* 0x000fe20000000099 */
[----:B------:R-:W-:Y:S01]  /*490d0*/  FMUL R162, R162, R2 ;  /* 0x00000002a2a27220 */ /* 0x000fe20000400000 */
[----:B------:R-:W-:Y:S01]  /*490e0*/  ISETP.GT.AND P4, PT, R0, 0x180, P2 ;  /* 0x000001800000780c */ /* 0x000fe20001784270 */
[----:B-1----:R-:W2:Y:S04]  /*490f0*/  LDL.LU R164, [R1+0x4e0] ;  /* 0x0004e00001a47983 */ /* 0x002ea80000300800 */
[----:B------:R1:W-:Y:S01]  /*49100*/  @P5 STG.E.U16 desc[UR36][R14.64+0x1e0], R156 ;  /* 0x0001e09c0e005986 */ /* 0x0003e2000c101524 */
[----:B0-----:R-:W-:-:S02]  /*49110*/  F2FP.F16.F32.PACK_AB R19, RZ, R158 ;  /* 0x0000009eff13723e */ /* 0x001fc400000000ff */
[C---:B------:R-:W-:Y:S01]  /*49120*/  ISETP.GT.AND P3, PT, R0.reuse, 0x188, P3 ;  /* 0x000001880000780c */ /* 0x040fe20001f64270 */
[----:B------:R-:W3:Y:S01]  /*49130*/  LDL.LU R157, [R1+0x4dc] ;  /* 0x0004dc00019d7983 */ /* 0x000ee20000300800 */
[----:B------:R-:W-:Y:S01]  /*49140*/  PRMT R152, R19, 0x7610, R152 ;  /* 0x0000761013987816 */ /* 0x000fe20000000098 */
[----:B-1----:R-:W-:Y:S01]  /*49150*/  @P6 IMAD.MOV.U32 R14, RZ, RZ, R154 ;  /* 0x000000ffff0e6224 */ /* 0x002fe200078e009a */
[C---:B------:R-:W-:Y:S01]  /*49160*/  ISETP.GT.AND P2, PT, R0.reuse, 0x188, P2 ;  /* 0x000001880000780c */ /* 0x040fe20001744270 */
[----:B------:R-:W4:Y:S04]  /*49170*/  LDL.LU R158, [R1+0x4d8] ;  /* 0x0004d800019e7983 */ /* 0x000f280000300800 */
[----:B------:R0:W-:Y:S04]  /*49180*/  @P6 STG.E.U16 desc[UR36][R14.64+0x1e2], R153 ;  /* 0x0001e2990e006986 */ /* 0x0001e8000c101524 */
[----:B------:R1:W-:Y:S01]  /*49190*/  @P0 STG.E.U16 desc[UR36][R12.64+0x1e0], R152 ;  /* 0x0001e0980c000986 */ /* 0x0003e2000c101524 */
[----:B------:R-:W-:-:S02]  /*491a0*/  ISETP.GT.AND P0, PT, R0, 0x180, P1 ;  /* 0x000001800000780c */ /* 0x000fc40000f04270 */
[----:B------:R-:W-:Y:S01]  /*491b0*/  F2FP.F16.F32.PACK_AB R19, RZ, R159 ;  /* 0x0000009fff13723e */ /* 0x000fe200000000ff */
[----:B------:R-:W5:Y:S01]  /*491c0*/  LDL.LU R156, [R1+0x4d4] ;  /* 0x0004d400019c7983 */ /* 0x000f620000300800 */
[----:B0-----:R-:W-:-:S03]  /*491d0*/  F2FP.F16.F32.PACK_AB R14, RZ, R161 ;  /* 0x000000a1ff0e723e */ /* 0x001fc600000000ff */
[----:B------:R0:W-:Y:S01]  /*491e0*/  @P3 STG.E.U16 desc[UR36][R12.64+0x1e2], R19 ;  /* 0x0001e2130c003986 */ /* 0x0001e2000c101524 */
[----:B------:R-:W-:Y:S01]  /*491f0*/  PRMT R153, R14, 0x7610, R153 ;  /* 0x000076100e997816 */ /* 0x000fe20000000099 */
[----:B------:R-:W-:Y:S01]  /*49200*/  @P4 IMAD.MOV.U32 R14, RZ, RZ, R154 ;  /* 0x000000ffff0e4224 */ /* 0x000fe200078e009a */
[----:B-1----:R-:W-:Y:S01]  /*49210*/  F2FP.F16.F32.PACK_AB R152, RZ, R160 ;  /* 0x000000a0ff98723e */ /* 0x002fe200000000ff */
[----:B------:R-:W2:Y:S01]  /*49220*/  LDL.LU R159, [R1+0x4d0] ;  /* 0x0004d000019f7983 */ /* 0x000ea20000300800 */
[----:B------:R-:W-:-:S03]  /*49230*/  ISETP.GT.AND P1, PT, R0, 0x188, P1 ;  /* 0x000001880000780c */ /* 0x000fc60000f24270 */
[----:B------:R1:W-:Y:S01]  /*49240*/  @P4 STG.E.U16 desc[UR36][R14.64+0x1f0], R153 ;  /* 0x0001f0990e004986 */ /* 0x0003e2000c101524 */
[----:B0-----:R-:W-:-:S03]  /*49250*/  F2FP.F16.F32.PACK_AB R19, RZ, R162 ;  /* 0x000000a2ff13723e */ /* 0x001fc600000000ff */
[----:B------:R-:W3:Y:S04]  /*49260*/  LDL.LU R161, [R1+0x4cc] ;  /* 0x0004cc0001a17983 */ /* 0x000ee80000300800 */
[----:B------:R-:W4:Y:S01]  /*49270*/  LDL.LU R160, [R1+0x4c8] ;  /* 0x0004c80001a07983 */ /* 0x000f220000300800 */
[----:B-1----:R-:W-:-:S03]  /*49280*/  @P0 IMAD.MOV.U32 R14, RZ, RZ, R154 ;  /* 0x000000ffff0e0224 */ /* 0x002fc600078e009a */
[----:B------:R-:W5:Y:S04]  /*49290*/  LDL.LU R162, [R1+0x4c4] ;  /* 0x0004c40001a27983 */ /* 0x000f680000300800 */
[----:B------:R0:W-:Y:S04]  /*492a0*/  @P0 STG.E.U16 desc[UR36][R14.64+0x1f2], R152 ;  /* 0x0001f2980e000986 */ /* 0x0001e8000c101524 */
[----:B------:R1:W-:Y:S01]  /*492b0*/  @P2 STG.E.U16 desc[UR36][R12.64+0x1f0], R19 ;  /* 0x0001f0130c002986 */ /* 0x0003e2000c101524 */
[----:B0-----:R-:W-:-:S03]  /*492c0*/  F2FP.F16.F32.PACK_AB R14, RZ, R163 ;  /* 0x000000a3ff0e723e */ /* 0x001fc600000000ff */
[----:B------:R-:W2:Y:S01]  /*492d0*/  LDL.LU R15, [R1+0x400] ;  /* 0x00040000010f7983 */ /* 0x000ea20000300800 */
[----:B------:R-:W-:-:S03]  /*492e0*/  PRMT R153, R14, 0x7610, R153 ;  /* 0x000076100e997816 */ /* 0x000fc60000000099 */
[----:B------:R-:W3:Y:S04]  /*492f0*/  LDL.LU R152, [R1+0x408] ;  /* 0x0004080001987983 */ /* 0x000ee80000300800 */
[----:B-1----:R-:W4:Y:S04]  /*49300*/  LDL.LU R19, [R1+0x404] ;  /* 0x0004040001137983 */ /* 0x002f280000300800 */
[----:B------:R-:W5:Y:S04]  /*49310*/  LDL.LU R163, [R1+0x4c0] ;  /* 0x0004c00001a37983 */ /* 0x000f680000300800 */
[----:B------:R0:W-:Y:S04]  /*49320*/  @P1 STG.E.U16 desc[UR36][R12.64+0x1f2], R153 ;  /* 0x0001f2990c001986 */ /* 0x0001e8000c101524 */
[----:B0-----:R-:W5:Y:S01]  /*49330*/  LDL.LU R13, [R1+0x40c] ;  /* 0x00040c00010d7983 */ /* 0x001f620000300800 */
[----:B------:R-:W-:-:S02]  /*49340*/  ISETP.GT.AND P6, PT, R3, 0x100, PT ;  /* 0x000001000300780c */ /* 0x000fc40003fc4270 */
[----:B------:R-:W-:Y:S01]  /*49350*/  ISETP.GT.AND P5, PT, R3, 0x101, PT ;  /* 0x000001010300780c */ /* 0x000fe20003fa4270 */
[----:B------:R-:W5:Y:S01]  /*49360*/  LDL.LU R153, [R1+0x4bc] ;  /* 0x0004bc0001997983 */ /* 0x000f620000300800 */
[C---:B------:R-:W-:Y:S02]  /*49370*/  ISETP.GT.AND P2, PT, R0.reuse, RZ, P6 ;  /* 0x000000ff0000720c */ /* 0x040fe40003744270 */
[C---:B------:R-:W-:Y:S02]  /*49380*/  ISETP.GT.AND P3, PT, R0.reuse, RZ, P5 ;  /* 0x000000ff0000720c */ /* 0x040fe40002f64270 */
[C---:B------:R-:W-:Y:S02]  /*49390*/  ISETP.GT.AND P4, PT, R0.reuse, 0x8, P6 ;  /* 0x000000080000780c */ /* 0x040fe40003784270 */
[----:B------:R-:W-:Y:S01]  /*493a0*/  ISETP.GT.AND P0, PT, R0, 0x8, P5 ;  /* 0x000000080000780c */ /* 0x000fe20002f04270 */
[-C--:B--2---:R-:W-:Y:S01]  /*493b0*/  FMUL R15, R15, R2.reuse ;  /* 0x000000020f0f7220 */ /* 0x084fe20000400000 */
[----:B---3--:R-:W-:-:S04]  /*493c0*/  FMUL R152, R152, R2 ;  /* 0x0000000298987220 */ /* 0x008fc80000400000 */
[----:B------:R-:W-:Y:S01]  /*493d0*/  F2FP.F16.F32.PACK_AB R15, RZ, R15 ;  /* 0x0000000fff0f723e */ /* 0x000fe200000000ff */
[----:B----4-:R-:W-:Y:S01]  /*493e0*/  FMUL R19, R19, R2 ;  /* 0x0000000213137220 */ /* 0x010fe20000400000 */
[----:B------:R-:W-:Y:S02]  /*493f0*/  F2FP.F16.F32.PACK_AB R12, RZ, R152 ;  /* 0x00000098ff0c723e */ /* 0x000fe400000000ff */
[----:B------:R-:W2:Y:S02]  /*49400*/  LDL.LU R152, [R1+0x4b8] ;  /* 0x0004b80001987983 */ /* 0x000ea40000300800 */
[----:B------:R-:W-:Y:S02]  /*49410*/  F2FP.F16.F32.PACK_AB R14, RZ, R19 ;  /* 0x00000013ff0e723e */ /* 0x000fe400000000ff */
[----:B------:R-:W-:Y:S02]  /*49420*/  PRMT R19, R15, 0x7610, R19 ;  /* 0x000076100f137816 */ /* 0x000fe40000000013 */
[----:B------:R-:W-:Y:S01]  /*49430*/  PRMT R15, R12, 0x7610, R15 ;  /* 0x000076100c0f7816 */ /* 0x000fe2000000000f */
[----:B------:R0:W-:Y:S01]  /*49440*/  @P3 STG.E.U16 desc[UR36][R10.64+0x202], R14 ;  /* 0x0002020e0a003986 */ /* 0x0001e2000c101524 */
[----:B-----5:R-:W-:-:S03]  /*49450*/  FMUL R13, R13, R2 ;  /* 0x000000020d0d7220 */ /* 0x020fc60000400000 */
[----:B------:R1:W-:Y:S02]  /*49460*/  @P2 STG.E.U16 desc[UR36][R10.64+0x200], R19 ;  /* 0x000200130a002986 */ /* 0x0003e4000c101524 */
[----:B------:R-:W-:-:S04]  /*49470*/  F2FP.F16.F32.PACK_AB R12, RZ, R13 ;  /* 0x0000000dff0c723e */ /* 0x000fc800000000ff */
[----:B0-----:R-:W-:Y:S01]  /*49480*/  PRMT R14, R12, 0x7610, R14 ;  /* 0x000076100c0e7816 */ /* 0x001fe2000000000e */
[----:B-1----:R-:W3:Y:S04]  /*49490*/  LDL.LU R19, [R1+0x4b4] ;  /* 0x0004b40001137983 */ /* 0x002ee80000300800 */
[----:B------:R-:W4:Y:S04]  /*494a0*/  LDL.LU R13, [R1+0x410] ;  /* 0x00041000010d7983 */ /* 0x000f280000300800 */
[----:B------:R-:W5:Y:S04]  /*494b0*/  LDL.LU R12, [R1+0x414] ;  /* 0x00041400010c7983 */ /* 0x000f680000300800 */
[----:B------:R-:W-:Y:S04]  /*494c0*/  @P4 STG.E.U16 desc[UR36][R6.64+0x200], R15 ;  /* 0x0002000f06004986 */ /* 0x000fe8000c101524 */
[----:B------:R0:W-:Y:S04]  /*494d0*/  @P0 STG.E.U16 desc[UR36][R6.64+0x202], R14 ;  /* 0x0002020e06000986 */ /* 0x0001e8000c101524 */
[----:B0-----:R-:W2:Y:S01]  /*494e0*/  LDL.LU R14, [R1+0x418] ;  /* 0x00041800010e7983 */ /* 0x001ea20000300800 */
[----:B------:R-:W-:-:S02]  /*494f0*/  ISETP.GT.AND P6, PT, R3, 0x108, PT ;  /* 0x000001080300780c */ /* 0x000fc40003fc4270 */
[----:B------:R-:W-:Y:S02]  /*49500*/  ISETP.GT.AND P5, PT, R3, 0x109, PT ;  /* 0x000001090300780c */ /* 0x000fe40003fa4270 */
[C---:B------:R-:W-:Y:S02]  /*49510*/  ISETP.GT.AND P1, PT, R0.reuse, RZ, P6 ;  /* 0x000000ff0000720c */ /* 0x040fe40003724270 */
[C---:B------:R-:W-:Y:S02]  /*49520*/  ISETP.GT.AND P2, PT, R0.reuse, RZ, P5 ;  /* 0x000000ff0000720c */ /* 0x040fe40002f44270 */
[----:B------:R-:W-:Y:S01]  /*49530*/  ISETP.GT.AND P0, PT, R0, 0x8, P6 ;  /* 0x000000080000780c */ /* 0x000fe20003704270 */
[-C--:B----4-:R-:W-:Y:S01]  /*49540*/  FMUL R13, R13, R2.reuse ;  /* 0x000000020d0d7220 */ /* 0x090fe20000400000 */
[----:B-----5:R-:W-:-:S04]  /*49550*/  FMUL R12, R12, R2 ;  /* 0x000000020c0c7220 */ /* 0x020fc80000400000 */
[----:B------:R-:W-:Y:S02]  /*49560*/  F2FP.F16.F32.PACK_AB R13, RZ, R13 ;  /* 0x0000000dff0d723e */ /* 0x000fe400000000ff */
[----:B------:R-:W-:Y:S02]  /*49570*/  F2FP.F16.F32.PACK_AB R12, RZ, R12 ;  /* 0x0000000cff0c723e */ /* 0x000fe400000000ff */
[----:B------:R-:W-:Y:S02]  /*49580*/  PRMT R15, R13, 0x7610, R15 ;  /* 0x000076100d0f7816 */ /* 0x000fe4000000000f */
[----:B------:R-:W-:-:S03]  /*49590*/  PRMT R13, R12, 0x7610, R13 ;  /* 0x000076100c0d7816 */ /* 0x000fc6000000000d */
[----:B------:R0:W-:Y:S01]  /*495a0*/  @P1 STG.E.U16 desc[UR36][R10.64+0x210], R15 ;  /* 0x0002100f0a001986 */ /* 0x0001e2000c101524 */
[----:B--2---:R-:W-:-:S03]  /*495b0*/  FMUL R14, R14, R2 ;  /* 0x000000020e0e7220 */ /* 0x004fc60000400000 */
[----:B------:R1:W-:Y:S02]  /*495c0*/  @P2 STG.E.U16 desc[UR36][R10.64+0x212], R13 ;  /* 0x0002120d0a002986 */ /* 0x0003e4000c101524 */
[----:B------:R-:W-:Y:S02]  /*495d0*/  F2FP.F16.F32.PACK_AB R12, RZ, R14 ;  /* 0x0000000eff0c723e */ /* 0x000fe400000000ff */
[----:B0-----:R-:W2:Y:S04]  /*495e0*/  LDL.LU R15, [R1+0x430] ;  /* 0x00043000010f7983 */ /* 0x001ea80000300800 */
[----:B------:R0:W-:Y:S04]  /*495f0*/  @P0 STG.E.U16 desc[UR36][R6.64+0x210], R12 ;  /* 0x0002100c06000986 */ /* 0x0001e8000c101524 */
[----:B-1----:R-:W4:Y:S04]  /*49600*/  LDL.LU R13, [R1+0x41c] ;  /* 0x00041c00010d7983 */ /* 0x002f280000300800 */
[----:B0-----:R-:W5:Y:S01]  /*49610*/  LDL.LU R12, [R1+0x420] ;  /* 0x00042000010c7983 */ /* 0x001f620000300800 */
[-C--:B----4-:R-:W-:Y:S01]  /*49620*/  FMUL R13, R13, R2.reuse ;  /* 0x000000020d0d7220 */ /* 0x090fe20000400000 */
[----:B-----5:R-:W-:-:S04]  /*49630*/  FMUL R12, R12, R2 ;  /* 0x000000020c0c7220 */ /* 0x020fc80000400000 */
[----:B------:R-:W-:Y:S02]  /*49640*/  F2FP.F16.F32.PACK_AB R13, RZ, R13 ;  /* 0x0000000dff0d723e */ /* 0x000fe400000000ff */
[----:B------:R-:W-:Y:S02]  /*49650*/  F2FP.F16.F32.PACK_AB R12, RZ, R12 ;  /* 0x0000000cff0c723e */ /* 0x000fe400000000ff */
[----:B------:R-:W-:Y:S02]  /*49660*/  PRMT R14, R13, 0x7610, R14 ;  /* 0x000076100d0e7816 */ /* 0x000fe4000000000e */
[----:B------:R-:W-:Y:S02]  /*49670*/  PRMT R13, R12, 0x7610, R13 ;  /* 0x000076100c0d7816 */ /* 0x000fe4000000000d */
[----:B------:R-:W4:Y:S01]  /*49680*/  LDL.LU R12, [R1+0x424] ;  /* 0x00042400010c7983 */ /* 0x000f220000300800 */
[----:B------:R-:W-:Y:S02]  /*49690*/  ISETP.GT.AND P3, PT, R3, 0x110, PT ;  /* 0x000001100300780c */ /* 0x000fe40003f64270 */
[----:B------:R-:W-:-:S02]  /*496a0*/  ISETP.GT.AND P1, PT, R0, 0x8, P5 ;  /* 0x000000080000780c */ /* 0x000fc40002f24270 */
[----:B------:R-:W-:Y:S02]  /*496b0*/  ISETP.GT.AND P0, PT, R0, RZ, P3 ;  /* 0x000000ff0000720c */ /* 0x000fe40001f04270 */
[----:B------:R-:W-:-:S09]  /*496c0*/  ISETP.GT.AND P2, PT, R3, 0x111, PT ;  /* 0x000001110300780c */ /* 0x000fd20003f44270 */
[----:B------:R-:W-:Y:S04]  /*496d0*/  @P1 STG.E.U16 desc[UR36][R6.64+0x212], R14 ;  /* 0x0002120e06001986 */ /* 0x000fe8000c101524 */
[----:B------:R0:W-:Y:S01]  /*496e0*/  @P0 STG.E.U16 desc[UR36][R10.64+0x220], R13 ;  /* 0x0002200d0a000986 */ /* 0x0001e2000c101524 */
[----:B------:R-:W-:Y:S01]  /*496f0*/  ISETP.GT.AND P0, PT, R0, RZ, P2 ;  /* 0x000000ff0000720c */ /* 0x000fe20001704270 */
[----:B----4-:R-:W-:-:S05]  /*49700*/  FMUL R12, R12, R2 ;  /* 0x000000020c0c7220 */ /* 0x010fca0000400000 */
[----:B------:R-:W-:-:S04]  /*49710*/  F2FP.F16.F32.PACK_AB R12, RZ, R12 ;  /* 0x0000000cff0c723e */ /* 0x000fc800000000ff */
[----:B0-----:R-:W-:Y:S02]  /*49720*/  PRMT R13, R12, 0x7610, R13 ;  /* 0x000076100c0d7816 */ /* 0x001fe4000000000d */
[----:B------:R-:W4:Y:S04]  /*49730*/  LDL.LU R12, [R1+0x428] ;  /* 0x00042800010c7983 */ /* 0x000f280000300800 */
[----:B------:R0:W-:Y:S04]  /*49740*/  @P0 STG.E.U16 desc[UR36][R10.64+0x222], R13 ;  /* 0x0002220d0a000986 */ /* 0x0001e8000c101524 */
[----:B0-----:R-:W5:Y:S01]  /*49750*/  LDL.LU R13, [R1+0x42c] ;  /* 0x00042c00010d7983 */ /* 0x001f620000300800 */
[----:B------:R-:W-:Y:S01]  /*49760*/  ISETP.GT.AND P0, PT, R0, 0x8, P3 ;  /* 0x000000080000780c */ /* 0x000fe20001f04270 */
[----:B----4-:R-:W-:-:S05]  /*49770*/  FMUL R12, R12, R2 ;  /* 0x000000020c0c7220 */ /* 0x010fca0000400000 */
[----:B------:R-:W-:-:S07]  /*49780*/  F2FP.F16.F32.PACK_AB R12, RZ, R12 ;  /* 0x0000000cff0c723e */ /* 0x000fce00000000ff */
[----:B------:R5:W-:Y:S01]  /*49790*/  @P0 STG.E.U16 desc[UR36][R6.64+0x220], R12 ;  /* 0x0002200c06000986 */ /* 0x000be2000c101524 */
[----:B------:R-:W-:Y:S01]  /*497a0*/  ISETP.GT.AND P0, PT, R0, 0x8, P2 ;  /* 0x000000080000780c */ /* 0x000fe20001704270 */
[----:B-----5:R-:W-:-:S05]  /*497b0*/  FMUL R12, R13, R2 ;  /* 0x000000020d0c7220 */ /* 0x020fca0000400000 */
[----:B------:R-:W-:-:S04]  /*497c0*/  F2FP.F16.F32.PACK_AB R12, RZ, R12 ;  /* 0x0000000cff0c723e */ /* 0x000fc800000000ff */
[----:B------:R-:W-:Y:S01]  /*497d0*/  PRMT R14, R12, 0x7610, R14 ;  /* 0x000076100c0e7816 */ /* 0x000fe2000000000e */
[----:B------:R-:W-:Y:S01]  /*497e0*/  VIADD R13, R155, UR10 ;  /* 0x0000000a9b0d7c36 */ /* 0x000fe20008000000 */
[----:B------:R-:W-:-:S03]  /*497f0*/  ISETP.GT.AND P2, PT, R3, 0x118, PT ;  /* 0x000001180300780c */ /* 0x000fc60003f44270 */
[----:B------:R0:W-:Y:S01]  /*49800*/  @P0 STG.E.U16 desc[UR36][R6.64+0x222], R14 ;  /* 0x0002220e06000986 */ /* 0x0001e2000c101524 */
[----:B--2---:R-:W-:Y:S01]  /*49810*/  FMUL R12, R15, R2 ;  /* 0x000000020f0c7220 */ /* 0x004fe20000400000 */
[----:B0-----:R-:W-:-:S04]  /*49820*/  IADD3 R14, P0, R154, UR5, RZ ;  /* 0x000000059a0e7c10 */ /* 0x001fc8000ff1e0ff */
[----:B------:R-:W-:Y:S02]  /*49830*/  IADD3.X R15, R13, UR4, RZ, P0, !PT ;  /* 0x000000040d0f7c10 */ /* 0x000fe400087fe4ff */
[----:B------:R-:W-:Y:S02]  /*49840*/  ISETP.GT.AND P0, PT, R0, RZ, P2 ;  /* 0x000000ff0000720c */ /* 0x000fe40001704270 */
[----:B------:R-:W-:-:S11]  /*49850*/  F2FP.F16.F32.PACK_AB R12, RZ, R12 ;  /* 0x0000000cff0c723e */ /* 0x000fd600000000ff */
[----:B------:R0:W-:Y:S04]  /*49860*/  @P0 STG.E.U16 desc[UR36][R10.64+0x230], R12 ;  /* 0x0002300c0a000986 */ /* 0x0001e8000c101524 */
[----:B0-----:R-:W2:Y:S01]  /*49870*/  LDL.LU R12, [R1+0x434] ;  /* 0x00043400010c7983 */ /* 0x001ea20000300800 */
[----:B------:R-:W-:-:S04]  /*49880*/  ISETP.GT.AND P1, PT, R3, 0x119, PT ;  /* 0x000001190300780c */ /* 0x000fc80003f24270 */
[----:B------:R-:W-:Y:S01]  /*49890*/  ISETP.GT.AND P0, PT, R0, RZ, P1 ;  /* 0x000000ff0000720c */ /* 0x000fe20000f04270 */
        /* <DEDUP_REMOVED lines=169> */
[----:B------:R-:W-:Y:S02]  /*4a330*/  ISETP.GT.AND P0, PT, R0, RZ, P2 ;  /* 0x000000ff0000720c */ /* 0x000fe40001704270 */
[----:B------:R-:W-:Y:S01]  /*4a340*/  ISETP.GT.AND P1, PT, R3, 0x159, PT ;  /* 0x000001590300780c */ /* 0x000fe20003f24270 */
[----:B--2---:R-:W-:-:S05]  /*4a350*/  FMUL R12, R12, R2 ;  /* 0x000000020c0c7220 */ /* 0x004fca0000400000 */
[----:B------:R-:W-:-:S05]  /*4a360*/  F2FP.F16.F32.PACK_AB R12, RZ, R12 ;  /* 0x0000000cff0c723e */ /* 0x000fca00000000ff */
[----:B------:R3:W-:Y:S01]  /*4a370*/  @P0 STG.E.U16 desc[UR36][R10.64+0x2b0], R12 ;  /* 0x0002b00c0a000986 */ /* 0x0007e2000c101524 */
[----:B------:R-:W-:Y:S01]  /*4a380*/  ISETP.GT.AND P0, PT, R0, RZ, P1 ;  /* 0x000000ff0000720c */ /* 0x000fe20000f04270 */
[----:B---3--:R-:W-:-:S05]  /*4a390*/  FMUL R12, R19, R2 ;  /* 0x00000002130c7220 */ /* 0x008fca0000400000 */
[----:B------:R-:W-:-:S07]  /*4a3a0*/  F2FP.F16.F32.PACK_AB R12, RZ, R12 ;  /* 0x0000000cff0c723e */ /* 0x000fce00000000ff */
[----:B------:R0:W-:Y:S01]  /*4a3b0*/  @P0 STG.E.U16 desc[UR36][R10.64+0x2b2], R12 ;  /* 0x0002b20c0a000986 */ /* 0x0001e2000c101524 */
[----:B------:R-:W-:Y:S01]  /*4a3c0*/  ISETP.GT.AND P0, PT, R0, 0x8, P2 ;  /* 0x000000080000780c */ /* 0x000fe20001704270 */
[----:B0-----:R-:W-:-:S05]  /*4a3d0*/  FMUL R12, R152, R2 ;  /* 0x00000002980c7220 */ /* 0x001fca0000400000 */
[----:B------:R-:W-:-:S07]  /*4a3e0*/  F2FP.F16.F32.PACK_AB R12, RZ, R12 ;  /* 0x0000000cff0c723e */ /* 0x000fce00000000ff */
[----:B------:R0:W-:Y:S01]  /*4a3f0*/  @P0 STG.E.U16 desc[UR36][R6.64+0x2b0], R12 ;  /* 0x0002b00c06000986 */ /* 0x0001e2000c101524 */
[----:B------:R-:W-:Y:S02]  /*4a400*/  ISETP.GT.AND P0, PT, R0, 0x8, P1 ;  /* 0x000000080000780c */ /* 0x000fe40000f04270 */
[----:B------:R-:W-:Y:S01]  /*4a410*/  ISETP.GT.AND P2, PT, R3, 0x160, PT ;  /* 0x000001600300780c */ /* 0x000fe20003f44270 */
[----:B0-----:R-:W-:-:S05]  /*4a420*/  FMUL R12, R153, R2 ;  /* 0x00000002990c7220 */ /* 0x001fca0000400000 */
[----:B------:R-:W-:-:S05]  /*4a430*/  F2FP.F16.F32.PACK_AB R12, RZ, R12 ;  /* 0x0000000cff0c723e */ /* 0x000fca00000000ff */
        /* <DEDUP_REMOVED lines=428> */
[----:B------:R-:W5:Y:S01]  /*4bf00*/  LDL.LU R177, [R1+0x3cc] ;  /* 0x0003cc0001b17983 */ /* 0x000f620000300800 */
[----:B0-----:R-:W-:-:S03]  /*4bf10*/  FMUL R10, R165, R2 ;  /* 0x00000002a50a7220 */ /* 0x001fc60000400000 */
        /* <DEDUP_REMOVED lines=15> */
[----:B------:R-:W-:-:S03]  /*4c010*/  ISETP.GT.AND P6, PT, R3, 0x100, PT ;  /* 0x000001000300780c */ /* 0x000fc60003fc4270 */
[----:B------:R-:W3:Y:S01]  /*4c020*/  LDL.LU R7, [R1+0x2ac] ;  /* 0x0002ac0001077983 */ /* 0x000ee20000300800 */
        /* <DEDUP_REMOVED lines=258> */
[----:B---3--:R-:W-:Y:S02]  /*4d050*/  FMUL R6, R7, R2 ;  /* 0x0000000207067220 */ /* 0x008fe40000400000 */
[----:B------:R-:W2:Y:S03]  /*4d060*/  LDL.LU R7, [R1+0xa0] ;  /* 0x0000a00001077983 */ /* 0x000ea60000300800 */
[----:B------:R-:W-:-:S07]  /*4d070*/  F2FP.F16.F32.PACK_AB R6, RZ, R6 ;  /* 0x00000006ff06723e */ /* 0x000fce00000000ff */
[----:B------:R0:W-:Y:S01]  /*4d080*/  @P6 STG.E.U16 desc[UR36][R22.64+0x2a2], R6 ;  /* 0x0002a20616006986 */ /* 0x0001e2000c101524 */
[----:B------:R-:W-:-:S04]  /*4d090*/  ISETP.GT.AND P6, PT, R3, 0x158, PT ;  /* 0x000001580300780c */ /* 0x000fc80003fc4270 */
[----:B------:R-:W-:Y:S01]  /*4d0a0*/  ISETP.GT.AND P6, PT, R0, 0x80, P6 ;  /* 0x000000800000780c */ /* 0x000fe200037c4270 */
[----:B0-----:R-:W-:Y:S02]  /*4d0b0*/  FMUL R6, R11, R2 ;  /* 0x000000020b067220 */ /* 0x001fe40000400000 */
[----:B------:R-:W3:Y:S03]  /*4d0c0*/  LDL.LU R11, [R1+0xb0] ;  /* 0x0000b000010b7983 */ /* 0x000ee60000300800 */
        /* <DEDUP_REMOVED lines=10> */
[----:B----4-:R-:W-:Y:S02]  /*4d170*/  FMUL R6, R152, R2 ;  /* 0x0000000298067220 */ /* 0x010fe40000400000 */
[----:B------:R-:W4:Y:S03]  /*4d180*/  LDL.LU R152, [R1+0xb8] ;  /* 0x0000b80001987983 */ /* 0x000f260000300800 */
[----:B------:R-:W-:-:S07]  /*4d190*/  F2FP.F16.F32.PACK_AB R6, RZ, R6 ;  /* 0x00000006ff06723e */ /* 0x000fce00000000ff */
[----:B------:R5:W-:Y:S01]  /*4d1a0*/  @P6 STG.E.U16 desc[UR36][R22.64+0x2b0], R6 ;  /* 0x0002b00616006986 */ /* 0x000be2000c101524 */
[----:B------:R-:W-:-:S04]  /*4d1b0*/  ISETP.GT.AND P6, PT, R3, 0x159, PT ;  /* 0x000001590300780c */ /* 0x000fc80003fc4270 */
[----:B------:R-:W-:Y:S01]  /*4d1c0*/  ISETP.GT.AND P6, PT, R0, 0x88, P6 ;  /* 0x000000880000780c */ /* 0x000fe200037c4270 */
[----:B-----5:R-:W-:Y:S02]  /*4d1d0*/  FMUL R6, R153, R2 ;  /* 0x0000000299067220 */ /* 0x020fe40000400000 */
[----:B------:R-:W5:Y:S03]  /*4d1e0*/  LDL.LU R153, [R1+0xbc] ;  /* 0x0000bc0001997983 */ /* 0x000f660000300800 */
[----:B------:R-:W-:-:S07]  /*4d1f0*/  F2FP.F16.F32.PACK_AB R6, RZ, R6 ;  /* 0x00000006ff06723e */ /* 0x000fce00000000ff */
[----:B------:R0:W-:Y:S01]  /*4d200*/  @P6 STG.E.U16 desc[UR36][R22.64+0x2b2], R6 ;  /* 0x0002b20616006986 */ /* 0x0001e2000c101524 */
[----:B------:R-:W-:-:S04]  /*4d210*/  ISETP.GT.AND P6, PT, R3, 0x160, PT ;  /* 0x000001600300780c */ /* 0x000fc80003fc4270 */
[----:B------:R-:W-:Y:S01]  /*4d220*/  ISETP.GT.AND P6, PT, R0, 0x80, P6 ;  /* 0x000000800000780c */ /* 0x000fe200037c4270 */
[----:B0-----:R-:W-:Y:S02]  /*4d230*/  FMUL R6, R163, R2 ;  /* 0x00000002a3067220 */ /* 0x001fe40000400000 */
        /* <DEDUP_REMOVED lines=464> */
[----:B------:R0:W-:Y:S04]  /*4ef40*/  @P6 STG.E.U16 desc[UR36][R22.64+0x3f2], R6 ;  /* 0x0003f20616006986 */ /* 0x0001e8000c101524 */
[----:B0-----:R-:W2:Y:S01]  /*4ef50*/  LDL.LU R6, [R1] ;  /* 0x0000000001067983 */ /* 0x001ea20000300800 */
[----:B------:R-:W-:-:S03]  /*4ef60*/  ISETP.GT.AND P6, PT, R3, 0x100, PT ;  /* 0x000001000300780c */ /* 0x000fc60003fc4270 */
[----:B------:R-:W3:Y:S01]  /*4ef70*/  LDL.LU R22, [R1+0xa8] ;  /* 0x0000a80001167983 */ /* 0x000ee20000300800 */
[----:B------:R-:W-:-:S03]  /*4ef80*/  ISETP.GT.AND P6, PT, R0, 0x100, P6 ;  /* 0x000001000000780c */ /* 0x000fc600037c4270 */
[----:B------:R-:W4:Y:S01]  /*4ef90*/  LDL.LU R23, [R1+0xac] ;  /* 0x0000ac0001177983 */ /* 0x000f220000300800 */
[----:B--2---:R-:W-:-:S05]  /*4efa0*/  FMUL R6, R6, R2 ;  /* 0x0000000206067220 */ /* 0x004fca0000400000 */
[----:B------:R-:W-:-:S05]  /*4efb0*/  F2FP.F16.F32.PACK_AB R6, RZ, R6 ;  /* 0x00000006ff06723e */ /* 0x000fca00000000ff */
        /* <DEDUP_REMOVED lines=232> */
[-C--:B------:R-:W-:Y:S01]  /*4fe40*/  FMUL R7, R7, R2.reuse ;  /* 0x0000000207077220 */ /* 0x080fe20000400000 */
[----:B--2---:R-:W-:-:S05]  /*4fe50*/  FMUL R6, R6, R2 ;  /* 0x0000000206067220 */ /* 0x004fca0000400000 */
[----:B------:R-:W-:-:S06]  /*4fe60*/  F2FP.F16.F32.PACK_AB R6, RZ, R6 ;  /* 0x00000006ff06723e */ /* 0x000fcc00000000ff */
[----:B------:R0:W-:Y:S04]  /*4fe70*/  @P6 STG.E.U16 desc[UR36][R20.64+0x292], R6 ;  /* 0x0002920614006986 */ /* 0x0001e8000c101524 */
[----:B0-----:R-:W2:Y:S01]  /*4fe80*/  LDL.LU R6, [R1+0xa4] ;  /* 0x0000a40001067983 */ /* 0x001ea20000300800 */
[----:B------:R-:W-:-:S04]  /*4fe90*/  ISETP.GT.AND P6, PT, R3, 0x150, PT ;  /* 0x000001500300780c */ /* 0x000fc80003fc4270 */
[----:B------:R-:W-:Y:S02]  /*4fea0*/  ISETP.GT.AND P6, PT, R0, 0x100, P6 ;  /* 0x000001000000780c */ /* 0x000fe400037c4270 */
[----:B------:R-:W-:-:S04]  /*4feb0*/  F2FP.F16.F32.PACK_AB R7, RZ, R7 ;  /* 0x00000007ff07723e */ /* 0x000fc800000000ff */
[----:B------:R-:W-:-:S07]  /*4fec0*/  PRMT R8, R7, 0x7610, R8 ;  /* 0x0000761007087816 */ /* 0x000fce0000000008 */
[----:B------:R0:W-:Y:S01]  /*4fed0*/  @P6 STG.E.U16 desc[UR36][R4.64+0x2a0], R8 ;  /* 0x0002a00804006986 */ /* 0x0001e2000c101524 */
[----:B------:R-:W-:-:S04]  /*4fee0*/  ISETP.GT.AND P6, PT, R3, 0x151, PT ;  /* 0x000001510300780c */ /* 0x000fc80003fc4270 */
[----:B------:R-:W-:Y:S01]  /*4fef0*/  ISETP.GT.AND P6, PT, R0, 0x100, P6 ;  /* 0x000001000000780c */ /* 0x000fe200037c4270 */
[----:B--2---:R-:W-:-:S05]  /*4ff00*/  FMUL R7, R6, R2 ;  /* 0x0000000206077220 */ /* 0x004fca0000400000 */
[----:B------:R-:W-:Y:S01]  /*4ff10*/  F2FP.F16.F32.PACK_AB R7, RZ, R7 ;  /* 0x00000007ff07723e */ /* 0x000fe200000000ff */
[----:B---3--:R-:W-:-:S06]  /*4ff20*/  FMUL R6, R22, R2 ;  /* 0x0000000216067220 */ /* 0x008fcc0000400000 */
[----:B------:R1:W-:Y:S01]  /*4ff30*/  @P6 STG.E.U16 desc[UR36][R4.64+0x2a2], R7 ;  /* 0x0002a20704006986 */ /* 0x0003e2000c101524 */
[----:B------:R-:W-:-:S04]  /*4ff40*/  ISETP.GT.AND P6, PT, R3, 0x150, PT ;  /* 0x000001500300780c */ /* 0x000fc80003fc4270 */
[----:B------:R-:W-:Y:S02]  /*4ff50*/  ISETP.GT.AND P6, PT, R0, 0x108, P6 ;  /* 0x000001080000780c */ /* 0x000fe400037c4270 */
[----:B------:R-:W-:-:S04]  /*4ff60*/  F2FP.F16.F32.PACK_AB R6, RZ, R6 ;  /* 0x00000006ff06723e */ /* 0x000fc800000000ff */
[----:B------:R-:W-:Y:S01]  /*4ff70*/  PRMT R10, R6, 0x7610, R10 ;  /* 0x00007610060a7816 */ /* 0x000fe2000000000a */
[----:B----4-:R-:W-:-:S06]  /*4ff80*/  FMUL R6, R23, R2 ;  /* 0x0000000217067220 */ /* 0x010fcc0000400000 */
[----:B------:R2:W-:Y:S01]  /*4ff90*/  @P6 STG.E.U16 desc[UR36][R20.64+0x2a0], R10 ;  /* 0x0002a00a14006986 */ /* 0x0005e2000c101524 */
[----:B------:R-:W-:-:S04]  /*4ffa0*/  ISETP.GT.AND P6, PT, R3, 0x151, PT ;  /* 0x000001510300780c */ /* 0x000fc80003fc4270 */
[----:B------:R-:W-:Y:S02]  /*4ffb0*/  ISETP.GT.AND P6, PT, R0, 0x108, P6 ;  /* 0x000001080000780c */ /* 0x000fe400037c4270 */
[----:B------:R-:W-:-:S04]  /*4ffc0*/  F2FP.F16.F32.PACK_AB R6, RZ, R6 ;  /* 0x00000006ff06723e */ /* 0x000fc800000000ff */
[----:B0-----:R-:W-:Y:S01]  /*4ffd0*/  PRMT R8, R6, 0x7610, R8 ;  /* 0x0000761006087816 */ /* 0x001fe20000000008 */
[----:B------:R-:W-:-:S06]  /*4ffe0*/  FMUL R6, R11, R2 ;  /* 0x000000020b067220 */ /* 0x000fcc0000400000 */
[----:B------:R-:W-:Y:S01]  /*4fff0*/  @P6 STG.E.U16 desc[UR36][R20.64+0x2a2], R8 ;  /* 0x0002a20814006986 */ /* 0x000fe2000c101524 */
[----:B------:R-:W-:-:S04]  /*50000*/  ISETP.GT.AND P6, PT, R3, 0x158, PT ;  /* 0x000001580300780c */ /* 0x000fc80003fc4270 */
[----:B------:R-:W-:Y:S02]  /*50010*/  ISETP.GT.AND P6, PT, R0, 0x100, P6 ;  /* 0x000001000000780c */ /* 0x000fe400037c4270 */
[----:B------:R-:W-:-:S04]  /*50020*/  F2FP.F16.F32.PACK_AB R6, RZ, R6 ;  /* 0x00000006ff06723e */ /* 0x000fc800000000ff */
[----:B-1----:R-:W-:Y:S01]  /*50030*/  PRMT R7, R6, 0x7610, R7 ;  /* 0x0000761006077816 */ /* 0x002fe20000000007 */
[----:B------:R-:W-:-:S06]  /*50040*/  FMUL R6, R19, R2 ;  /* 0x0000000213067220 */ /* 0x000fcc0000400000 */
[----:B------:R0:W-:Y:S01]  /*50050*/  @P6 STG.E.U16 desc[UR36][R4.64+0x2b0], R7 ;  /* 0x0002b00704006986 */ /* 0x0001e2000c101524 */
[----:B------:R-:W-:-:S04]  /*50060*/  ISETP.GT.AND P6, PT, R3, 0x159, PT ;  /* 0x000001590300780c */ /* 0x000fc80003fc4270 */
[----:B------:R-:W-:Y:S02]  /*50070*/  ISETP.GT.AND P6, PT, R0, 0x100, P6 ;  /* 0x000001000000780c */ /* 0x000fe400037c4270 */
[----:B------:R-:W-:-:S04]  /*50080*/  F2FP.F16.F32.PACK_AB R6, RZ, R6 ;  /* 0x00000006ff06723e */ /* 0x000fc800000000ff */
[----:B------:R-:W-:Y:S01]  /*50090*/  PRMT R9, R6, 0x7610, R9 ;  /* 0x0000761006097816 */ /* 0x000fe20000000009 */
[----:B------:R-:W-:-:S06]  /*500a0*/  FMUL R6, R152, R2 ;  /* 0x0000000298067220 */ /* 0x000fcc0000400000 */
[----:B------:R1:W-:Y:S01]  /*500b0*/  @P6 STG.E.U16 desc[UR36][R4.64+0x2b2], R9 ;  /* 0x0002b20904006986 */ /* 0x0003e2000c101524 */
[----:B------:R-:W-:-:S04]  /*500c0*/  ISETP.GT.AND P6, PT, R3, 0x158, PT ;  /* 0x000001580300780c */ /* 0x000fc80003fc4270 */
[----:B------:R-:W-:Y:S02]  /*500d0*/  ISETP.GT.AND P6, PT, R0, 0x108, P6 ;  /* 0x000001080000780c */ /* 0x000fe400037c4270 */
[----:B------:R-:W-:-:S04]  /*500e0*/  F2FP.F16.F32.PACK_AB R6, RZ, R6 ;  /* 0x00000006ff06723e */ /* 0x000fc800000000ff */
[----:B--2---:R-:W-:Y:S01]  /*500f0*/  PRMT R10, R6, 0x7610, R10 ;  /* 0x00007610060a7816 */ /* 0x004fe2000000000a */
[----:B-----5:R-:W-:-:S06]  /*50100*/  FMUL R6, R153, R2 ;  /* 0x0000000299067220 */ /* 0x020fcc0000400000 */
[----:B------:R2:W-:Y:S01]  /*50110*/  @P6 STG.E.U16 desc[UR36][R20.64+0x2b0], R10 ;  /* 0x0002b00a14006986 */ /* 0x0005e2000c101524 */
[----:B------:R-:W-:-:S04]  /*50120*/  ISETP.GT.AND P6, PT, R3, 0x159, PT ;  /* 0x000001590300780c */ /* 0x000fc80003fc4270 */
[----:B------:R-:W-:Y:S02]  /*50130*/  ISETP.GT.AND P6, PT, R0, 0x108, P6 ;  /* 0x000001080000780c */ /* 0x000fe400037c4270 */
[----:B------:R-:W-:-:S04]  /*50140*/  F2FP.F16.F32.PACK_AB R6, RZ, R6 ;  /* 0x00000006ff06723e */ /* 0x000fc800000000ff */
[----:B0-----:R-:W-:Y:S01]  /*50150*/  PRMT R7, R6, 0x7610, R7 ;  /* 0x0000761006077816 */ /* 0x001fe20000000007 */
        /* <DEDUP_REMOVED lines=17> */
[----:B--2---:R-:W-:Y:S01]  /*50270*/  PRMT R10, R6, 0x7610, R10 ;  /* 0x00007610060a7816 */ /* 0x004fe2000000000a */
[----:B------:R-:W-:-:S06]  /*50280*/  FMUL R6, R161, R2 ;  /* 0x00000002a1067220 */ /* 0x000fcc0000400000 */
        /* <DEDUP_REMOVED lines=10> */
[----:B---3--:R-:W-:Y:S01]  /*50330*/  PRMT R8, R6, 0x7610, R8 ;  /* 0x0000761006087816 */ /* 0x008fe20000000008 */
        /* <DEDUP_REMOVED lines=380> */
[----:B------:R-:W-:Y:S02]  /*51b00*/  ISETP.GT.AND P6, PT, R0, 0x100, P5 ;  /* 0x000001000000780c */ /* 0x000fe40002fc4270 */
[----:B------:R-:W-:-:S04]  /*51b10*/  F2FP.F16.F32.PACK_AB R6, RZ, R6 ;  /* 0x00000006ff06723e */ /* 0x000fc800000000ff */
[----:B---3--:R-:W-:Y:S01]  /*51b20*/  PRMT R8, R6, 0x7610, R8 ;  /* 0x0000761006087816 */ /* 0x008fe20000000008 */
[----:B------:R-:W-:-:S06]  /*51b30*/  FMUL R6, R175, R2 ;  /* 0x00000002af067220 */ /* 0x000fcc0000400000 */
[----:B------:R3:W-:Y:S01]  /*51b40*/  @P6 STG.E.U16 desc[UR36][R4.64+0x3d0], R8 ;  /* 0x0003d00804006986 */ /* 0x0007e2000c101524 */
[----:B------:R-:W-:Y:S02]  /*51b50*/  ISETP.GT.AND P6, PT, R0, 0x100, P3 ;  /* 0x000001000000780c */ /* 0x000fe40001fc4270 */
[----:B------:R-:W-:-:S04]  /*51b60*/  F2FP.F16.F32.PACK_AB R6, RZ, R6 ;  /* 0x00000006ff06723e */ /* 0x000fc800000000ff */
[----:B-1----:R-:W-:Y:S01]  /*51b70*/  PRMT R9, R6, 0x7610, R9 ;  /* 0x0000761006097816 */ /* 0x002fe20000000009 */
[----:B------:R-:W-:-:S06]  /*51b80*/  FMUL R6, R174, R2 ;  /* 0x00000002ae067220 */ /* 0x000fcc0000400000 */
[----:B------:R1:W-:Y:S01]  /*51b90*/  @P6 STG.E.U16 desc[UR36][R4.64+0x3d2], R9 ;  /* 0x0003d20904006986 */ /* 0x0003e2000c101524 */
[----:B------:R-:W-:Y:S02]  /*51ba0*/  ISETP.GT.AND P6, PT, R0, 0x108, P5 ;  /* 0x000001080000780c */ /* 0x000fe40002fc4270 */
[----:B------:R-:W-:-:S04]  /*51bb0*/  F2FP.F16.F32.PACK_AB R6, RZ, R6 ;  /* 0x00000006ff06723e */ /* 0x000fc800000000ff */
[----:B--2---:R-:W-:Y:S01]  /*51bc0*/  PRMT R10, R6, 0x7610, R10 ;  /* 0x00007610060a7816 */ /* 0x004fe2000000000a */
[----:B------:R-:W-:-:S06]  /*51bd0*/  FMUL R6, R173, R2 ;  /* 0x00000002ad067220 */ /* 0x000fcc0000400000 */
[----:B------:R2:W-:Y:S01]  /*51be0*/  @P6 STG.E.U16 desc[UR36][R20.64+0x3d0], R10 ;  /* 0x0003d00a14006986 */ /* 0x0005e2000c101524 */
        /* <DEDUP_REMOVED lines=41> */
[----:B------:R-:W-:Y:S01]  /*51e80*/  F2FP.F16.F32.PACK_AB R6, RZ, R6 ;  /* 0x00000006ff06723e */ /* 0x000fe200000000ff */
[----:B------:R-:W-:-:S10]  /*51e90*/  FMUL R24, R24, R2 ;  /* 0x0000000218187220 */ /* 0x000fd40000400000 */
[----:B------:R0:W-:Y:S01]  /*51ea0*/  @P6 STG.E.U16 desc[UR36][R20.64+0x3f2], R6 ;  /* 0x0003f20614006986 */ /* 0x0001e2000c101524 */
[----:B------:R-:W-:-:S04]  /*51eb0*/  ISETP.GT.AND P6, PT, R3, 0x100, PT ;  /* 0x000001000300780c */ /* 0x000fc80003fc4270 */
[----:B------:R-:W-:Y:S02]  /*51ec0*/  ISETP.GT.AND P6, PT, R0, 0x180, P6 ;  /* 0x000001800000780c */ /* 0x000fe400037c4270 */
[----:B------:R-:W-:Y:S01]  /*51ed0*/  F2FP.F16.F32.PACK_AB R24, RZ, R24 ;  /* 0x00000018ff18723e */ /* 0x000fe200000000ff */
[----:B------:R-:W-:Y:S02]  /*51ee0*/  IMAD.MOV.U32 R12, RZ, RZ, R154 ;  /* 0x000000ffff0c7224 */ /* 0x000fe400078e009a */
[----:B------:R-:W-:-:S08]  /*51ef0*/  FMUL R25, R25, R2 ;  /* 0x0000000219197220 */ /* 0x000fd00000400000 */
[----:B------:R0:W-:Y:S01]  /*51f00*/  @P6 STG.E.U16 desc[UR36][R12.64+0x200], R24 ;  /* 0x000200180c006986 */ /* 0x0001e2000c101524 */
[----:B------:R-:W-:-:S04]  /*51f10*/  ISETP.GT.AND P6, PT, R3, 0x101, PT ;  /* 0x000001010300780c */ /* 0x000fc80003fc4270 */
[----:B------:R-:W-:Y:S02]  /*51f20*/  ISETP.GT.AND P6, PT, R0, 0x180, P6 ;  /* 0x000001800000780c */ /* 0x000fe400037c4270 */
[----:B------:R-:W-:Y:S01]  /*51f30*/  F2FP.F16.F32.PACK_AB R25, RZ, R25 ;  /* 0x00000019ff19723e */ /* 0x000fe200000000ff */
[----:B------:R-:W-:-:S10]  /*51f40*/  FMUL R26, R26, R2 ;  /* 0x000000021a1a7220 */ /* 0x000fd40000400000 */
        /* <DEDUP_REMOVED lines=571> */
[----:B------:R-:W-:Y:S02]  /*54300*/  ISETP.GT.AND P6, PT, R0, 0x180, P5 ;  /* 0x000001800000780c */ /* 0x000fe40002fc4270 */
[----:B------:R-:W-:Y:S01]  /*54310*/  F2FP.F16.F32.PACK_AB R140, RZ, R140 ;  /* 0x0000008cff8c723e */ /* 0x000fe200000000ff */
[----:B------:R-:W-:-:S10]  /*54320*/  FMUL R141, R141, R2 ;  /* 0x000000028d8d7220 */ /* 0x000fd40000400000 */
[----:B------:R0:W-:Y:S01]  /*54330*/  @P6 STG.E.U16 desc[UR36][R12.64+0x3d0], R140 ;  /* 0x0003d08c0c006986 */ /* 0x0001e2000c101524 */
[C---:B------:R-:W-:Y:S02]  /*54340*/  ISETP.GT.AND P6, PT, R0.reuse, 0x180, P3 ;  /* 0x000001800000780c */ /* 0x040fe40001fc4270 */
[----:B------:R-:W-:Y:S02]  /*54350*/  F2FP.F16.F32.PACK_AB R141, RZ, R141 ;  /* 0x0000008dff8d723e */ /* 0x000fe400000000ff */
[C---:B------:R-:W-:Y:S02]  /*54360*/  ISETP.GT.AND P5, PT, R0.reuse, 0x188, P5 ;  /* 0x000001880000780c */ /* 0x040fe40002fa4270 */
[----:B------:R-:W-:Y:S01]  /*54370*/  ISETP.GT.AND P3, PT, R0, 0x188, P3 ;  /* 0x000001880000780c */ /* 0x000fe20001f64270 */
[-C--:B------:R-:W-:Y:S01]  /*54380*/  FMUL R142, R142, R2.reuse ;  /* 0x000000028e8e7220 */ /* 0x080fe20000400000 */
[-C--:B------:R-:W-:Y:S01]  /*54390*/  FMUL R143, R143, R2.reuse ;  /* 0x000000028f8f7220 */ /* 0x080fe20000400000 */
[----:B------:R-:W-:-:S04]  /*543a0*/  FMUL R144, R144, R2 ;  /* 0x0000000290907220 */ /* 0x000fc80000400000 */
[----:B------:R0:W-:Y:S01]  /*543b0*/  @P6 STG.E.U16 desc[UR36][R12.64+0x3d2], R141 ;  /* 0x0003d28d0c006986 */ /* 0x0001e2000c101524 */
[C---:B------:R-:W-:Y:S02]  /*543c0*/  ISETP.GT.AND P6, PT, R0.reuse, 0x180, P0 ;  /* 0x000001800000780c */ /* 0x040fe400007c4270 */
[----:B------:R-:W-:Y:S02]  /*543d0*/  F2FP.F16.F32.PACK_AB R142, RZ, R142 ;  /* 0x0000008eff8e723e */ /* 0x000fe400000000ff */
[----:B------:R-:W-:Y:S02]  /*543e0*/  F2FP.F16.F32.PACK_AB R143, RZ, R143 ;  /* 0x0000008fff8f723e */ /* 0x000fe400000000ff */
[----:B------:R-:W-:Y:S02]  /*543f0*/  F2FP.F16.F32.PACK_AB R144, RZ, R144 ;  /* 0x00000090ff90723e */ /* 0x000fe400000000ff */
[C---:B------:R-:W-:Y:S01]  /*54400*/  ISETP.GT.AND P0, PT, R0.reuse, 0x188, P0 ;  /* 0x000001880000780c */ /* 0x040fe20000704270 */
[----:B------:R0:W-:Y:S01]  /*54410*/  @P5 STG.E.U16 desc[UR36][R14.64+0x3d0], R142 ;  /* 0x0003d08e0e005986 */ /* 0x0001e2000c101524 */
[----:B------:R-:W-:-:S03]  /*54420*/  ISETP.GT.AND P5, PT, R0, 0x180, P4 ;  /* 0x000001800000780c */ /* 0x000fc600027a4270 */
[----:B------:R0:W-:Y:S01]  /*54430*/  @P3 STG.E.U16 desc[UR36][R14.64+0x3d2], R143 ;  /* 0x0003d28f0e003986 */ /* 0x0001e2000c101524 */
[C---:B------:R-:W-:Y:S02]  /*54440*/  ISETP.GT.AND P4, PT, R0.reuse, 0x188, P4 ;  /* 0x000001880000780c */ /* 0x040fe40002784270 */
[C---:B------:R-:W-:Y:S01]  /*54450*/  ISETP.GT.AND P3, PT, R0.reuse, 0x180, P1 ;  /* 0x000001800000780c */ /* 0x040fe20000f64270 */
[-C--:B------:R-:W-:Y:S01]  /*54460*/  FMUL R145, R145, R2.reuse ;  /* 0x0000000291917220 */ /* 0x080fe20000400000 */
[----:B------:R0:W-:Y:S01]  /*54470*/  @P6 STG.E.U16 desc[UR36][R12.64+0x3e0], R144 ;  /* 0x0003e0900c006986 */ /* 0x0001e2000c101524 */
[C---:B------:R-:W-:Y:S02]  /*54480*/  ISETP.GT.AND P6, PT, R0.reuse, 0x180, P2 ;  /* 0x000001800000780c */ /* 0x040fe400017c4270 */
[C---:B------:R-:W-:Y:S02]  /*54490*/  ISETP.GT.AND P2, PT, R0.reuse, 0x188, P2 ;  /* 0x000001880000780c */ /* 0x040fe40001744270 */
[----:B------:R-:W-:Y:S01]  /*544a0*/  ISETP.GT.AND P1, PT, R0, 0x188, P1 ;  /* 0x000001880000780c */ /* 0x000fe20000f24270 */
[-C--:B------:R-:W-:Y:S01]  /*544b0*/  FMUL R146, R146, R2.reuse ;  /* 0x0000000292927220 */ /* 0x080fe20000400000 */
[-C--:B------:R-:W-:Y:S01]  /*544c0*/  FMUL R147, R147, R2.reuse ;  /* 0x0000000293937220 */ /* 0x080fe20000400000 */
[-C--:B------:R-:W-:Y:S01]  /*544d0*/  FMUL R148, R148, R2.reuse ;  /* 0x0000000294947220 */ /* 0x080fe20000400000 */
[-C--:B------:R-:W-:Y:S01]  /*544e0*/  FMUL R149, R149, R2.reuse ;  /* 0x0000000295957220 */ /* 0x080fe20000400000 */
[-C--:B------:R-:W-:Y:S01]  /*544f0*/  FMUL R150, R150, R2.reuse ;  /* 0x0000000296967220 */ /* 0x080fe20000400000 */
[----:B------:R-:W-:Y:S01]  /*54500*/  FMUL R151, R151, R2 ;  /* 0x0000000297977220 */ /* 0x000fe20000400000 */
[----:B------:R-:W-:-:S02]  /*54510*/  F2FP.F16.F32.PACK_AB R145, RZ, R145 ;  /* 0x00000091ff91723e */ /* 0x000fc400000000ff */
[----:B------:R-:W-:Y:S02]  /*54520*/  F2FP.F16.F32.PACK_AB R146, RZ, R146 ;  /* 0x00000092ff92723e */ /* 0x000fe400000000ff */
[----:B------:R-:W-:Y:S02]  /*54530*/  F2FP.F16.F32.PACK_AB R147, RZ, R147 ;  /* 0x00000093ff93723e */ /* 0x000fe400000000ff */
[----:B------:R-:W-:Y:S02]  /*54540*/  F2FP.F16.F32.PACK_AB R148, RZ, R148 ;  /* 0x00000094ff94723e */ /* 0x000fe400000000ff */
[----:B------:R-:W-:Y:S02]  /*54550*/  F2FP.F16.F32.PACK_AB R149, RZ, R149 ;  /* 0x00000095ff95723e */ /* 0x000fe400000000ff */
[----:B------:R-:W-:Y:S02]  /*54560*/  F2FP.F16.F32.PACK_AB R150, RZ, R150 ;  /* 0x00000096ff96723e */ /* 0x000fe400000000ff */
[----:B------:R-:W-:Y:S01]  /*54570*/  F2FP.F16.F32.PACK_AB R151, RZ, R151 ;  /* 0x00000097ff97723e */ /* 0x000fe200000000ff */
[----:B------:R0:W-:Y:S04]  /*54580*/  @P5 STG.E.U16 desc[UR36][R12.64+0x3e2], R145 ;  /* 0x0003e2910c005986 */ /* 0x0001e8000c101524 */
[----:B------:R0:W-:Y:S04]  /*54590*/  @P0 STG.E.U16 desc[UR36][R14.64+0x3e0], R146 ;  /* 0x0003e0920e000986 */ /* 0x0001e8000c101524 */
[----:B------:R0:W-:Y:S04]  /*545a0*/  @P4 STG.E.U16 desc[UR36][R14.64+0x3e2], R147 ;  /* 0x0003e2930e004986 */ /* 0x0001e8000c101524 */
[----:B------:R0:W-:Y:S04]  /*545b0*/  @P6 STG.E.U16 desc[UR36][R12.64+0x3f0], R148 ;  /* 0x0003f0940c006986 */ /* 0x0001e8000c101524 */
[----:B------:R0:W-:Y:S04]  /*545c0*/  @P3 STG.E.U16 desc[UR36][R12.64+0x3f2], R149 ;  /* 0x0003f2950c003986 */ /* 0x0001e8000c101524 */
[----:B------:R0:W-:Y:S04]  /*545d0*/  @P2 STG.E.U16 desc[UR36][R14.64+0x3f0], R150 ;  /* 0x0003f0960e002986 */ /* 0x0001e8000c101524 */
[----:B------:R0:W-:Y:S02]  /*545e0*/  @P1 STG.E.U16 desc[UR36][R14.64+0x3f2], R151 ;  /* 0x0003f2970e001986 */ /* 0x0001e4000c101524 */
.L_x_2074:
[----:B------:R-:W-:Y:S05]  /*545f0*/  BSYNC B0 ;  /* 0x0000000000007941 */ /* 0x000fea0003800000 */
.L_x_34:
[----:B0-----:R-:W2:Y:S04]  /*54600*/  LDL.LU R5, [R1+0xe08] ;  /* 0x000e080001057983 */ /* 0x001ea80000300800 */
[----:B------:R-:W2:Y:S01]  /*54610*/  LDL.LU R4, [R1+0xe0c] ;  /* 0x000e0c0001047983 */ /* 0x000ea20000300800 */
[----:B------:R-:W-:Y:S01]  /*54620*/  ULDC UR4, c[0x0][0xc] ;  /* 0x0000030000047ab9 */ /* 0x000fe20000000800 */
[----:B------:R-:W-:Y:S01]  /*54630*/  ULDC UR5, c[0x0][0x10] ;  /* 0x0000040000057ab9 */ /* 0x000fe20000000800 */
[----:B-----5:R-:W2:Y:S01]  /*54640*/  LDC R3, c[0x0][0x14] ;  /* 0x00000500ff037b82 */ /* 0x020ea20000000800 */
[----:B------:R-:W-:Y:S01]  /*54650*/  UIMAD.WIDE.U32 UR4, UR4, UR5, URZ ;  /* 0x00000005040472a5 */ /* 0x000fe2000f8e003f */
[----:B------:R-:W-:Y:S01]  /*54660*/  PRMT R0, RZ, 0x7610, R0 ;  /* 0x00007610ff007816 */ /* 0x000fe20000000000 */
[----:B------:R-:W-:Y:S01]  /*54670*/  UMOV UR42, 0xffffffff ;  /* 0xffffffff002a7882 */ /* 0x000fe20000000000 */
[----:B------:R-:W-:-:S03]  /*54680*/  UMOV UR43, 0xffffffff ;  /* 0xffffffff002b7882 */ /* 0x000fc60000000000 */
[----:B--2---:R-:W-:-:S04]  /*54690*/  IMAD.WIDE.U32 R4, R3, UR4, R4 ;  /* 0x0000000403047c25 */ /* 0x004fc8000f8e0004 */
[----:B------:R-:W-:Y:S01]  /*546a0*/  IMAD R3, R3, UR5, RZ ;  /* 0x0000000503037c24 */ /* 0x000fe2000f8e02ff */
[----:B------:R-:W-:Y:S01]  /*546b0*/  ULDC.64 UR4, c[0x0][0x650] ;  /* 0x0001940000047ab9 */ /* 0x000fe20000000a00 */
[----:B------:R-:W-:Y:S01]  /*546c0*/  IMAD.MOV.U32 R7, RZ, RZ, R4 ;  /* 0x000000ffff077224 */ /* 0x000fe200078e0004 */
[----:B------:R-:W-:Y:S01]  /*546d0*/  ISETP.GE.U32.AND P0, PT, R4, UR4, PT ;  /* 0x0000000404007c0c */ /* 0x000fe2000bf06070 */
[----:B------:R-:W-:-:S05]  /*546e0*/  IMAD.IADD R6, R5, 0x1, R3 ;  /* 0x0000000105067824 */ /* 0x000fca00078e0203 */
[----:B------:R0:W-:Y:S01]  /*546f0*/  STL [R1+0xe08], R6 ;  /* 0x000e080601007387 */ /* 0x0001e20000100800 */
[----:B------:R-:W-:-:S03]  /*54700*/  ISETP.GE.U32.AND.EX P0, PT, R6, UR5, PT, P0 ;  /* 0x0000000506007c0c */ /* 0x000fc6000bf06100 */
[----:B------:R0:W-:Y:S10]  /*54710*/  STL [R1+0xe0c], R7 ;  /* 0x000e0c0701007387 */ /* 0x0001f40000100800 */
[----:B0-----:R-:W-:Y:S05]  /*54720*/  @P0 BRA `(.L_x_2075) ;  /* 0x0000000400880947 */ /* 0x001fea0003800000 */
[----:B------:R-:W0:Y:S01]  /*54730*/  S2UR UR6, SR_CTAID.X ;  /* 0x00000000000679c3 */ /* 0x000e220000002500 */
[----:B------:R-:W-:Y:S01]  /*54740*/  ULDC.64 UR12, c[0x0][0x628] ;  /* 0x00018a00000c7ab9 */ /* 0x000fe20000000a00 */
[----:B------:R-:W-:Y:S01]  /*54750*/  ULDC UR4, c[0x0][0x150] ;  /* 0x0000540000047ab9 */ /* 0x000fe20000000800 */
[----:B------:R-:W-:Y:S01]  /*54760*/  ISETP.NE.U32.AND P0, PT, RZ, UR12, PT ;  /* 0x0000000cff007c0c */ /* 0x000fe2000bf05070 */
[----:B------:R-:W-:Y:S01]  /*54770*/  ULDC UR15, c[0x0][0x630] ;  /* 0x00018c00000f7ab9 */ /* 0x000fe20000000800 */
[C---:B------:R-:W-:Y:S01]  /*54780*/  R2UR UR16, R7.reuse ;  /* 0x00000000071072ca */ /* 0x040fe200000e0000 */
[----:B------:R-:W-:Y:S01]  /*54790*/  ULDC UR19, c[0x0][0x154] ;  /* 0x0000550000137ab9 */ /* 0x000fe20000000800 */
[----:B------:R-:W-:Y:S01]  /*547a0*/  ISETP.NE.AND.EX P0, PT, RZ, UR13, PT, P0 ;  /* 0x0000000dff007c0c */ /* 0x000fe2000bf05300 */
[----:B------:R-:W2:Y:S01]  /*547b0*/  S2UR UR18, SR_CTAID.Y ;  /* 0x00000000001279c3 */ /* 0x000ea20000002600 */
[----:B------:R-:W-:Y:S02]  /*547c0*/  R2UR UR17, R6 ;  /* 0x00000000061172ca */ /* 0x000fe400000e0000 */
[----:B------:R-:W-:-:S02]  /*547d0*/  R2UR UR10, R7 ;  /* 0x00000000070a72ca */ /* 0x000fc400000e0000 */
[----:B------:R-:W-:Y:S02]  /*547e0*/  R2UR UR11, R6 ;  /* 0x00000000060b72ca */ /* 0x000fe400000e0000 */
[----:B0-----:R-:W-:-:S05]  /*547f0*/  I2FP.F32.U32 R0, UR6 ;  /* 0x0000000600007c45 */ /* 0x001fca0008201000 */
[----:B------:R-:W-:-:S04]  /*54800*/  FMUL R0, R0, UR4 ;  /* 0x0000000400007c20 */ /* 0x000fc80008400000 */
[----:B------:R0:W0:Y:S01]  /*54810*/  F2I.U32.TRUNC.NTZ R3, R0 ;  /* 0x0000000000037305 */ /* 0x000022000020f000 */
[----:B--2---:R-:W-:Y:S05]  /*54820*/  @!P0 BRA `(.L_x_2076) ;  /* 0x0000000000308947 */ /* 0x004fea0003800000 */
        /* <DEDUP_REMOVED lines=12> */
.L_x_2076:
[----:B------:R-:W-:Y:S01]  /*548f0*/  USHF.R.U64 UR43, UR10, UR15, UR11 ;  /* 0x0000000f0a2b7299 */ /* 0x000fe2000800120b */
[----:B0-----:R-:W-:Y:S01]  /*54900*/  I2FP.F32.U32 R0, UR18 ;  /* 0x0000001200007c45 */ /* 0x001fe20008201000 */
[----:B------:R-:W-:Y:S02]  /*54910*/  USHF.R.U32.HI UR4, URZ, UR15, UR11 ;  /* 0x0000000f3f047299 */ /* 0x000fe4000801160b */
[----:B------:R-:W-:Y:S02]  /*54920*/  UIADD3 UR10, UP0, URZ, -UR43, URZ ;  /* 0x8000002b3f0a7290 */ /* 0x000fe4000ff1e03f */
[----:B------:R-:W-:Y:S01]  /*54930*/  FMUL R0, R0, UR19 ;  /* 0x0000001300007c20 */ /* 0x000fe20008400000 */
[----:B------:R-:W-:Y:S01]  /*54940*/  ULDC.64 UR12, c[0x0][0x620] ;  /* 0x00018800000c7ab9 */ /* 0x000fe20000000a00 */
[----:B------:R-:W-:Y:S01]  /*54950*/  UIADD3.X UR4, URZ, ~UR4, URZ, UP0, !UPT ;  /* 0x800000043f047290 */ /* 0x000fe200087fe43f */
[----:B------:R-:W-:Y:S01]  /*54960*/  UMOV UR8, UR16 ;  /* 0x0000001000087c82 */ /* 0x000fe20008000000 */
[----:B------:R-:W-:-:S02]  /*54970*/  UMOV UR9, UR17 ;  /* 0x0000001100097c82 */ /* 0x000fc40008000000 */
[----:B------:R-:W-:Y:S01]  /*54980*/  UIMAD UR4, UR4, UR12, URZ ;  /* 0x0000000c040472a4 */ /* 0x000fe2000f8e023f */
[----:B------:R-:W0:Y:S01]  /*54990*/  F2I.U32.TRUNC.NTZ R0, R0 ;  /* 0x0000000000007305 */ /* 0x000e22000020f000 */
[----:B------:R-:W-:Y:S01]  /*549a0*/  UIMAD.WIDE.U32 UR8, UR10, UR12, UR8 ;  /* 0x0000000c0a0872a5 */ /* 0x000fe2000f8e0008 */
[----:B------:R-:W-:Y:S01]  /*549b0*/  R2UR UR12, R3 ;  /* 0x00000000030c72ca */ /* 0x000fe200000e0000 */
[----:B------:R-:W-:Y:S01]  /*549c0*/  UIMAD UR10, UR10, UR13, UR4 ;  /* 0x0000000d0a0a72a4 */ /* 0x000fe2000f8e0204 */
[----:B------:R-:W-:Y:S01]  /*549d0*/  ULDC UR11, c[0x0][0x618] ;  /* 0x00018600000b7ab9 */ /* 0x000fe20000000800 */
[----:B------:R-:W-:Y:S02]  /*549e0*/  ULDC UR21, c[0x0][0x658] ;  /* 0x0001960000157ab9 */ /* 0x000fe40000000800 */
[----:B------:R-:W-:Y:S01]  /*549f0*/  UIADD3 UR9, UR9, UR10, URZ ;  /* 0x0000000a09097290 */ /* 0x000fe2000fffe03f */
[----:B------:R-:W-:Y:S01]  /*54a00*/  UMOV UR15, 0xffffffff ;  /* 0xffffffff000f7882 */ /* 0x000fe20000000000 */
[----:B------:R-:W-:Y:S01]  /*54a10*/  ULDC.64 UR4, c[0x0][0x640] ;  /* 0x0001900000047ab9 */ /* 0x000fe20000000a00 */
[----:B------:R-:W-:Y:S01]  /*54a20*/  USHF.L.U32 UR15, UR15, UR21, URZ ;  /* 0x000000150f0f7299 */ /* 0x000fe2000800063f */
[----:B------:R-:W-:Y:S01]  /*54a30*/  ISETP.NE.U32.AND P0, PT, RZ, UR4, PT ;  /* 0x00000004ff007c0c */ /* 0x000fe2000bf05070 */
[----:B------:R-:W-:-:S02]  /*54a40*/  USHF.R.U64 UR16, UR8, UR11, UR9 ;  /* 0x0000000b08107299 */ /* 0x000fc40008001209 */
[----:B------:R-:W-:Y:S01]  /*54a50*/  USHF.R.U32.HI UR8, URZ, UR11, UR9 ;  /* 0x0000000b3f087299 */ /* 0x000fe20008011609 */
[----:B0-----:R-:W-:Y:S01]  /*54a60*/  R2UR UR14, R0 ;  /* 0x00000000000e72ca */ /* 0x001fe200000e0000 */
[----:B------:R-:W-:Y:S01]  /*54a70*/  ULDC UR17, c[0x0][0x608] ;  /* 0x0001820000117ab9 */ /* 0x000fe20000000800 */
[----:B------:R-:W-:Y:S01]  /*54a80*/  ULOP3.LUT UR41, URZ, UR15, URZ, 0x33, !UPT ;  /* 0x0000000f3f297292 */ /* 0x000fe2000f8e333f */
[----:B------:R-:W-:Y:S01]  /*54a90*/  ISETP.NE.AND.EX P0, PT, RZ, UR5, PT, P0 ;  /* 0x00000005ff007c0c */ /* 0x000fe2000bf05300 */
[----:B------:R-:W-:Y:S02]  /*54aa0*/  USHF.R.U64 UR15, UR16, UR17, UR8 ;  /* 0x00000011100f7299 */ /* 0x000fe40008001208 */
[----:B------:R-:W-:Y:S02]  /*54ab0*/  USHF.R.U32.HI UR8, URZ, UR17, UR8 ;  /* 0x000000113f087299 */ /* 0x000fe40008011608 */
[----:B------:R-:W-:Y:S02]  /*54ac0*/  UIADD3 UR12, -UR12, URZ, URZ ;  /* 0x0000003f0c0c7290 */ /* 0x000fe4000fffe13f */
[----:B------:R-:W-:Y:S01]  /*54ad0*/  USHF.R.U64 UR17, UR15, UR21, UR8 ;  /* 0x000000150f117299 */ /* 0x000fe20008001208 */
[----:B------:R-:W-:Y:S01]  /*54ae0*/  UMOV UR19, 0x1 ;  /* 0x0000000100137882 */ /* 0x000fe20000000000 */
[----:B------:R-:W-:Y:S01]  /*54af0*/  ULDC UR13, c[0x0][0x144] ;  /* 0x00005100000d7ab9 */ /* 0x000fe20000000800 */
[----:B------:R-:W-:Y:S01]  /*54b00*/  ULDC UR7, c[0x0][0x600] ;  /* 0x0001800000077ab9 */ /* 0x000fe20000000800 */
[----:B------:R-:W-:-:S02]  /*54b10*/  USHF.L.U32 UR24, UR19, UR21, URZ ;  /* 0x0000001513187299 */ /* 0x000fc4000800063f */
[----:B------:R-:W-:Y:S02]  /*54b20*/  USHF.R.U32.HI UR8, URZ, UR21, UR8 ;  /* 0x000000153f087299 */ /* 0x000fe40008011608 */
[----:B------:R-:W-:Y:S02]  /*54b30*/  UIMAD UR21, UR13, UR12, UR6 ;  /* 0x0000000c0d1572a4 */ /* 0x000fe4000f8e0206 */
[----:B------:R-:W-:Y:S02]  /*54b40*/  UIADD3 UR20, UR7, -0x1, URZ ;  /* 0xffffffff07147890 */ /* 0x000fe4000fffe03f */
[----:B------:R-:W-:Y:S01]  /*54b50*/  UIADD3 UR19, -UR14, URZ, URZ ;  /* 0x0000003f0e137290 */ /* 0x000fe2000fffe13f */
[----:B------:R-:W-:Y:S01]  /*54b60*/  ULDC UR25, c[0x0][0x148] ;  /* 0x0000520000197ab9 */ /* 0x000fe20000000800 */
[----:B------:R-:W-:Y:S01]  /*54b70*/  ULDC UR22, c[0x0][0x648] ;  /* 0x0001920000167ab9 */ /* 0x000fe20000000800 */
[----:B------:R-:W-:Y:S01]  /*54b80*/  ULDC UR23, c[0x0][0x638] ;  /* 0x00018e0000177ab9 */ /* 0x000fe20000000800 */
        /* <DEDUP_REMOVED lines=14> */
.L_x_2077:
[----:B------:R-:W-:Y:S01]  /*54c70*/  UISETP.NE.AND UP0, UPT, UR46, URZ, UPT ;  /* 0x0000003f2e00728c */ /* 0x000fe2000bf05270 */
[----:B------:R-:W-:Y:S01]  /*54c80*/  IMAD.MOV.U32 R0, RZ, RZ, 0x1 ;  /* 0x00000001ff007424 */ /* 0x000fe200078e00ff */
[----:B------:R-:W-:Y:S02]  /*54c90*/  USHF.R.U64 UR4, UR6, UR22, UR8 ;  /* 0x0000001606047299 */ /* 0x000fe40008001208 */
[----:B------:R-:W-:Y:S02]  /*54ca0*/  ULOP3.LUT UR41, UR15, UR41, URZ, 0xc0, !UPT ;  /* 0x000000290f297292 */ /* 0x000fe4000f8ec03f */
[----:B------:R-:W-:Y:S02]  /*54cb0*/  UIADD3 UR5, -UR4, URZ, URZ ;  /* 0x0000003f04057290 */ /* 0x000fe4000fffe13f */
[----:B------:R-:W-:Y:S02]  /*54cc0*/  UIMAD UR41, UR24, UR4, UR41 ;  /* 0x00000004182972a4 */ /* 0x000fe4000f8e0229 */
[----:B------:R-:W-:-:S02]  /*54cd0*/  ULOP3.LUT UR16, UR16, UR20, URZ, 0xc0, !UPT ;  /* 0x0000001410107292 */ /* 0x000fc4000f8ec03f */
[----:B------:R-:W-:Y:S02]  /*54ce0*/  @UP0 UIMAD UR21, UR25, UR19, UR18 ;  /* 0x00000013191502a4 */ /* 0x000fe4000f8e0212 */
[----:B------:R-:W-:-:S03]  /*54cf0*/  UIMAD UR4, UR5, UR23, UR17 ;  /* 0x00000017050472a4 */ /* 0x000fc6000f8e0211 */
[----:B------:R-:W-:Y:S01]  /*54d00*/  ULDC UR5, c[0x0][0x610] ;  /* 0x0001840000057ab9 */ /* 0x000fe20000000800 */
[----:B------:R-:W-:Y:S02]  /*54d10*/  UIMAD UR4, UR4, UR7, UR16 ;  /* 0x00000007040472a4 */ /* 0x000fe4000f8e0210 */
[----:B------:R-:W-:-:S04]  /*54d20*/  UIMAD UR41, UR41, UR5, UR21 ;  /* 0x00000005292972a4 */ /* 0x000fc8000f8e0215 */
[----:B------:R-:W-:Y:S02]  /*54d30*/  USEL UR42, UR4, UR41, !UP0 ;  /* 0x00000029042a7287 */ /* 0x000fe4000c000000 */
[----:B------:R-:W-:-:S12]  /*54d40*/  USEL UR41, UR41, UR4, !UP0 ;  /* 0x0000000429297287 */ /* 0x000fd8000c000000 */
.L_x_2075:
[----:B------:R-:W-:-:S13]  /*54d50*/  LOP3.LUT P0, RZ, R0, 0xff, RZ, 0xc0, !PT ;  /* 0x000000ff00ff7812 */ /* 0x000fda000780c0ff */
[----:B------:R-:W-:Y:S05]  /*54d60*/  @P0 BRA `(.L_x_2078) ;  /* 0xfffffac400b00947 */ /* 0x000fea000383ffff */
[----:B------:R-:W-:Y:S05]  /*54d70*/  EXIT ;  /* 0x000000000000794d */ /* 0x000fea0003800000 */
.L_x_7:
[----:B------:R-:W2:Y:S01]  /*54d80*/  LDL R4, [R1+0xe0c] ;  /* 0x000e0c0001047983 */ /* 0x000ea20000100800 */
[----:B------:R-:W-:-:S03]  /*54d90*/  ULDC.64 UR4, c[0x0][0x650] ;  /* 0x0001940000047ab9 */ /* 0x000fc60000000a00 */
[----:B------:R-:W3:Y:S01]  /*54da0*/  LDL R2, [R1+0xe08] ;  /* 0x000e080001027983 */ /* 0x000ee20000100800 */
[----:B0-----:R-:W-:Y:S01]  /*54db0*/  PRMT R0, RZ, 0x7610, R0 ;  /* 0x00007610ff007816 */ /* 0x001fe20000000000 */
[----:B------:R-:W-:Y:S02]  /*54dc0*/  IMAD.MOV.U32 R5, RZ, RZ, -0x1 ;  /* 0xffffffffff057424 */ /* 0x000fe400078e00ff */
[----:B------:R-:W-:Y:S02]  /*54dd0*/  IMAD.MOV.U32 R3, RZ, RZ, -0x1 ;  /* 0xffffffffff037424 */ /* 0x000fe400078e00ff */
[----:B------:R-:W-:Y:S01]  /*54de0*/  IMAD.MOV.U32 R11, RZ, RZ, -0x1 ;  /* 0xffffffffff0b7424 */ /* 0x000fe200078e00ff */
[----:B--2---:R-:W-:-:S04]  /*54df0*/  ISETP.GE.U32.AND P0, PT, R4, UR4, PT ;  /* 0x0000000404007c0c */ /* 0x004fc8000bf06070 */
[----:B---3--:R-:W-:-:S13]  /*54e00*/  ISETP.GE.U32.AND.EX P0, PT, R2, UR5, PT, P0 ;  /* 0x0000000502007c0c */ /* 0x008fda000bf06100 */
        /* <DEDUP_REMOVED lines=21> */
.L_x_2080:
[----:B------:R-:W-:Y:S01]  /*54f60*/  USHF.R.U64 UR4, UR14, UR19, UR15 ;  /* 0x000000130e047299 */ /* 0x000fe2000800120f */
[----:B------:R-:W-:Y:S01]  /*54f70*/  R2UR UR7, R2 ;  /* 0x00000000020772ca */ /* 0x000fe200000e0000 */
[----:B------:R-:W-:Y:S02]  /*54f80*/  USHF.R.U32.HI UR5, URZ, UR19, UR15 ;  /* 0x000000133f057299 */ /* 0x000fe4000801160f */
[----:B------:R-:W-:Y:S01]  /*54f90*/  UIADD3 UR13, UP0, URZ, -UR4, URZ ;  /* 0x800000043f0d7290 */ /* 0x000fe2000ff1e03f */
[----:B------:R-:W-:Y:S01]  /*54fa0*/  ULDC.64 UR14, c[0x0][0x620] ;  /* 0x00018800000e7ab9 */ /* 0x000fe20000000a00 */
[----:B------:R-:W-:Y:S02]  /*54fb0*/  UMOV UR6, UR20 ;  /* 0x0000001400067c82 */ /* 0x000fe40008000000 */
[----:B------:R-:W-:Y:S02]  /*54fc0*/  UIADD3.X UR5, URZ, ~UR5, URZ, UP0, !UPT ;  /* 0x800000053f057290 */ /* 0x000fe400087fe43f */
[----:B------:R-:W-:-:S02]  /*54fd0*/  UISETP.NE.AND UP1, UPT, UR46, URZ, UPT ;  /* 0x0000003f2e00728c */ /* 0x000fc4000bf25270 */
[----:B------:R-:W-:Y:S02]  /*54fe0*/  UIMAD UR5, UR5, UR14, URZ ;  /* 0x0000000e050572a4 */ /* 0x000fe4000f8e023f */
[----:B------:R-:W-:Y:S02]  /*54ff0*/  UIMAD.WIDE.U32 UR6, UR13, UR14, UR6 ;  /* 0x0000000e0d0672a5 */ /* 0x000fe4000f8e0006 */
[----:B------:R-:W-:Y:S01]  /*55000*/  UIMAD UR5, UR13, UR15, UR5 ;  /* 0x0000000f0d0572a4 */ /* 0x000fe2000f8e0205 */
[----:B------:R-:W-:Y:S02]  /*55010*/  ULDC UR14, c[0x0][0x608] ;  /* 0x00018200000e7ab9 */ /* 0x000fe40000000800 */
[----:B------:R-:W-:Y:S01]  /*55020*/  ULDC UR13, c[0x0][0x618] ;  /* 0x00018600000d7ab9 */ /* 0x000fe20000000800 */
[----:B------:R-:W-:Y:S01]  /*55030*/  UIADD3 UR5, UR7, UR5, URZ ;  /* 0x0000000507057290 */ /* 0x000fe2000fffe03f */
[----:B------:R-:W-:Y:S01]  /*55040*/  ULDC UR22, c[0x0][0x658] ;  /* 0x0001960000167ab9 */ /* 0x000fe20000000800 */
[----:B------:R-:W-:-:S02]  /*55050*/  @UP1 UIMAD UR8, UR11, UR12, UR10 ;  /* 0x0000000c0b0812a4 */ /* 0x000fc4000f8e020a */
[----:B------:R-:W-:Y:S02]  /*55060*/  USHF.R.U64 UR17, UR6, UR13, UR5 ;  /* 0x0000000d06117299 */ /* 0x000fe40008001205 */
[----:B------:R-:W-:Y:S01]  /*55070*/  USHF.R.U32.HI UR5, URZ, UR13, UR5 ;  /* 0x0000000d3f057299 */ /* 0x000fe20008011605 */
[----:B------:R-:W-:Y:S01]  /*55080*/  ULDC.64 UR6, c[0x0][0x640] ;  /* 0x0001900000067ab9 */ /* 0x000fe20000000a00 */
[----:B------:R-:W-:Y:S01]  /*55090*/  UMOV UR10, 0xffffffff ;  /* 0xffffffff000a7882 */ /* 0x000fe20000000000 */
[----:B------:R-:W-:Y:S01]  /*550a0*/  ISETP.NE.U32.AND P0, PT, RZ, UR6, PT ;  /* 0x00000006ff007c0c */ /* 0x000fe2000bf05070 */
[----:B------:R-:W-:Y:S02]  /*550b0*/  USHF.R.U64 UR18, UR17, UR14, UR5 ;  /* 0x0000000e11127299 */ /* 0x000fe40008001205 */
[----:B------:R-:W-:Y:S01]  /*550c0*/  USHF.R.U32.HI UR5, URZ, UR14, UR5 ;  /* 0x0000000e3f057299 */ /* 0x000fe20008011605 */
[----:B------:R-:W-:Y:S01]  /*550d0*/  ISETP.NE.AND.EX P0, PT, RZ, UR7, PT, P0 ;  /* 0x00000007ff007c0c */ /* 0x000fe2000bf05300 */
[----:B------:R-:W-:-:S02]  /*550e0*/  USHF.L.U32 UR11, UR10, UR22, URZ ;  /* 0x000000160a0b7299 */ /* 0x000fc4000800063f */
[----:B------:R-:W-:Y:S01]  /*550f0*/  USHF.R.U64 UR19, UR18, UR22, UR5 ;  /* 0x0000001612137299 */ /* 0x000fe20008001205 */
[----:B------:R-:W-:Y:S01]  /*55100*/  ULDC UR20, c[0x0][0x600] ;  /* 0x0001800000147ab9 */ /* 0x000fe20000000800 */
[----:B------:R-:W-:Y:S02]  /*55110*/  USHF.R.U32.HI UR10, URZ, UR22, UR5 ;  /* 0x000000163f0a7299 */ /* 0x000fe40008011605 */
[----:B------:R-:W-:Y:S02]  /*55120*/  UIADD3 UR21, UR20, -0x1, URZ ;  /* 0xffffffff14157890 */ /* 0x000fe4000fffe03f */
[----:B------:R-:W-:Y:S01]  /*55130*/  ULOP3.LUT UR26, URZ, UR11, URZ, 0x33, !UPT ;  /* 0x0000000b3f1a7292 */ /* 0x000fe2000f8e333f */
        /* <DEDUP_REMOVED lines=17> */
.L_x_2081:
[----:B------:R-:W-:Y:S01]  /*55250*/  USHF.R.U64 UR6, UR5, UR23, UR10 ;  /* 0x0000001705067299 */ /* 0x000fe2000800120a */
[----:B------:R-:W-:Y:S01]  /*55260*/  IMAD.MOV.U32 R0, RZ, RZ, 0x1 ;  /* 0x00000001ff007424 */ /* 0x000fe200078e00ff */
[----:B------:R-:W-:Y:S01]  /*55270*/  USHF.L.U32 UR25, UR25, UR22, URZ ;  /* 0x0000001619197299 */ /* 0x000fe2000800063f */
[----:B------:R-:W-:Y:S01]  /*55280*/  IMAD.U32 R11, RZ, RZ, UR4 ;  /* 0x00000004ff0b7e24 */ /* 0x000fe2000f8e00ff */
[----:B------:R-:W-:Y:S02]  /*55290*/  ULOP3.LUT UR5, UR18, UR26, URZ, 0xc0, !UPT ;  /* 0x0000001a12057292 */ /* 0x000fe4000f8ec03f */
[----:B------:R-:W-:Y:S02]  /*552a0*/  UIADD3 UR7, -UR6, URZ, URZ ;  /* 0x0000003f06077290 */ /* 0x000fe4000fffe13f */
[----:B------:R-:W-:Y:S02]  /*552b0*/  UIMAD UR6, UR25, UR6, UR5 ;  /* 0x00000006190672a4 */ /* 0x000fe4000f8e0205 */
[----:B------:R-:W-:-:S02]  /*552c0*/  ULOP3.LUT UR17, UR17, UR21, URZ, 0xc0, !UPT ;  /* 0x0000001511117292 */ /* 0x000fc4000f8ec03f */
[----:B------:R-:W-:Y:S02]  /*552d0*/  UIMAD UR5, UR7, UR24, UR19 ;  /* 0x00000018070572a4 */ /* 0x000fe4000f8e0213 */
[----:B------:R-:W-:Y:S01]  /*552e0*/  UISETP.NE.AND UP0, UPT, UR46, URZ, UPT ;  /* 0x0000003f2e00728c */ /* 0x000fe2000bf05270 */
[----:B------:R-:W-:Y:S01]  /*552f0*/  ULDC UR7, c[0x0][0x610] ;  /* 0x0001840000077ab9 */ /* 0x000fe20000000800 */
[----:B------:R-:W-:Y:S02]  /*55300*/  UIMAD UR5, UR5, UR20, UR17 ;  /* 0x00000014050572a4 */ /* 0x000fe4000f8e0211 */
[----:B------:R-:W-:-:S04]  /*55310*/  UIMAD UR8, UR6, UR7, UR8 ;  /* 0x00000007060872a4 */ /* 0x000fc8000f8e0208 */
[----:B------:R-:W-:Y:S02]  /*55320*/  USEL UR6, UR5, UR8, !UP0 ;  /* 0x0000000805067287 */ /* 0x000fe4000c000000 */
[----:B------:R-:W-:-:S04]  /*55330*/  USEL UR8, UR8, UR5, !UP0 ;  /* 0x0000000508087287 */ /* 0x000fc8000c000000 */
[----:B------:R-:W-:Y:S02]  /*55340*/  IMAD.U32 R3, RZ, RZ, UR6 ;  /* 0x00000006ff037e24 */ /* 0x000fe4000f8e00ff */
[----:B------:R-:W-:-:S07]  /*55350*/  IMAD.U32 R5, RZ, RZ, UR8 ;  /* 0x00000008ff057e24 */ /* 0x000fce000f8e00ff */
.L_x_2079:
[----:B------:R-:W-:-:S08]  /*55360*/  NOP ;  /* 0x0000000000007918 */ /* 0x000fd00000000000 */
[----:B-1----:R-:W0:-:S00]  /*55370*/  USETMAXREG.DEALLOC.CTAPOOL 0x18 ;  /* 0x00000018000079c8 */ /* 0x002e0000080e0500 */
[----:B------:R-:W-:-:S13]  /*55380*/  ISETP.NE.AND P0, PT, RZ, UR9, PT ;  /* 0x00000009ff007c0c */ /* 0x000fda000bf05270 */
[----:B------:R-:W-:Y:S05]  /*55390*/  @P0 EXIT ;  /* 0x000000000000094d */ /* 0x000fea0003800000 */
[----:B0-----:R-:W-:Y:S01]  /*553a0*/  LOP3.LUT P0, RZ, R0, 0xff, RZ, 0xc0, !PT ;  /* 0x000000ff00ff7812 */ /* 0x001fe2000780c0ff */
[----:B------:R-:W-:Y:S02]  /*553b0*/  IMAD.MOV.U32 R0, RZ, RZ, 0x1 ;  /* 0x00000001ff007424 */ /* 0x000fe400078e00ff */
[----:B------:R-:W-:-:S10]  /*553c0*/  IMAD.MOV.U32 R7, RZ, RZ, RZ ;  /* 0x000000ffff077224 */ /* 0x000fd400078e00ff */
[----:B------:R-:W-:Y:S05]  /*553d0*/  @!P0 BRA `(.L_x_2082) ;  /* 0x0000000c00788947 */ /* 0x000fea0003800000 */
[----:B------:R-:W0:Y:S01]  /*553e0*/  LDC R0, c[0x0][0x28c] ;  /* 0x0000a300ff007b82 */ /* 0x000e220000000800 */
[----:B------:R-:W1:Y:S01]  /*553f0*/  S2R R9, SR_CgaCtaId ;  /* 0x0000000000097919 */ /* 0x000e620000008800 */
[----:B------:R-:W-:Y:S01]  /*55400*/  ULDC UR5, c[0x0][0x658] ;  /* 0x0001960000057ab9 */ /* 0x000fe20000000800 */
[----:B------:R-:W-:Y:S01]  /*55410*/  UMOV UR7, 0xffffffff ;  /* 0xffffffff00077882 */ /* 0x000fe20000000000 */
[----:B------:R-:W-:Y:S01]  /*55420*/  ULDC UR6, c[0x0][0xc] ;  /* 0x0000030000067ab9 */ /* 0x000fe20000000800 */
[----:B------:R-:W-:Y:S01]  /*55430*/  USHF.L.U32 UR9, UR7, UR5, URZ ;  /* 0x0000000507097299 */ /* 0x000fe2000800063f */
[----:B------:R-:W-:Y:S01]  /*55440*/  BSSY B0, `(.L_x_2082) ;  /* 0x00000d7000007945 */ /* 0x000fe20003800000 */
[----:B------:R-:W-:Y:S01]  /*55450*/  UMOV UR8, 0x1 ;  /* 0x0000000100087882 */ /* 0x000fe20000000000 */
[----:B------:R-:W-:Y:S01]  /*55460*/  ULDC UR7, c[0x0][0x10] ;  /* 0x0000040000077ab9 */ /* 0x000fe20000000800 */
[----:B------:R-:W-:Y:S01]  /*55470*/  USHF.L.U32 UR5, UR8, UR5, URZ ;  /* 0x0000000508057299 */ /* 0x000fe2000800063f */
[----:B------:R-:W-:Y:S01]  /*55480*/  IMAD.MOV.U32 R8, RZ, RZ, 0x1 ;  /* 0x00000001ff087424 */ /* 0x000fe200078e00ff */
[----:B------:R-:W-:Y:S01]  /*55490*/  UIMAD.WIDE.U32 UR6, UR6, UR7, URZ ;  /* 0x00000007060672a5 */ /* 0x000fe2000f8e003f */
[----:B------:R-:W-:Y:S01]  /*554a0*/  ULDC UR8, c[0x0][0x14] ;  /* 0x0000050000087ab9 */ /* 0x000fe20000000800 */
[----:B------:R-:W-:-:S02]  /*554b0*/  ULDC UR4, c[0x0][0x600] ;  /* 0x0001800000047ab9 */ /* 0x000fc40000000800 */
[----:B------:R-:W-:Y:S02]  /*554c0*/  UIMAD.WIDE.U32 UR20, UR6, UR8, URZ ;  /* 0x00000008061472a5 */ /* 0x000fe4000f8e003f */
[----:B------:R-:W-:Y:S02]  /*554d0*/  UIMAD UR7, UR7, UR8, URZ ;  /* 0x00000008070772a4 */ /* 0x000fe4000f8e023f */
[----:B------:R-:W-:Y:S02]  /*554e0*/  ULOP3.LUT UR24, UR40, 0x2, URZ, 0xfc, !UPT ;  /* 0x0000000228187892 */ /* 0x000fe4000f8efc3f */
[----:B------:R-:W-:Y:S02]  /*554f0*/  UIADD3 UR4, UR4, -0x1, URZ ;  /* 0xffffffff04047890 */ /* 0x000fe4000fffe03f */
[----:B------:R-:W-:Y:S01]  /*55500*/  ULOP3.LUT UR6, URZ, UR9, URZ, 0x33, !UPT ;  /* 0x000000093f067292 */ /* 0x000fe2000f8e333f */
[----:B0-----:R-:W-:Y:S01]  /*55510*/  VIADD R0, R0, 0xf ;  /* 0x0000000f00007836 */ /* 0x001fe20000000000 */
[----:B------:R-:W-:Y:S01]  /*55520*/  UIADD3 UR7, UR21, UR7, URZ ;  /* 0x0000000715077290 */ /* 0x000fe2000fffe03f */
[----:B------:R-:W-:-:S03]  /*55530*/  ULDC.64 UR22, c[0x0][0x198] ;  /* 0x0000660000167ab9 */ /* 0x000fc60000000a00 */
[----:B------:R-:W-:-:S04]  /*55540*/  SHF.R.S32.HI R7, RZ, 0x1f, R0 ;  /* 0x0000001fff077819 */ /* 0x000fc80000011400 */
[----:B------:R-:W-:Y:S01]  /*55550*/  LEA.HI R6, R7, R0, RZ, 0x4 ;  /* 0x0000000007067211 */ /* 0x000fe200078f20ff */
[C---:B-1----:R-:W-:Y:S02]  /*55560*/  IMAD.SHL.U32 R16, R9.reuse, 0x100, RZ ;  /* 0x0000010009107824 */ /* 0x042fe400078e00ff */
[----:B------:R-:W-:Y:S01]  /*55570*/  IMAD.SHL.U32 R9, R9, 0x1000, RZ ;  /* 0x0000100009097824 */ /* 0x000fe200078e00ff */
[----:B------:R-:W-:Y:S01]  /*55580*/  SHF.R.S32.HI R6, RZ, 0x4, R6 ;  /* 0x00000004ff067819 */ /* 0x000fe20000011406 */
[----:B------:R-:W-:Y:S01]  /*55590*/  IMAD.MOV.U32 R0, RZ, RZ, 0x1 ;  /* 0x00000001ff007424 */ /* 0x000fe200078e00ff */
[----:B------:R-:W-:Y:S01]  /*555a0*/  LOP3.LUT R16, R16, 0x100, RZ, 0xc0, !PT ;  /* 0x0000010010107812 */ /* 0x000fe200078ec0ff */
[----:B------:R-:W-:Y:S01]  /*555b0*/  IMAD.MOV.U32 R7, RZ, RZ, RZ ;  /* 0x000000ffff077224 */ /* 0x000fe200078e00ff */
[----:B------:R-:W-:Y:S01]  /*555c0*/  LOP3.LUT R9, R9, 0x1000, RZ, 0xc0, !PT ;  /* 0x0000100009097812 */ /* 0x000fe200078ec0ff */
[----:B------:R-:W-:-:S07]  /*555d0*/  VIADD R17, R6, 0x1 ;  /* 0x0000000106117836 */ /* 0x000fce0000000000 */
.L_x_2093:
[----:B------:R-:W-:-:S03]  /*555e0*/  UMOV UR8, 0xffffffff ;  /* 0xffffffff00087882 */ /* 0x000fc60000000000 */
[----:B------:R-:W-:Y:S05]  /*555f0*/  BRA.DIV UR8, `(.L_x_2083) ;  /* 0x00000012084c7947 */ /* 0x000fea000b800000 */
[----:B------:R-:W-:-:S13]  /*55600*/  ELECT P6, URZ, PT ;  /* 0x00000000003f782f */ /* 0x000fda00038c0000 */
.L_x_2107:
[----:B------:R-:W0:Y:S01]  /*55610*/  LDC R2, c[0x0][0x28c] ;  /* 0x0000a300ff027b82 */ /* 0x000e220000000800 */
[----:B------:R-:W-:Y:S01]  /*55620*/  BSSY B1, `(.L_x_2084) ;  /* 0x000003a000017945 */ /* 0x000fe20003800000 */
[----:B0-----:R-:W-:-:S13]  /*55630*/  ISETP.LT.OR P6, PT, R2, 0x1, !P6 ;  /* 0x000000010200780c */ /* 0x001fda00077c1670 */
[----:B------:R-:W-:Y:S05]  /*55640*/  @P6 BRA `(.L_x_2085) ;  /* 0x0000000000dc6947 */ /* 0x000fea0003800000 */
[----:B------:R-:W-:Y:S02]  /*55650*/  IMAD R2, R3, 0x200, R16 ;  /* 0x0000020003027824 */ /* 0x000fe400078e0210 */
[----:B------:R-:W-:Y:S02]  /*55660*/  IMAD.SHL.U32 R5, R5, 0x200, RZ ;  /* 0x0000020005057824 */ /* 0x000fe400078e00ff */
[----:B------:R-:W-:Y:S02]  /*55670*/  IMAD.MOV.U32 R12, RZ, RZ, RZ ;  /* 0x000000ffff0c7224 */ /* 0x000fe400078e00ff */
[----:B------:R-:W-:Y:S02]  /*55680*/  IMAD.MOV.U32 R4, RZ, RZ, R17 ;  /* 0x000000ffff047224 */ /* 0x000fe400078e0011 */
[----:B------:R-:W-:Y:S02]  /*55690*/  IMAD.MOV.U32 R3, RZ, RZ, R0 ;  /* 0x000000ffff037224 */ /* 0x000fe400078e0000 */
[----:B------:R-:W-:-:S07]  /*556a0*/  IMAD.MOV.U32 R13, RZ, RZ, R7 ;  /* 0x000000ffff0d7224 */ /* 0x000fce00078e0007 */
.L_x_2088:
[----:B------:R-:W0:Y:S01]  /*556b0*/  S2R R15, SR_CgaCtaId ;  /* 0x00000000000f7919 */ /* 0x000e220000008800 */
[----:B------:R-:W-:Y:S02]  /*556c0*/  MOV R10, 0x400 ;  /* 0x00000400000a7802 */ /* 0x000fe40000000f00 */
[----:B------:R-:W-:Y:S02]  /*556d0*/  SHF.L.U32 R14, R3, 0x1f, RZ ;  /* 0x0000001f030e7819 */ /* 0x000fe400000006ff */
[----:B0-----:R-:W-:-:S05]  /*556e0*/  LEA R10, R15, R10, 0x18 ;  /* 0x0000000a0f0a7211 */ /* 0x001fca00078ec0ff */
[----:B------:R-:W-:-:S04]  /*556f0*/  IMAD R15, R13, 0x8, R10 ;  /* 0x000000080d0f7824 */ /* 0x000fc800078e020a */
[----:B------:R-:W0:Y:S02]  /*55700*/  SYNCS.PHASECHK.TRANS64.TRYWAIT P0, [R15+URZ+0x38], R14 ;  /* 0x0000380e0f0075a7 */ /* 0x000e24000800017f */
[----:B0-----:R-:W-:Y:S05]  /*55710*/  @!P0 BRA `(.L_x_2086) ;  /* 0x0000001000248947 */ /* 0x001fea0003800000 */
.L_x_2108:
[----:B------:R-:W1:Y:S01]  /*55720*/  S2R R18, SR_TID.X ;  /* 0x0000000000127919 */ /* 0x000e620000002100 */
[----:B------:R-:W-:-:S04]  /*55730*/  UPRMT UR8, UR24, 0x9910, URZ ;  /* 0x0000991018087896 */ /* 0x000fc8000800003f */
[----:B------:R-:W-:Y:S01]  /*55740*/  UISETP.NE.AND UP0, UPT, UR8, 0x2, UPT ;  /* 0x000000020800788c */ /* 0x000fe2000bf05270 */
[----:B-1----:R-:W-:-:S13]  /*55750*/  LOP3.LUT P0, RZ, R18, 0x7f, RZ, 0xc0, !PT ;  /* 0x0000007f12ff7812 */ /* 0x002fda000780c0ff */
[----:B0-----:R-:W0:Y:S02]  /*55760*/  @!P0 LDC R14, c[0x0][0x500] ;  /* 0x00014000ff0e8b82 */ /* 0x001e240000000800 */
[----:B0-----:R0:W-:Y:S01]  /*55770*/  @!P0 SYNCS.ARRIVE.TRANS64 RZ, [R15+URZ], R14 ;  /* 0x0000000e0fff89a7 */ /* 0x0011e2000800003f */
[----:B------:R-:W-:-:S13]  /*55780*/  PLOP3.LUT P0, PT, PT, PT, UP0, 0x80, 0x0 ;  /* 0x000000000000781c */ /* 0x000fda0003f0f008 */
[----:B0-----:R-:W-:Y:S05]  /*55790*/  @P0 BRA `(.L_x_2087) ;  /* 0x0000000000040947 */ /* 0x001fea0003800000 */
[----:B------:R-:W-:Y:S01]  /*557a0*/  BPT.TRAP 0x1 ;  /* 0x000000040000795c */ /* 0x000fe20000300000 */
.L_x_2087:
[----:B------:R-:W-:Y:S01]  /*557b0*/  R2UR UR9, R15 ;  /* 0x000000000f0972ca */ /* 0x000fe200000e0000 */
[----:B------:R-:W-:Y:S01]  /*557c0*/  IMAD R15, R13, 0x2000, R9 ;  /* 0x000020000d0f7824 */ /* 0x000fe200078e0209 */
[----:B------:R-:W-:Y:S01]  /*557d0*/  R2UR UR18, R5 ;  /* 0x00000000051272ca */ /* 0x000fe200000e0000 */
[--C-:B------:R-:W-:Y:S01]  /*557e0*/  IMAD R14, R13, 0x4000, R10.reuse ;  /* 0x000040000d0e7824 */ /* 0x100fe200078e020a */
[----:B------:R-:W-:Y:S01]  /*557f0*/  UIADD3 UR14, UP0, UR22, 0xf0, URZ ;  /* 0x000000f0160e7890 */ /* 0x000fe2000ff1e03f */
[----:B------:R-:W-:Y:S01]  /*55800*/  IMAD R15, R15, 0x2, R10 ;  /* 0x000000020f0f7824 */ /* 0x000fe200078e020a */
[----:B------:R-:W-:Y:S01]  /*55810*/  R2UR UR10, R12 ;  /* 0x000000000c0a72ca */ /* 0x000fe200000e0000 */
[----:B------:R-:W-:Y:S01]  /*55820*/  VIADD R4, R4, 0xffffffff ;  /* 0xffffffff04047836 */ /* 0x000fe20000000000 */
[----:B------:R-:W-:Y:S01]  /*55830*/  R2UR UR8, R14 ;  /* 0x000000000e0872ca */ /* 0x000fe200000e0000 */
[----:B------:R-:W-:Y:S01]  /*55840*/  UIADD3 UR26, UP1, UR22, 0x1f0, URZ ;  /* 0x000001f0161a7890 */ /* 0x000fe2000ff3e03f */
[----:B------:R-:W-:Y:S01]  /*55850*/  R2UR UR11, R15 ;  /* 0x000000000f0b72ca */ /* 0x000fe200000e0000 */
[----:B------:R-:W-:Y:S01]  /*55860*/  UIADD3.X UR15, URZ, UR23, URZ, UP0, !UPT ;  /* 0x000000173f0f7290 */ /* 0x000fe200087fe43f */
[----:B------:R-:W-:Y:S01]  /*55870*/  R2UR UR12, R11 ;  /* 0x000000000b0c72ca */ /* 0x000fe200000e0000 */
[----:B------:R-:W-:Y:S01]  /*55880*/  VIADD R13, R13, 0x1 ;  /* 0x000000010d0d7836 */ /* 0x000fe20000000000 */
[----:B------:R-:W-:Y:S01]  /*55890*/  R2UR UR19, R2 ;  /* 0x00000000021372ca */ /* 0x000fe200000e0000 */
[----:B------:R-:W-:Y:S01]  /*558a0*/  UIADD3.X UR27, URZ, UR23, URZ, UP1, !UPT ;  /* 0x000000173f1b7290 */ /* 0x000fe20008ffe43f */
[----:B------:R-:W-:Y:S01]  /*558b0*/  ISETP.GT.AND P1, PT, R4, 0x1, PT ;  /* 0x000000010400780c */ /* 0x000fe20003f24270 */
[----:B------:R-:W-:Y:S01]  /*558c0*/  UMOV UR16, 0x0 ;  /* 0x0000000000107882 */ /* 0x000fe20000000000 */
[----:B------:R-:W-:Y:S01]  /*558d0*/  UMOV UR17, 0x10000000 ;  /* 0x1000000000117882 */ /* 0x000fe20000000000 */
[----:B------:R-:W-:Y:S01]  /*558e0*/  ISETP.NE.AND P0, PT, R13, 0x7, PT ;  /* 0x000000070d00780c */ /* 0x000fe20003f05270 */
[----:B------:R-:W-:Y:S01]  /*558f0*/  UMOV UR25, 0x30000 ;  /* 0x0003000000197882 */ /* 0x000fe20000000000 */
[----:B------:R-:W-:Y:S01]  /*55900*/  UIADD3 UR8, UR8, 0x180, URZ ;  /* 0x0000018008087890 */ /* 0x000fe2000fffe03f */
[----:B------:R-:W-:Y:S01]  /*55910*/  VIADD R12, R12, 0x10 ;  /* 0x000000100c0c7836 */ /* 0x000fe20000000000 */
[----:B------:R-:W-:Y:S01]  /*55920*/  UIADD3 UR13, UR11, 0x1c180, URZ ;  /* 0x0001c1800b0d7890 */ /* 0x000fe2000fffe03f */
[----:B------:R-:W-:-:S02]  /*55930*/  SEL R10, RZ, 0x1, P0 ;  /* 0x00000001ff0a7807 */ /* 0x000fc40000000000 */
[----:B------:R-:W-:Y:S01]  /*55940*/  UMOV UR11, UR18 ;  /* 0x00000012000b7c82 */ /* 0x000fe20008000000 */
[----:B------:R-:W-:Y:S02]  /*55950*/  SEL R13, R13, RZ, P0 ;  /* 0x000000ff0d0d7207 */ /* 0x000fe40000000000 */
[----:B------:R-:W-:Y:S01]  /*55960*/  LOP3.LUT R3, R3, R10, RZ, 0x3c, !PT ;  /* 0x0000000a03037212 */ /* 0x000fe200078e3cff */
[----:B------:R0:W-:Y:S02]  /*55970*/  UTMALDG.3D [UR8], [UR14], desc[UR16] ;  /* 0x000010080e0075b4 */ /* 0x0001e40008011000 */
[----:B0-----:R-:W-:Y:S01]  /*55980*/  UMOV UR8, UR13 ;  /* 0x0000000d00087c82 */ /* 0x001fe20008000000 */
[----:B------:R-:W-:Y:S02]  /*55990*/  UMOV UR11, UR19 ;  /* 0x00000013000b7c82 */ /* 0x000fe40008000000 */
[----:B------:R0:W-:Y:S02]  /*559a0*/  UTMALDG.3D.MULTICAST [UR8], [UR26], UR25, desc[UR16] ;  /* 0x000010081a0073b4 */ /* 0x0001e40008011819 */
[----:B0-----:R-:W-:Y:S05]  /*559b0*/  @P1 BRA `(.L_x_2088) ;  /* 0xfffffffc003c1947 */ /* 0x001fea000383ffff */
.L_x_2085:
[----:B------:R-:W-:Y:S05]  /*559c0*/  BSYNC B1 ;  /* 0x0000000000017941 */ /* 0x000fea0003800000 */
.L_x_2084:
[----:B------:R-:W2:Y:S01]  /*559d0*/  LDL.LU R15, [R1+0xe08] ;  /* 0x000e0800010f7983 */ /* 0x000ea20000300800 */
[----:B------:R-:W-:Y:S01]  /*559e0*/  LOP3.LUT P1, RZ, R8, 0xff, RZ, 0xc0, !PT ;  /* 0x000000ff08ff7812 */ /* 0x000fe2000782c0ff */
[----:B------:R-:W-:Y:S01]  /*559f0*/  IMAD.IADD R4, R6, 0x1, R7 ;  /* 0x0000000106047824 */ /* 0x000fe200078e0207 */
[----:B------:R-:W-:Y:S01]  /*55a00*/  ULDC.64 UR8, c[0x0][0x650] ;  /* 0x0001940000087ab9 */ /* 0x000fe20000000a00 */
[----:B------:R-:W3:Y:S01]  /*55a10*/  LDL.LU R14, [R1+0xe0c] ;  /* 0x000e0c00010e7983 */ /* 0x000ee20000300800 */
[----:B------:R-:W-:Y:S01]  /*55a20*/  BSSY B1, `(.L_x_2089) ;  /* 0x0000076000017945 */ /* 0x000fe20003800000 */
[C---:B------:R-:W-:Y:S01]  /*55a30*/  IMAD.WIDE.U32 R2, R4.reuse, 0x24924925, RZ ;  /* 0x2492492504027825 */ /* 0x040fe200078e00ff */
[----:B------:R-:W-:-:S03]  /*55a40*/  ISETP.GT.U32.AND P0, PT, R4, 0x6, PT ;  /* 0x000000060400780c */ /* 0x000fc60003f04070 */
[----:B------:R-:W-:Y:S01]  /*55a50*/  IMAD.IADD R2, R4, 0x1, -R3 ;  /* 0x0000000104027824 */ /* 0x000fe200078e0a03 */
[----:B------:R-:W-:Y:S01]  /*55a60*/  ISETP.LT.U32.AND P0, PT, R6, 0x7, P0 ;  /* 0x000000070600780c */ /* 0x000fe20000701070 */
[----:B------:R-:W-:Y:S02]  /*55a70*/  IMAD.MOV.U32 R5, RZ, RZ, -0x1 ;  /* 0xffffffffff057424 */ /* 0x000fe400078e00ff */
[----:B------:R-:W0:Y:S01]  /*55a80*/  @P1 S2R R8, SR_CgaCtaId ;  /* 0x0000000000081919 */ /* 0x000e220000008800 */
[----:B------:R-:W-:Y:S01]  /*55a90*/  LEA.HI R2, R2, R3, RZ, 0x1f ;  /* 0x0000000302027211 */ /* 0x000fe200078ff8ff */
[----:B------:R-:W-:Y:S01]  /*55aa0*/  IMAD.MOV.U32 R11, RZ, RZ, -0x1 ;  /* 0xffffffffff0b7424 */ /* 0x000fe200078e00ff */
[----:B------:R-:W-:Y:S02]  /*55ab0*/  @P1 MOV R3, 0x400 ;  /* 0x0000040000031802 */ /* 0x000fe40000000f00 */
[--C-:B------:R-:W-:Y:S02]  /*55ac0*/  SHF.R.U32.HI R7, RZ, 0x2, R2.reuse ;  /* 0x00000002ff077819 */ /* 0x100fe40000011602 */
[----:B------:R-:W-:-:S02]  /*55ad0*/  PRMT R2, RZ, 0x7610, R2 ;  /* 0x00007610ff027816 */ /* 0x000fc40000000002 */
[----:B0-----:R-:W-:Y:S02]  /*55ae0*/  @P1 LEA R3, R8, R3, 0x18 ;  /* 0x0000000308031211 */ /* 0x001fe400078ec0ff */
[----:B------:R-:W-:Y:S02]  /*55af0*/  PRMT R8, RZ, 0x7610, R8 ;  /* 0x00007610ff087816 */ /* 0x000fe40000000008 */
[----:B------:R0:W-:Y:S01]  /*55b00*/  @P1 SYNCS.ARRIVE.TRANS64.A1T0 RZ, [R3+URZ+0x88], RZ ;  /* 0x000088ff03ff19a7 */ /* 0x0001e2000810003f */
[----:B------:R-:W-:Y:S02]  /*55b10*/  ISETP.GE.U32.AND P1, PT, R6, 0x7, PT ;  /* 0x000000070600780c */ /* 0x000fe40003f26070 */
[----:B0-----:R-:W-:-:S04]  /*55b20*/  SEL R3, RZ, 0x1, !P0 ;  /* 0x00000001ff037807 */ /* 0x001fc80004000000 */
[----:B------:R-:W-:Y:S01]  /*55b30*/  LOP3.LUT R0, R0, R3, RZ, 0x3c, !PT ;  /* 0x0000000300007212 */ /* 0x000fe200078e3cff */
[----:B------:R-:W-:-:S06]  /*55b40*/  IMAD.MOV.U32 R3, RZ, RZ, -0x1 ;  /* 0xffffffffff037424 */ /* 0x000fcc00078e00ff */
[----:B------:R-:W-:Y:S01]  /*55b50*/  @P1 LOP3.LUT R0, R0, 0x1, R7, 0x78, !PT ;  /* 0x0000000100001812 */ /* 0x000fe200078e7807 */
[----:B------:R-:W-:Y:S01]  /*55b60*/  IMAD R7, R7, -0x7, R4 ;  /* 0xfffffff907077824 */ /* 0x000fe200078e0204 */
[----:B---3--:R-:W-:-:S04]  /*55b70*/  IADD3 R14, P0, R14, UR20, RZ ;  /* 0x000000140e0e7c10 */ /* 0x008fc8000ff1e0ff */
[----:B--2---:R-:W-:Y:S01]  /*55b80*/  IADD3.X R15, R15, UR7, RZ, P0, !PT ;  /* 0x000000070f0f7c10 */ /* 0x004fe200087fe4ff */
[----:B------:R0:W-:Y:S01]  /*55b90*/  STL [R1+0xe0c], R14 ;  /* 0x000e0c0e01007387 */ /* 0x0001e20000100800 */
[----:B------:R-:W-:-:S03]  /*55ba0*/  ISETP.GE.U32.AND P0, PT, R14, UR8, PT ;  /* 0x000000080e007c0c */ /* 0x000fc6000bf06070 */
[----:B------:R0:W-:Y:S01]  /*55bb0*/  STL [R1+0xe08], R15 ;  /* 0x000e080f01007387 */ /* 0x0001e20000100800 */
[----:B------:R-:W-:-:S13]  /*55bc0*/  ISETP.GE.U32.AND.EX P0, PT, R15, UR9, PT, P0 ;  /* 0x000000090f007c0c */ /* 0x000fda000bf06100 */
[----:B0-----:R-:W-:Y:S05]  /*55bd0*/  @P0 BRA `(.L_x_2090) ;  /* 0x0000000400680947 */ /* 0x001fea0003800000 */
[----:B------:R-:W0:Y:S01]  /*55be0*/  S2UR UR8, SR_CTAID.X ;  /* 0x00000000000879c3 */ /* 0x000e220000002500 */
[----:B------:R-:W-:Y:S01]  /*55bf0*/  ULDC.64 UR10, c[0x0][0x628] ;  /* 0x00018a00000a7ab9 */ /* 0x000fe20000000a00 */
[----:B------:R-:W-:Y:S01]  /*55c00*/  ULDC UR9, c[0x0][0x150] ;  /* 0x0000540000097ab9 */ /* 0x000fe20000000800 */
[----:B------:R-:W-:Y:S01]  /*55c10*/  ISETP.NE.U32.AND P0, PT, RZ, UR10, PT ;  /* 0x0000000aff007c0c */ /* 0x000fe2000bf05070 */
[----:B------:R-:W-:Y:S01]  /*55c20*/  ULDC UR12, c[0x0][0x630] ;  /* 0x00018c00000c7ab9 */ /* 0x000fe20000000800 */
[----:B------:R-:W-:Y:S01]  /*55c30*/  ULDC UR14, c[0x0][0x154] ;  /* 0x00005500000e7ab9 */ /* 0x000fe20000000800 */
[----:B------:R-:W-:Y:S01]  /*55c40*/  IMAD.MOV.U32 R3, RZ, RZ, R15 ;  /* 0x000000ffff037224 */ /* 0x000fe200078e000f */
[----:B------:R-:W-:Y:S01]  /*55c50*/  ISETP.NE.AND.EX P0, PT, RZ, UR11, PT, P0 ;  /* 0x0000000bff007c0c */ /* 0x000fe2000bf05300 */
[----:B------:R-:W1:Y:S01]  /*55c60*/  S2UR UR13, SR_CTAID.Y ;  /* 0x00000000000d79c3 */ /* 0x000e620000002600 */
[----:B0-----:R-:W-:-:S05]  /*55c70*/  I2FP.F32.U32 R2, UR8 ;  /* 0x0000000800027c45 */ /* 0x001fca0008201000 */
[----:B------:R-:W-:Y:S01]  /*55c80*/  FMUL R10, R2, UR9 ;  /* 0x00000009020a7c20 */ /* 0x000fe20008400000 */
[----:B------:R-:W-:Y:S01]  /*55c90*/  IMAD.MOV.U32 R2, RZ, RZ, R14 ;  /* 0x000000ffff027224 */ /* 0x000fe200078e000e */
[----:B-1----:R-:W-:-:S04]  /*55ca0*/  I2FP.F32.U32 R12, UR13 ;  /* 0x0000000d000c7c45 */ /* 0x002fc80008201000 */
[----:B------:R-:W0:Y:S01]  /*55cb0*/  F2I.U32.TRUNC.NTZ R10, R10 ;  /* 0x0000000a000a7305 */ /* 0x000e22000020f000 */
[----:B------:R-:W-:Y:S05]  /*55cc0*/  @!P0 BRA `(.L_x_2091) ;  /* 0x0000000000288947 */ /* 0x000fea0003800000 */
[----:B------:R-:W-:Y:S02]  /*55cd0*/  ULDC UR9, c[0x0][0x634] ;  /* 0x00018d0000097ab9 */ /* 0x000fe40000000800 */
[----:B------:R-:W-:-:S05]  /*55ce0*/  IADD3 R3, P0, R14, UR9, RZ ;  /* 0x000000090e037c10 */ /* 0x000fca000ff1e0ff */
[----:B------:R-:W-:-:S04]  /*55cf0*/  IMAD.X R11, RZ, RZ, R15, P0 ;  /* 0x000000ffff0b7224 */ /* 0x000fc800000e060f */
[----:B------:R-:W-:-:S04]  /*55d00*/  IMAD.WIDE.U32 R4, R11, UR10, RZ ;  /* 0x0000000a0b047c25 */ /* 0x000fc8000f8e00ff */
[----:B------:R-:W-:-:S04]  /*55d10*/  IMAD.WIDE.U32 R4, P0, R3, UR11, R4 ;  /* 0x0000000b03047c25 */ /* 0x000fc8000f800004 */
[----:B------:R-:W-:-:S04]  /*55d20*/  IMAD.WIDE.U32 R2, R3, UR10, RZ ;  /* 0x0000000a03027c25 */ /* 0x000fc8000f8e00ff */
[----:B------:R-:W-:Y:S01]  /*55d30*/  IMAD.MOV.U32 R2, RZ, RZ, R5 ;  /* 0x000000ffff027224 */ /* 0x000fe200078e0005 */
[----:B------:R-:W-:Y:S01]  /*55d40*/  IADD3 RZ, P1, R3, R4, RZ ;  /* 0x0000000403ff7210 */ /* 0x000fe20007f3e0ff */
[----:B------:R-:W-:-:S04]  /*55d50*/  IMAD.X R3, RZ, RZ, RZ, P0 ;  /* 0x000000ffff037224 */ /* 0x000fc800000e06ff */
[----:B------:R-:W-:-:S08]  /*55d60*/  IMAD.WIDE.U32.X R2, R11, UR11, R2, P1 ;  /* 0x0000000b0b027c25 */ /* 0x000fd000088e0402 */
.L_x_2091:
[--C-:B------:R-:W-:Y:S01]  /*55d70*/  SHF.R.U64 R11, R2, UR12, R3.reuse ;  /* 0x0000000c020b7c19 */ /* 0x100fe20008001203 */
[----:B------:R-:W-:Y:S01]  /*55d80*/  ULDC.64 UR10, c[0x0][0x620] ;  /* 0x00018800000a7ab9 */ /* 0x000fe20000000a00 */
[----:B------:R-:W-:Y:S01]  /*55d90*/  SHF.R.U32.HI R2, RZ, UR12, R3 ;  /* 0x0000000cff027c19 */ /* 0x000fe20008011603 */
[----:B------:R-:W-:Y:S01]  /*55da0*/  IMAD.MOV.U32 R3, RZ, RZ, R15 ;  /* 0x000000ffff037224 */ /* 0x000fe200078e000f */
[----:B------:R-:W-:Y:S01]  /*55db0*/  IADD3 R13, P0, RZ, -R11, RZ ;  /* 0x8000000bff0d7210 */ /* 0x000fe20007f1e0ff */
[----:B------:R-:W-:Y:S01]  /*55dc0*/  FMUL R4, R12, UR14 ;  /* 0x0000000e0c047c20 */ /* 0x000fe20008400000 */
[----:B------:R-:W-:Y:S01]  /*55dd0*/  ULDC.64 UR14, c[0x0][0x640] ;  /* 0x00019000000e7ab9 */ /* 0x000fe20000000a00 */
[----:B0-----:R-:W-:Y:S02]  /*55de0*/  R2UR UR9, R10 ;  /* 0x000000000a0972ca */ /* 0x001fe400000e0000 */
[----:B------:R-:W-:Y:S01]  /*55df0*/  IMAD.X R2, RZ, RZ, ~R2, P0 ;  /* 0x000000ffff027224 */ /* 0x000fe200000e0e02 */
[----:B------:R-:W-:Y:S01]  /*55e00*/  ISETP.NE.U32.AND P0, PT, RZ, UR14, PT ;  /* 0x0000000eff007c0c */ /* 0x000fe2000bf05070 */
[----:B------:R-:W0:Y:S02]  /*55e10*/  F2I.U32.TRUNC.NTZ R4, R4 ;  /* 0x0000000400047305 */ /* 0x000e24000020f000 */
[----:B------:R-:W-:Y:S01]  /*55e20*/  IMAD R2, R2, UR10, RZ ;  /* 0x0000000a02027c24 */ /* 0x000fe2000f8e02ff */
[----:B------:R-:W-:-:S03]  /*55e30*/  ISETP.NE.AND.EX P0, PT, RZ, UR15, PT, P0 ;  /* 0x0000000fff007c0c */ /* 0x000fc6000bf05300 */
[----:B------:R-:W-:Y:S02]  /*55e40*/  IMAD R5, R13, UR11, R2 ;  /* 0x0000000b0d057c24 */ /* 0x000fe4000f8e0202 */
[----:B------:R-:W-:-:S04]  /*55e50*/  IMAD.MOV.U32 R2, RZ, RZ, R14 ;  /* 0x000000ffff027224 */ /* 0x000fc800078e000e */
[----:B------:R-:W-:Y:S01]  /*55e60*/  IMAD.WIDE.U32 R2, R13, UR10, R2 ;  /* 0x0000000a0d027c25 */ /* 0x000fe2000f8e0002 */
[----:B------:R-:W-:Y:S01]  /*55e70*/  ULDC UR10, c[0x0][0x618] ;  /* 0x00018600000a7ab9 */ /* 0x000fe20000000800 */
[----:B0-----:R-:W-:Y:S02]  /*55e80*/  R2UR UR11, R4 ;  /* 0x00000000040b72ca */ /* 0x001fe400000e0000 */
[----:B------:R-:W-:-:S05]  /*55e90*/  IMAD.IADD R3, R3, 0x1, R5 ;  /* 0x0000000103037824 */ /* 0x000fca00078e0205 */
[--C-:B------:R-:W-:Y:S02]  /*55ea0*/  SHF.R.U64 R10, R2, UR10, R3.reuse ;  /* 0x0000000a020a7c19 */ /* 0x100fe40008001203 */
[----:B------:R-:W-:Y:S01]  /*55eb0*/  SHF.R.U32.HI R3, RZ, UR10, R3 ;  /* 0x0000000aff037c19 */ /* 0x000fe20008011603 */
[----:B------:R-:W-:-:S03]  /*55ec0*/  ULDC UR10, c[0x0][0x608] ;  /* 0x00018200000a7ab9 */ /* 0x000fc60000000800 */
[--C-:B------:R-:W-:Y:S02]  /*55ed0*/  SHF.R.U64 R12, R10, UR10, R3.reuse ;  /* 0x0000000a0a0c7c19 */ /* 0x100fe40008001203 */
[----:B------:R-:W-:Y:S01]  /*55ee0*/  SHF.R.U32.HI R3, RZ, UR10, R3 ;  /* 0x0000000aff037c19 */ /* 0x000fe20008011603 */
[----:B------:R-:W-:-:S03]  /*55ef0*/  ULDC UR10, c[0x0][0x658] ;  /* 0x00019600000a7ab9 */ /* 0x000fc60000000800 */
[--C-:B------:R-:W-:Y:S02]  /*55f00*/  SHF.R.U64 R13, R12, UR10, R3.reuse ;  /* 0x0000000a0c0d7c19 */ /* 0x100fe40008001203 */
[----:B------:R-:W-:-:S03]  /*55f10*/  SHF.R.U32.HI R14, RZ, UR10, R3 ;  /* 0x0000000aff0e7c19 */ /* 0x000fc60008011603 */
[----:B------:R-:W-:Y:S02]  /*55f20*/  IMAD.MOV.U32 R2, RZ, RZ, R13 ;  /* 0x000000ffff027224 */ /* 0x000fe400078e000d */
[----:B------:R-:W-:Y:S01]  /*55f30*/  IMAD.MOV.U32 R3, RZ, RZ, R14 ;  /* 0x000000ffff037224 */ /* 0x000fe200078e000e */
[----:B------:R-:W-:Y:S06]  /*55f40*/  @!P0 BRA `(.L_x_2092) ;  /* 0x0000000000288947 */ /* 0x000fec0003800000 */
        /* <DEDUP_REMOVED lines=10> */
.L_x_2092:
[----:B------:R-:W-:Y:S01]  /*55ff0*/  ULDC UR10, c[0x0][0x648] ;  /* 0x00019200000a7ab9 */ /* 0x000fe20000000800 */
[----:B------:R-:W-:Y:S01]  /*56000*/  UISETP.NE.AND UP0, UPT, UR46, URZ, UPT ;  /* 0x0000003f2e00728c */ /* 0x000fe2000bf05270 */
[----:B------:R-:W-:Y:S01]  /*56010*/  SHF.R.U64 R3, R2, UR10, R3 ;  /* 0x0000000a02037c19 */ /* 0x000fe20008001203 */
[----:B------:R-:W-:Y:S01]  /*56020*/  ULDC UR10, c[0x0][0x638] ;  /* 0x00018e00000a7ab9 */ /* 0x000fe20000000800 */
[----:B------:R-:W-:Y:S01]  /*56030*/  UIADD3 UR11, -UR11, URZ, URZ ;  /* 0x0000003f0b0b7290 */ /* 0x000fe2000fffe13f */
[----:B------:R-:W-:Y:S02]  /*56040*/  LOP3.LUT R12, R12, UR6, RZ, 0xc0, !PT ;  /* 0x000000060c0c7c12 */ /* 0x000fe4000f8ec0ff */
[----:B------:R-:W-:Y:S01]  /*56050*/  IMAD.MOV R2, RZ, RZ, -R3 ;  /* 0x000000ffff027224 */ /* 0x000fe200078e0a03 */
[----:B------:R-:W-:Y:S02]  /*56060*/  PLOP3.LUT P0, PT, PT, PT, UP0, 0x40, 0x0 ;  /* 0x000000000000781c */ /* 0x000fe40003f0e808 */
[----:B------:R-:W-:Y:S01]  /*56070*/  IMAD R5, R3, UR5, R12 ;  /* 0x0000000503057c24 */ /* 0x000fe2000f8e020c */
[----:B------:R-:W-:Y:S01]  /*56080*/  PLOP3.LUT P1, PT, PT, PT, UP0, 0x40, 0x0 ;  /* 0x000000000000781c */ /* 0x000fe20003f2e808 */
[----:B------:R-:W-:Y:S01]  /*56090*/  IMAD R13, R2, UR10, R13 ;  /* 0x0000000a020d7c24 */ /* 0x000fe2000f8e020d */
[----:B------:R-:W-:Y:S01]  /*560a0*/  UIADD3 UR10, -UR9, URZ, URZ ;  /* 0x0000003f090a7290 */ /* 0x000fe2000fffe13f */
[----:B------:R-:W-:-:S02]  /*560b0*/  LOP3.LUT R2, R10, UR4, RZ, 0xc0, !PT ;  /* 0x000000040a027c12 */ /* 0x000fc4000f8ec0ff */
[----:B------:R-:W-:Y:S02]  /*560c0*/  ULDC UR9, c[0x0][0x144] ;  /* 0x0000510000097ab9 */ /* 0x000fe40000000800 */
[----:B------:R-:W-:-:S03]  /*560d0*/  UIMAD UR8, UR9, UR10, UR8 ;  /* 0x0000000a090872a4 */ /* 0x000fc6000f8e0208 */
[----:B------:R-:W-:Y:S02]  /*560e0*/  ULDC UR9, c[0x0][0x148] ;  /* 0x0000520000097ab9 */ /* 0x000fe40000000800 */
[----:B------:R-:W-:-:S03]  /*560f0*/  @UP0 UIMAD UR8, UR9, UR11, UR13 ;  /* 0x0000000b090802a4 */ /* 0x000fc6000f8e020d */
[----:B------:R-:W-:Y:S02]  /*56100*/  ULDC UR9, c[0x0][0x600] ;  /* 0x0001800000097ab9 */ /* 0x000fe40000000800 */
[----:B------:R-:W-:Y:S02]  /*56110*/  IMAD R2, R13, UR9, R2 ;  /* 0x000000090d027c24 */ /* 0x000fe4000f8e0202 */
[----:B------:R-:W-:Y:S01]  /*56120*/  IMAD.U32 R4, RZ, RZ, UR8 ;  /* 0x00000008ff047e24 */ /* 0x000fe2000f8e00ff */
[----:B------:R-:W-:-:S03]  /*56130*/  ULDC UR8, c[0x0][0x610] ;  /* 0x0001840000087ab9 */ /* 0x000fc60000000800 */
[----:B------:R-:W-:-:S05]  /*56140*/  IMAD R5, R5, UR8, R4 ;  /* 0x0000000805057c24 */ /* 0x000fca000f8e0204 */
[----:B------:R-:W-:Y:S02]  /*56150*/  SEL R3, R2, R5, P0 ;  /* 0x0000000502037207 */ /* 0x000fe40000000000 */
[----:B------:R-:W-:Y:S01]  /*56160*/  SEL R5, R5, R2, P1 ;  /* 0x0000000205057207 */ /* 0x000fe20000800000 */
[----:B------:R-:W-:-:S07]  /*56170*/  IMAD.MOV.U32 R2, RZ, RZ, 0x1 ;  /* 0x00000001ff027424 */ /* 0x000fce00078e00ff */
.L_x_2090:
[----:B------:R-:W-:Y:S05]  /*56180*/  BSYNC B1 ;  /* 0x0000000000017941 */ /* 0x000fea0003800000 */
.L_x_2089:
[----:B------:R-:W-:-:S13]  /*56190*/  LOP3.LUT P0, RZ, R2, 0xff, RZ, 0xc0, !PT ;  /* 0x000000ff02ff7812 */ /* 0x000fda000780c0ff */
[----:B------:R-:W-:Y:S05]  /*561a0*/  @P0 BRA `(.L_x_2093) ;  /* 0xfffffff4000c0947 */ /* 0x000fea000383ffff */
[----:B------:R-:W-:Y:S05]  /*561b0*/  BSYNC B0 ;  /* 0x0000000000007941 */ /* 0x000fea0003800000 */
.L_x_2082:
[----:B------:R-:W-:-:S03]  /*561c0*/  UMOV UR8, 0xffffffff ;  /* 0xffffffff00087882 */ /* 0x000fc60000000000 */
[----:B------:R-:W-:Y:S05]  /*561d0*/  BRA.DIV UR8, `(.L_x_2094) ;  /* 0x0000000608887947 */ /* 0x000fea000b800000 */
[----:B------:R-:W-:-:S13]  /*561e0*/  ELECT P6, URZ, PT ;  /* 0x00000000003f782f */ /* 0x000fda00038c0000 */
.L_x_2111:
[----:B------:R-:W-:Y:S04]  /*561f0*/  BSSY B0, `(.L_x_2095) ;  /* 0x0000047000007945 */ /* 0x000fe80003800000 */
[----:B------:R-:W-:Y:S05]  /*56200*/  @!P6 BRA `(.L_x_2096) ;  /* 0x000000040014e947 */ /* 0x000fea0003800000 */
[----:B------:R-:W-:-:S04]  /*56210*/  ULOP3.LUT UR8, UR40, 0x2, URZ, 0xfc, !UPT ;  /* 0x0000000228087892 */ /* 0x000fc8000f8efc3f */
[----:B------:R-:W-:-:S06]  /*56220*/  UISETP.NE.AND UP0, UPT, UR8, 0x3, UPT ;  /* 0x000000030800788c */ /* 0x000fcc000bf05270 */
[----:B------:R-:W-:-:S13]  /*56230*/  PLOP3.LUT P0, PT, PT, PT, UP0, 0x80, 0x0 ;  /* 0x000000000000781c */ /* 0x000fda0003f0f008 */
[----:B------:R-:W-:Y:S05]  /*56240*/  @!P0 BRA `(.L_x_2097) ;  /* 0x0000000000048947 */ /* 0x000fea0003800000 */
[----:B------:R-:W-:Y:S01]  /*56250*/  BPT.TRAP 0x1 ;  /* 0x000000040000795c */ /* 0x000fe20000300000 */
.L_x_2097:
[----:B------:R-:W0:Y:S01]  /*56260*/  S2R R3, SR_CgaCtaId ;  /* 0x0000000000037919 */ /* 0x000e220000008800 */
[----:B------:R-:W-:-:S04]  /*56270*/  MOV R2, 0x400 ;  /* 0x0000040000027802 */ /* 0x000fc80000000f00 */
[----:B0-----:R-:W-:Y:S02]  /*56280*/  LEA R2, R3, R2, 0x18 ;  /* 0x0000000203027211 */ /* 0x001fe400078ec0ff */
[----:B------:R-:W-:-:S03]  /*56290*/  SHF.L.U32 R3, R0, 0x1f, RZ ;  /* 0x0000001f00037819 */ /* 0x000fc600000006ff */
[----:B------:R-:W-:-:S04]  /*562a0*/  VIADD R2, R2, 0x38 ;  /* 0x0000003802027836 */ /* 0x000fc80000000000 */
[----:B------:R-:W-:-:S04]  /*562b0*/  IMAD R4, R7, 0x8, R2 ;  /* 0x0000000807047824 */ /* 0x000fc800078e0202 */
[----:B------:R-:W0:Y:S02]  /*562c0*/  SYNCS.PHASECHK.TRANS64.TRYWAIT P0, [R4+URZ], R3 ;  /* 0x00000003040075a7 */ /* 0x000e24000800017f */
[----:B0-----:R-:W-:Y:S05]  /*562d0*/  @!P0 BRA `(.L_x_2098) ;  /* 0x0000000400688947 */ /* 0x001fea0003800000 */
.L_x_2112:
[----:B------:R-:W-:-:S05]  /*562e0*/  VIADD R7, R7, 0x1 ;  /* 0x0000000107077836 */ /* 0x000fca0000000000 */
[----:B------:R-:W-:-:S04]  /*562f0*/  ISETP.NE.AND P0, PT, R7, 0x7, PT ;  /* 0x000000070700780c */ /* 0x000fc80003f05270 */
[----:B0-----:R-:W-:Y:S02]  /*56300*/  SEL R3, RZ, 0x1, P0 ;  /* 0x00000001ff037807 */ /* 0x001fe40000000000 */
[----:B------:R-:W-:Y:S02]  /*56310*/  SEL R7, R7, RZ, P0 ;  /* 0x000000ff07077207 */ /* 0x000fe40000000000 */
[----:B------:R-:W-:-:S03]  /*56320*/  LOP3.LUT R4, R0, R3, RZ, 0x3c, !PT ;  /* 0x0000000300047212 */ /* 0x000fc600078e3cff */
[----:B------:R-:W-:Y:S01]  /*56330*/  IMAD R3, R7, 0x8, R2 ;  /* 0x0000000807037824 */ /* 0x000fe200078e0202 */
[----:B------:R-:W-:-:S04]  /*56340*/  SHF.L.U32 R0, R4, 0x1f, RZ ;  /* 0x0000001f04007819 */ /* 0x000fc800000006ff */
[----:B------:R-:W0:Y:S02]  /*56350*/  SYNCS.PHASECHK.TRANS64.TRYWAIT P0, [R3+URZ], R0 ;  /* 0x00000000030075a7 */ /* 0x000e24000800017f */
[----:B0-----:R-:W-:Y:S05]  /*56360*/  @!P0 BRA `(.L_x_2099) ;  /* 0x0000000400588947 */ /* 0x001fea0003800000 */
.L_x_2113:
[----:B0-----:R-:W-:-:S05]  /*56370*/  VIADD R0, R7, 0x1 ;  /* 0x0000000107007836 */ /* 0x001fca0000000000 */
[----:B------:R-:W-:-:S04]  /*56380*/  ISETP.NE.AND P0, PT, R0, 0x7, PT ;  /* 0x000000070000780c */ /* 0x000fc80003f05270 */
[----:B------:R-:W-:Y:S02]  /*56390*/  SEL R3, RZ, 0x1, P0 ;  /* 0x00000001ff037807 */ /* 0x000fe40000000000 */
[----:B------:R-:W-:Y:S02]  /*563a0*/  SEL R5, R0, RZ, P0 ;  /* 0x000000ff00057207 */ /* 0x000fe40000000000 */
[----:B------:R-:W-:-:S03]  /*563b0*/  LOP3.LUT R4, R4, R3, RZ, 0x3c, !PT ;  /* 0x0000000304047212 */ /* 0x000fc600078e3cff */
[----:B------:R-:W-:Y:S01]  /*563c0*/  IMAD R3, R5, 0x8, R2 ;  /* 0x0000000805037824 */ /* 0x000fe200078e0202 */
[----:B------:R-:W-:-:S04]  /*563d0*/  SHF.L.U32 R0, R4, 0x1f, RZ ;  /* 0x0000001f04007819 */ /* 0x000fc800000006ff */
[----:B------:R-:W0:Y:S02]  /*563e0*/  SYNCS.PHASECHK.TRANS64.TRYWAIT P0, [R3+URZ], R0 ;  /* 0x00000000030075a7 */ /* 0x000e24000800017f */
[----:B0-----:R-:W-:Y:S05]  /*563f0*/  @!P0 BRA `(.L_x_2100) ;  /* 0x0000000400488947 */ /* 0x001fea0003800000 */
.L_x_2114:
        /* <DEDUP_REMOVED lines=9> */
.L_x_2115:
        /* <DEDUP_REMOVED lines=9> */
.L_x_2116:
        /* <DEDUP_REMOVED lines=9> */
.L_x_2117:
[----:B0-----:R-:W-:-:S05]  /*565b0*/  VIADD R0, R5, 0x1 ;  /* 0x0000000105007836 */ /* 0x001fca0000000000 */
[----:B------:R-:W-:-:S04]  /*565c0*/  ISETP.NE.AND P0, PT, R0, 0x7, PT ;  /* 0x000000070000780c */ /* 0x000fc80003f05270 */
[----:B------:R-:W-:Y:S02]  /*565d0*/  SEL R4, RZ, 0x1, P0 ;  /* 0x00000001ff047807 */ /* 0x000fe40000000000 */
[----:B------:R-:W-:Y:S02]  /*565e0*/  SEL R3, R0, RZ, P0 ;  /* 0x000000ff00037207 */ /* 0x000fe40000000000 */
[----:B------:R-:W-:-:S03]  /*565f0*/  LOP3.LUT R0, R7, R4, RZ, 0x3c, !PT ;  /* 0x0000000407007212 */ /* 0x000fc600078e3cff */
[----:B------:R-:W-:Y:S01]  /*56600*/  IMAD R3, R3, 0x8, R2 ;  /* 0x0000000803037824 */ /* 0x000fe200078e0202 */
[----:B------:R-:W-:-:S07]  /*56610*/  SHF.L.U32 R0, R0, 0x1f, RZ ;  /* 0x0000001f00007819 */ /* 0x000fce00000006ff */
.L_x_2104:
[----:B0-----:R0:W1:Y:S02]  /*56620*/  SYNCS.PHASECHK.TRANS64.TRYWAIT P0, [R3+URZ], R0 ;  /* 0x00000000030075a7 */ /* 0x001064000800017f */
[----:B-1----:R-:W-:Y:S05]  /*56630*/  @!P0 NANOSLEEP.SYNCS 0x989680 ;  /* 0x009896800000895d */ /* 0x002fea0003900000 */
[----:B------:R-:W1:Y:S02]  /*56640*/  @!P0 SYNCS.PHASECHK.TRANS64 P0, [R3+URZ], R0 ;  /* 0x00000000030085a7 */ /* 0x000e64000800007f */
[----:B-1----:R-:W-:Y:S05]  /*56650*/  @!P0 BRA `(.L_x_2104) ;  /* 0xfffffffc00f08947 */ /* 0x002fea000383ffff */
.L_x_2096:
[----:B------:R-:W-:Y:S05]  /*56660*/  BSYNC B0 ;  /* 0x0000000000007941 */ /* 0x000fea0003800000 */
.L_x_2095:
[----:B------:R-:W-:Y:S05]  /*56670*/  EXIT ;  /* 0x000000000000794d */ /* 0x000fea0003800000 */
.L_x_21:
[----:B-1----:R1:W2:Y:S02]  /*56680*/  SYNCS.PHASECHK.TRANS64.TRYWAIT P1, [R3+URZ], R0 ;  /* 0x00000000030075a7 */ /* 0x0022a4000802017f */
[----:B--2---:R-:W-:Y:S05]  /*56690*/  @!P1 NANOSLEEP.SYNCS 0x989680 ;  /* 0x009896800000995d */ /* 0x004fea0003900000 */
[----:B------:R-:W2:Y:S02]  /*566a0*/  @!P1 SYNCS.PHASECHK.TRANS64 P1, [R3+URZ], R0 ;  /* 0x00000000030095a7 */ /* 0x000ea4000802007f */
[----:B--2---:R-:W-:Y:S05]  /*566b0*/  @!P1 BRA `(.L_x_21) ;  /* 0xfffffffc00f09947 */ /* 0x004fea000383ffff */
[----:B------:R-:W-:Y:S05]  /*566c0*/  BRA `(.L_x_20) ;  /* 0xfffffab0001c7947 */ /* 0x000fea000383ffff */
.L_x_26:
[----:B-1----:R-:W-:-:S04]  /*566d0*/  IMAD.U32 R7, RZ, RZ, UR4 ;  /* 0x00000004ff077e24 */ /* 0x002fc8000f8e00ff */
[----:B------:R1:W2:Y:S03]  /*566e0*/  SYNCS.PHASECHK.TRANS64.TRYWAIT P1, [R7+URZ], R5 ;  /* 0x00000005070075a7 */ /* 0x0002a6000802017f */
[----:B--2---:R-:W-:Y:S05]  /*566f0*/  @!P1 NANOSLEEP.SYNCS 0x989680 ;  /* 0x009896800000995d */ /* 0x004fea0003900000 */
[----:B------:R-:W2:Y:S02]  /*56700*/  @!P1 SYNCS.PHASECHK.TRANS64 P1, [R7+URZ], R5 ;  /* 0x00000005070095a7 */ /* 0x000ea4000802007f */
[----:B--2---:R-:W-:Y:S05]  /*56710*/  @!P1 BRA `(.L_x_26) ;  /* 0xfffffffc00ec9947 */ /* 0x004fea000383ffff */
[----:B------:R-:W-:Y:S05]  /*56720*/  BRA `(.L_x_25) ;  /* 0xfffffad000e07947 */ /* 0x000fea000383ffff */
.L_x_2083:
[----:B------:R-:W-:Y:S01]  /*56730*/  BSSY B1, `(.L_x_2105) ;  /* 0x0000006000017945 */ /* 0x000fe20003800000 */
[----:B------:R-:W-:-:S07]  /*56740*/  IMAD.MOV.U32 R15, RZ, RZ, -0x1 ;  /* 0xffffffffff0f7424 */ /* 0x000fce00078e00ff */
[----:B------:R-:W-:Y:S05]  /*56750*/  WARPSYNC.COLLECTIVE R15, `(.L_x_2106) ;  /* 0x000000000f0c7348 */ /* 0x000fea0003c00000 */
[----:B------:R-:W-:Y:S02]  /*56760*/  ELECT P6, UR62, PT ;  /* 0x00000000003e782f */ /* 0x000fe400038c0000 */
[----:B------:R-:W-:Y:S01]  /*56770*/  MOV R14, UR62 ;  /* 0x0000003e000e7c02 */ /* 0x000fe20008000f00 */
[----:B------:R-:W-:Y:S10]  /*56780*/  ENDCOLLECTIVE ;  /* 0x000000000000791b */ /* 0x000ff40003800000 */
.L_x_2106:
[----:B------:R-:W-:Y:S05]  /*56790*/  BSYNC B1 ;  /* 0x0000000000017941 */ /* 0x000fea0003800000 */
.L_x_2105:
[----:B------:R-:W-:Y:S05]  /*567a0*/  BRA `(.L_x_2107) ;  /* 0xffffffec00987947 */ /* 0x000fea000383ffff */
.L_x_2086:
[----:B0-----:R0:W1:Y:S02]  /*567b0*/  SYNCS.PHASECHK.TRANS64.TRYWAIT P0, [R15+URZ+0x38], R14 ;  /* 0x0000380e0f0075a7 */ /* 0x001064000800017f */
[----:B-1----:R-:W-:Y:S05]  /*567c0*/  @!P0 NANOSLEEP.SYNCS 0x989680 ;  /* 0x009896800000895d */ /* 0x002fea0003900000 */
[----:B------:R-:W1:Y:S02]  /*567d0*/  @!P0 SYNCS.PHASECHK.TRANS64 P0, [R15+URZ+0x38], R14 ;  /* 0x0000380e0f0085a7 */ /* 0x000e64000800007f */
[----:B-1----:R-:W-:Y:S05]  /*567e0*/  @!P0 BRA `(.L_x_2086) ;  /* 0xfffffffc00f08947 */ /* 0x002fea000383ffff */
[----:B------:R-:W-:Y:S05]  /*567f0*/  BRA `(.L_x_2108) ;  /* 0xffffffec00c87947 */ /* 0x000fea000383ffff */
.L_x_2094:
[----:B------:R-:W-:Y:S01]  /*56800*/  BSSY B0, `(.L_x_2109) ;  /* 0x0000006000007945 */ /* 0x000fe20003800000 */
[----:B------:R-:W-:-:S07]  /*56810*/  IMAD.MOV.U32 R15, RZ, RZ, -0x1 ;  /* 0xffffffffff0f7424 */ /* 0x000fce00078e00ff */
[----:B------:R-:W-:Y:S05]  /*56820*/  WARPSYNC.COLLECTIVE R15, `(.L_x_2110) ;  /* 0x000000000f0c7348 */ /* 0x000fea0003c00000 */
[----:B------:R-:W-:Y:S02]  /*56830*/  ELECT P6, UR62, PT ;  /* 0x00000000003e782f */ /* 0x000fe400038c0000 */
[----:B------:R-:W-:Y:S01]  /*56840*/  MOV R14, UR62 ;  /* 0x0000003e000e7c02 */ /* 0x000fe20008000f00 */
[----:B------:R-:W-:Y:S10]  /*56850*/  ENDCOLLECTIVE ;  /* 0x000000000000791b */ /* 0x000ff40003800000 */
.L_x_2110:
[----:B------:R-:W-:Y:S05]  /*56860*/  BSYNC B0 ;  /* 0x0000000000007941 */ /* 0x000fea0003800000 */
.L_x_2109:
[----:B------:R-:W-:Y:S05]  /*56870*/  BRA `(.L_x_2111) ;  /* 0xfffffff8005c7947 */ /* 0x000fea000383ffff */
.L_x_2098:
[----:B0-----:R0:W1:Y:S02]  /*56880*/  SYNCS.PHASECHK.TRANS64.TRYWAIT P0, [R4+URZ], R3 ;  /* 0x00000003040075a7 */ /* 0x001064000800017f */
[----:B-1----:R-:W-:Y:S05]  /*56890*/  @!P0 NANOSLEEP.SYNCS 0x989680 ;  /* 0x009896800000895d */ /* 0x002fea0003900000 */
[----:B------:R-:W1:Y:S02]  /*568a0*/  @!P0 SYNCS.PHASECHK.TRANS64 P0, [R4+URZ], R3 ;  /* 0x00000003040085a7 */ /* 0x000e64000800007f */
[----:B-1----:R-:W-:Y:S05]  /*568b0*/  @!P0 BRA `(.L_x_2098) ;  /* 0xfffffffc00f08947 */ /* 0x002fea000383ffff */
[----:B------:R-:W-:Y:S05]  /*568c0*/  BRA `(.L_x_2112) ;  /* 0xfffffff800847947 */ /* 0x000fea000383ffff */
.L_x_2099:
[----:B0-----:R0:W1:Y:S02]  /*568d0*/  SYNCS.PHASECHK.TRANS64.TRYWAIT P0, [R3+URZ], R0 ;  /* 0x00000000030075a7 */ /* 0x001064000800017f */
[----:B-1----:R-:W-:Y:S05]  /*568e0*/  @!P0 NANOSLEEP.SYNCS 0x989680 ;  /* 0x009896800000895d */ /* 0x002fea0003900000 */
[----:B------:R-:W1:Y:S02]  /*568f0*/  @!P0 SYNCS.PHASECHK.TRANS64 P0, [R3+URZ], R0 ;  /* 0x00000000030085a7 */ /* 0x000e64000800007f */
[----:B-1----:R-:W-:Y:S05]  /*56900*/  @!P0 BRA `(.L_x_2099) ;  /* 0xfffffffc00f08947 */ /* 0x002fea000383ffff */
[----:B------:R-:W-:Y:S05]  /*56910*/  BRA `(.L_x_2113) ;  /* 0xfffffff800947947 */ /* 0x000fea000383ffff */
.L_x_2100:
[----:B0-----:R0:W1:Y:S02]  /*56920*/  SYNCS.PHASECHK.TRANS64.TRYWAIT P0, [R3+URZ], R0 ;  /* 0x00000000030075a7 */ /* 0x001064000800017f */
[----:B-1----:R-:W-:Y:S05]  /*56930*/  @!P0 NANOSLEEP.SYNCS 0x989680 ;  /* 0x009896800000895d */ /* 0x002fea0003900000 */
[----:B------:R-:W1:Y:S02]  /*56940*/  @!P0 SYNCS.PHASECHK.TRANS64 P0, [R3+URZ], R0 ;  /* 0x00000000030085a7 */ /* 0x000e64000800007f */
[----:B-1----:R-:W-:Y:S05]  /*56950*/  @!P0 BRA `(.L_x_2100) ;  /* 0xfffffffc00f08947 */ /* 0x002fea000383ffff */
[----:B------:R-:W-:Y:S05]  /*56960*/  BRA `(.L_x_2114) ;  /* 0xfffffff800a47947 */ /* 0x000fea000383ffff */
.L_x_2101:
[----:B0-----:R0:W1:Y:S02]  /*56970*/  SYNCS.PHASECHK.TRANS64.TRYWAIT P0, [R3+URZ], R0 ;  /* 0x00000000030075a7 */ /* 0x001064000800017f */
[----:B-1----:R-:W-:Y:S05]  /*56980*/  @!P0 NANOSLEEP.SYNCS 0x989680 ;  /* 0x009896800000895d */ /* 0x002fea0003900000 */
[----:B------:R-:W1:Y:S02]  /*56990*/  @!P0 SYNCS.PHASECHK.TRANS64 P0, [R3+URZ], R0 ;  /* 0x00000000030085a7 */ /* 0x000e64000800007f */
[----:B-1----:R-:W-:Y:S05]  /*569a0*/  @!P0 BRA `(.L_x_2101) ;  /* 0xfffffffc00f08947 */ /* 0x002fea000383ffff */
[----:B------:R-:W-:Y:S05]  /*569b0*/  BRA `(.L_x_2115) ;  /* 0xfffffff800b47947 */ /* 0x000fea000383ffff */
.L_x_2102:
[----:B0-----:R0:W1:Y:S02]  /*569c0*/  SYNCS.PHASECHK.TRANS64.TRYWAIT P0, [R3+URZ], R0 ;  /* 0x00000000030075a7 */ /* 0x001064000800017f */
[----:B-1----:R-:W-:Y:S05]  /*569d0*/  @!P0 NANOSLEEP.SYNCS 0x989680 ;  /* 0x009896800000895d */ /* 0x002fea0003900000 */
[----:B------:R-:W1:Y:S02]  /*569e0*/  @!P0 SYNCS.PHASECHK.TRANS64 P0, [R3+URZ], R0 ;  /* 0x00000000030085a7 */ /* 0x000e64000800007f */
[----:B-1----:R-:W-:Y:S05]  /*569f0*/  @!P0 BRA `(.L_x_2102) ;  /* 0xfffffffc00f08947 */ /* 0x002fea000383ffff */
[----:B------:R-:W-:Y:S05]  /*56a00*/  BRA `(.L_x_2116) ;  /* 0xfffffff800c47947 */ /* 0x000fea000383ffff */
.L_x_2103:
[----:B0-----:R0:W1:Y:S02]  /*56a10*/  SYNCS.PHASECHK.TRANS64.TRYWAIT P0, [R3+URZ], R0 ;  /* 0x00000000030075a7 */ /* 0x001064000800017f */
[----:B-1----:R-:W-:Y:S05]  /*56a20*/  @!P0 NANOSLEEP.SYNCS 0x989680 ;  /* 0x009896800000895d */ /* 0x002fea0003900000 */
[----:B------:R-:W1:Y:S02]  /*56a30*/  @!P0 SYNCS.PHASECHK.TRANS64 P0, [R3+URZ], R0 ;  /* 0x00000000030085a7 */ /* 0x000e64000800007f */
[----:B-1----:R-:W-:Y:S05]  /*56a40*/  @!P0 BRA `(.L_x_2103) ;  /* 0xfffffffc00f08947 */ /* 0x002fea000383ffff */
[----:B------:R-:W-:Y:S05]  /*56a50*/  BRA `(.L_x_2117) ;  /* 0xfffffff800d47947 */ /* 0x000fea000383ffff */
.L_x_2118:
[----:B------:R-:W-:-:S00]  /*56a60*/  BRA `(.L_x_2118) ;  /* 0xfffffffc00fc7947 */ /* 0x000fc0000383ffff */
[----:B------:R-:W-:-:S00]  /*56a70*/  NOP ;  /* 0x0000000000007918 */ /* 0x000fc00000000000 */
        /* <DEDUP_REMOVED lines=8> */
.L_x_2119:


//--------------------- .nv.global.init           --------------------------
	.section	.nv.global.init,"aw",@progbits
.nv.global.init:
	.type		$str$22,@object
	.size		$str$22,($str$23 - $str$22)
$str$22:
        /*0000*/ 	.byte	0x6b, 0x5f, 0x74, 0x69, 0x6c, 0x65, 0x5f, 0x63, 0x6f, 0x75, 0x6e, 0x74, 0x20, 0x3e, 0x3d, 0x20
        /*0010*/ 	.byte	0x31, 0x00
	.type		$str$23,@object
	.size		$str$23,(__unnamed_1 - $str$23)
$str$23:
        /*0012*/ 	.byte	0x2f, 0x74, 0x6d, 0x70, 0x2f, 0x63, 0x75, 0x74, 0x6c, 0x61, 0x73, 0x73, 0x5f, 0x73, 0x77, 0x65
        /*0022*/ 	.byte	0x65, 0x70, 0x5f, 0x73, 0x72, 0x63, 0x2f, 0x69, 0x6e, 0x63, 0x6c, 0x75, 0x64, 0x65, 0x2f, 0x63
        /*0032*/ 	.byte	0x75, 0x74, 0x6c, 0x61, 0x73, 0x73, 0x2f, 0x67, 0x65, 0x6d, 0x6d, 0x2f, 0x63, 0x6f, 0x6c, 0x6c
        /*0042*/ 	.byte	0x65, 0x63, 0x74, 0x69, 0x76, 0x65, 0x2f, 0x73, 0x6d, 0x39, 0x30, 0x5f, 0x6d, 0x6d, 0x61, 0x5f
        /*0052*/ 	.byte	0x74, 0x6d, 0x61, 0x5f, 0x67, 0x6d, 0x6d, 0x61, 0x5f, 0x73, 0x73, 0x5f, 0x77, 0x61, 0x72, 0x70
        /*0062*/ 	.byte	0x73, 0x70, 0x65, 0x63, 0x69, 0x61, 0x6c, 0x69, 0x7a, 0x65, 0x64, 0x2e, 0x68, 0x70, 0x70, 0x00
	.type		__unnamed_1,@object
	.size		__unnamed_1,(.L_0 - __unnamed_1)
__unnamed_1:
        /* <DEDUP_REMOVED lines=181> */
        /*0bc2*/ 	.byte	0x3a, 0x69, 0x64, 0x65, 0x6e, 0x74, 0x69, 0x74, 0x79, 0x5d, 0x00
.L_0:


//--------------------- .nv.shared._ZN7cutlass13device_kernelINS_4gemm6kernel13GemmUniversalIN4cute5tupleIJiiiiEEENS1_10collective13CollectiveMmaINS1_34MainloopSm90TmaGmmaWarpSpecializedILi7ENS5_IJNS4_1CILi2EEENSA_ILi1EEESC_EEENS1_35KernelTmaWarpSpecializedCooperativeEEENS5_IJNSA_ILi512EEESG_NSA_ILi16EEEEEENS_6half_tENS5_IJlSC_lEEESJ_SK_NS4_8TiledMMAINS4_8MMA_AtomIJNS4_4SM904GMMA26MMA_64x256x16_F32F16F16_SSILNSO_5MajorE0ELSQ_0ELNSO_7ScaleInE1ELSR_1EEEEEENS4_6LayoutISD_NS5_IJSC_NSA_ILi0EEESV_EEEEENS5_IJNS4_10UnderscoreESY_SY_EEEEENS4_13SM90_TMA_LOADENS4_14ComposedLayoutINS4_7SwizzleILi1ELi4ELi3EEENS4_18smem_ptr_flag_bitsILi16EEENSU_INS5_IJNSA_ILi8EEESH_EEENS5_IJSH_SC_EEEEEEEvNS4_8identityENS4_23SM90_TMA_LOAD_MULTICASTES1B_vS1C_EENS_8epilogue10collective6detail29Sm90TmaWarpSpecializedAdapterINS1G_15DefaultEpilogueISJ_SK_SK_NS1F_6thread17LinearCombinationISJ_Li1EffLNS1K_9ScaleType4KindE0ELNS_15FloatRoundStyleE2ESJ_EENS1_15EpilogueDefaultEEEEEvvEEEEvNT_6ParamsE --------------------------
	.section	.nv.shared._ZN7cutlass13device_kernelINS_4gemm6kernel13GemmUniversalIN4cute5tupleIJiiiiEEENS1_10collective13CollectiveMmaINS1_34MainloopSm90TmaGmmaWarpSpecializedILi7ENS5_IJNS4_1CILi2EEENSA_ILi1EEESC_EEENS1_35KernelTmaWarpSpecializedCooperativeEEENS5_IJNSA_ILi512EEESG_NSA_ILi16EEEEEENS_6half_tENS5_IJlSC_lEEESJ_SK_NS4_8TiledMMAINS4_8MMA_AtomIJNS4_4SM904GMMA26MMA_64x256x16_F32F16F16_SSILNSO_5MajorE0ELSQ_0ELNSO_7ScaleInE1ELSR_1EEEEEENS4_6LayoutISD_NS5_IJSC_NSA_ILi0EEESV_EEEEENS5_IJNS4_10UnderscoreESY_SY_EEEEENS4_13SM90_TMA_LOADENS4_14ComposedLayoutINS4_7SwizzleILi1ELi4ELi3EEENS4_18smem_ptr_flag_bitsILi16EEENSU_INS5_IJNSA_ILi8EEESH_EEENS5_IJSH_SC_EEEEEEEvNS4_8identityENS4_23SM90_TMA_LOAD_MULTICASTES1B_vS1C_EENS_8epilogue10collective6detail29Sm90TmaWarpSpecializedAdapterINS1G_15DefaultEpilogueISJ_SK_SK_NS1F_6thread17LinearCombinationISJ_Li1EffLNS1K_9ScaleType4KindE0ELNS_15FloatRoundStyleE2ESJ_EENS1_15EpilogueDefaultEEEEEvvEEEEvNT_6ParamsE,"aw",@nobits
	.sectionflags	@""
	.align	16
	.zero		1024


//--------------------- .nv.shared.reserved.0     --------------------------
	.section	.nv.shared.reserved.0,"aw",@nobits
	.weak		__nv_reservedSMEM_offset_0_alias
	.size		__nv_reservedSMEM_offset_0_alias, 0, 0
	.other		__nv_reservedSMEM_offset_0_alias,@"STO_CUDA_RESERVED_SHARED STV_DEFAULT"
__nv_reservedSMEM_offset_0_alias:
	.zero		0


//--------------------- .nv.global                --------------------------
	.section	.nv.global,"aw",@nobits
.nv.global:
	.type		_ZN39_INTERNAL_7a941b6f_4_k_cu_823913e8_44244cute1_E,@object
	.size		_ZN39_INTERNAL_7a941b6f_4_k_cu_823913e8_44244cute1_E,(_ZN39_INTERNAL_7a941b6f_4_k_cu_823913e8_44244cuda3std3__45__cpo6cbeginE - _ZN39_INTERNAL_7a941b6f_4_k_cu_823913e8_44244cute1_E)
_ZN39_INTERNAL_7a941b6f_4_k_cu_823913e8_44244cute1_E:
	.zero		1
	.type		_ZN39_INTERNAL_7a941b6f_4_k_cu_823913e8_44244cuda3std3__45__cpo6cbeginE,@object
	.size		_ZN39_INTERNAL_7a941b6f_4_k_cu_823913e8_44244cuda3std3__45__cpo6cbeginE,(_ZN39_INTERNAL_7a941b6f_4_k_cu_823913e8_44244cuda3std3__48in_placeE - _ZN39_INTERNAL_7a941b6f_4_k_cu_823913e8_44244cuda3std3__45__cpo6cbeginE)
_ZN39_INTERNAL_7a941b6f_4_k_cu_823913e8_44244cuda3std3__45__cpo6cbeginE:
	.zero		1
	.type		_ZN39_INTERNAL_7a941b6f_4_k_cu_823913e8_44244cuda3std3__48in_placeE,@object
	.size		_ZN39_INTERNAL_7a941b6f_4_k_cu_823913e8_44244cuda3std3__48in_placeE,(_ZN39_INTERNAL_7a941b6f_4_k_cu_823913e8_44244cuda3std6ranges3__45__cpo9iter_moveE - _ZN39_INTERNAL_7a941b6f_4_k_cu_823913e8_44244cuda3std3__48in_placeE)
_ZN39_INTERNAL_7a941b6f_4_k_cu_823913e8_44244cuda3std3__48in_placeE:
	.zero		1
	.type		_ZN39_INTERNAL_7a941b6f_4_k_cu_823913e8_44244cuda3std6ranges3__45__cpo9iter_moveE,@object
	.size		_ZN39_INTERNAL_7a941b6f_4_k_cu_823913e8_44244cuda3std6ranges3__45__cpo9iter_moveE,(_ZN39_INTERNAL_7a941b6f_4_k_cu_823913e8_44244cuda3std3__45__cpo5beginE - _ZN39_INTERNAL_7a941b6f_4_k_cu_823913e8_44244cuda3std6ranges3__45__cpo9iter_moveE)
_ZN39_INTERNAL_7a941b6f_4_k_cu_823913e8_44244cuda3std6ranges3__45__cpo9iter_moveE:
	.zero		1
	.type		_ZN39_INTERNAL_7a941b6f_4_k_cu_823913e8_44244cuda3std3__45__cpo5beginE,@object
	.size		_ZN39_INTERNAL_7a941b6f_4_k_cu_823913e8_44244cuda3std3__45__cpo5beginE,(_ZN39_INTERNAL_7a941b6f_4_k_cu_823913e8_44244cuda3std3__441_GLOBAL__N__7a941b6f_4_k_cu_823913e8_44246ignoreE - _ZN39_INTERNAL_7a941b6f_4_k_cu_823913e8_44244cuda3std3__45__cpo5beginE)
_ZN39_INTERNAL_7a941b6f_4_k_cu_823913e8_44244cuda3std3__45__cpo5beginE:
	.zero		1
	.type		_ZN39_INTERNAL_7a941b6f_4_k_cu_823913e8_44244cuda3std3__441_GLOBAL__N__7a941b6f_4_k_cu_823913e8_44246ignoreE,@object
	.size		_ZN39_INTERNAL_7a941b6f_4_k_cu_823913e8_44244cuda3std3__441_GLOBAL__N__7a941b6f_4_k_cu_823913e8_44246ignoreE,(_ZN39_INTERNAL_7a941b6f_4_k_cu_823913e8_44244cute7productE - _ZN39_INTERNAL_7a941b6f_4_k_cu_823913e8_44244cuda3std3__441_GLOBAL__N__7a941b6f_4_k_cu_823913e8_44246ignoreE)
_ZN39_INTERNAL_7a941b6f_4_k_cu_823913e8_44244cuda3std3__441_GLOBAL__N__7a941b6f_4_k_cu_823913e8_44246ignoreE:
	.zero		1
	.type		_ZN39_INTERNAL_7a941b6f_4_k_cu_823913e8_44244cute7productE,@object
	.size		_ZN39_INTERNAL_7a941b6f_4_k_cu_823913e8_44244cute7productE,(_ZN39_INTERNAL_7a941b6f_4_k_cu_823913e8_44244cuda3std3__45__cpo3endE - _ZN39_INTERNAL_7a941b6f_4_k_cu_823913e8_44244cute7productE)
_ZN39_INTERNAL_7a941b6f_4_k_cu_823913e8_44244cute7productE:
	.zero		1
	.type		_ZN39_INTERNAL_7a941b6f_4_k_cu_823913e8_44244cuda3std3__45__cpo3endE,@object
	.size		_ZN39_INTERNAL_7a941b6f_4_k_cu_823913e8_44244cuda3std3__45__cpo3endE,(_ZN39_INTERNAL_7a941b6f_4_k_cu_823913e8_44244cuda3std3__419piecewise_constructE - _ZN39_INTERNAL_7a941b6f_4_k_cu_823913e8_44244cuda3std3__45__cpo3endE)
_ZN39_INTERNAL_7a941b6f_4_k_cu_823913e8_44244cuda3std3__45__cpo3endE:
	.zero		1
	.type		_ZN39_INTERNAL_7a941b6f_4_k_cu_823913e8_44244cuda3std3__419piecewise_constructE,@object
	.size		_ZN39_INTERNAL_7a941b6f_4_k_cu_823913e8_44244cuda3std3__419piecewise_constructE,(_ZN39_INTERNAL_7a941b6f_4_k_cu_823913e8_44244cuda3std3__45__cpo4cendE - _ZN39_INTERNAL_7a941b6f_4_k_cu_823913e8_44244cuda3std3__419piecewise_constructE)
_ZN39_INTERNAL_7a941b6f_4_k_cu_823913e8_44244cuda3std3__419piecewise_constructE:
	.zero		1
	.type		_ZN39_INTERNAL_7a941b6f_4_k_cu_823913e8_44244cuda3std3__45__cpo4cendE,@object
	.size		_ZN39_INTERNAL_7a941b6f_4_k_cu_823913e8_44244cuda3std3__45__cpo4cendE,(_ZN39_INTERNAL_7a941b6f_4_k_cu_823913e8_44244cuda3std6ranges3__45__cpo4swapE - _ZN39_INTERNAL_7a941b6f_4_k_cu_823913e8_44244cuda3std3__45__cpo4cendE)
_ZN39_INTERNAL_7a941b6f_4_k_cu_823913e8_44244cuda3std3__45__cpo4cendE:
	.zero		1
	.type		_ZN39_INTERNAL_7a941b6f_4_k_cu_823913e8_44244cuda3std6ranges3__45__cpo4swapE,@object
	.size		_ZN39_INTERNAL_7a941b6f_4_k_cu_823913e8_44244cuda3std6ranges3__45__cpo4swapE,(.L_8 - _ZN39_INTERNAL_7a941b6f_4_k_cu_823913e8_44244cuda3std6ranges3__45__cpo4swapE)
_ZN39_INTERNAL_7a941b6f_4_k_cu_823913e8_44244cuda3std6ranges3__45__cpo4swapE:
	.zero		1
.L_8:


//--------------------- .nv.constant0._ZN7cutlass13device_kernelINS_4gemm6kernel13GemmUniversalIN4cute5tupleIJiiiiEEENS1_10collective13CollectiveMmaINS1_34MainloopSm90TmaGmmaWarpSpecializedILi7ENS5_IJNS4_1CILi2EEENSA_ILi1EEESC_EEENS1_35KernelTmaWarpSpecializedCooperativeEEENS5_IJNSA_ILi512EEESG_NSA_ILi16EEEEEENS_6half_tENS5_IJlSC_lEEESJ_SK_NS4_8TiledMMAINS4_8MMA_AtomIJNS4_4SM904GMMA26MMA_64x256x16_F32F16F16_SSILNSO_5MajorE0ELSQ_0ELNSO_7ScaleInE1ELSR_1EEEEEENS4_6LayoutISD_NS5_IJSC_NSA_ILi0EEESV_EEEEENS5_IJNS4_10UnderscoreESY_SY_EEEEENS4_13SM90_TMA_LOADENS4_14ComposedLayoutINS4_7SwizzleILi1ELi4ELi3EEENS4_18smem_ptr_flag_bitsILi16EEENSU_INS5_IJNSA_ILi8EEESH_EEENS5_IJSH_SC_EEEEEEEvNS4_8identityENS4_23SM90_TMA_LOAD_MULTICASTES1B_vS1C_EENS_8epilogue10collective6detail29Sm90TmaWarpSpecializedAdapterINS1G_15DefaultEpilogueISJ_SK_SK_NS1F_6thread17LinearCombinationISJ_Li1EffLNS1K_9ScaleType4KindE0ELNS_15FloatRoundStyleE2ESJ_EENS1_15EpilogueDefaultEEEEEvvEEEEvNT_6ParamsE --------------------------
	.section	.nv.constant0._ZN7cutlass13device_kernelINS_4gemm6kernel13GemmUniversalIN4cute5tupleIJiiiiEEENS1_10collective13CollectiveMmaINS1_34MainloopSm90TmaGmmaWarpSpecializedILi7ENS5_IJNS4_1CILi2EEENSA_ILi1EEESC_EEENS1_35KernelTmaWarpSpecializedCooperativeEEENS5_IJNSA_ILi512EEESG_NSA_ILi16EEEEEENS_6half_tENS5_IJlSC_lEEESJ_SK_NS4_8TiledMMAINS4_8MMA_AtomIJNS4_4SM904GMMA26MMA_64x256x16_F32F16F16_SSILNSO_5MajorE0ELSQ_0ELNSO_7ScaleInE1ELSR_1EEEEEENS4_6LayoutISD_NS5_IJSC_NSA_ILi0EEESV_EEEEENS5_IJNS4_10UnderscoreESY_SY_EEEEENS4_13SM90_TMA_LOADENS4_14ComposedLayoutINS4_7SwizzleILi1ELi4ELi3EEENS4_18smem_ptr_flag_bitsILi16EEENSU_INS5_IJNSA_ILi8EEESH_EEENS5_IJSH_SC_EEEEEEEvNS4_8identityENS4_23SM90_TMA_LOAD_MULTICASTES1B_vS1C_EENS_8epilogue10collective6detail29Sm90TmaWarpSpecializedAdapterINS1G_15DefaultEpilogueISJ_SK_SK_NS1F_6thread17LinearCombinationISJ_Li1EffLNS1K_9ScaleType4KindE0ELNS_15FloatRoundStyleE2ESJ_EENS1_15EpilogueDefaultEEEEEvvEEEEvNT_6ParamsE,"a",@progbits
	.sectionflags	@""
	.align	4
.nv.constant0._ZN7cutlass13device_kernelINS_4gemm6kernel13GemmUniversalIN4cute5tupleIJiiiiEEENS1_10collective13CollectiveMmaINS1_34MainloopSm90TmaGmmaWarpSpecializedILi7ENS5_IJNS4_1CILi2EEENSA_ILi1EEESC_EEENS1_35KernelTmaWarpSpecializedCooperativeEEENS5_IJNSA_ILi512EEESG_NSA_ILi16EEEEEENS_6half_tENS5_IJlSC_lEEESJ_SK_NS4_8TiledMMAINS4_8MMA_AtomIJNS4_4SM904GMMA26MMA_64x256x16_F32F16F16_SSILNSO_5MajorE0ELSQ_0ELNSO_7ScaleInE1ELSR_1EEEEEENS4_6LayoutISD_NS5_IJSC_NSA_ILi0EEESV_EEEEENS5_IJNS4_10UnderscoreESY_SY_EEEEENS4_13SM90_TMA_LOADENS4_14ComposedLayoutINS4_7SwizzleILi1ELi4ELi3EEENS4_18smem_ptr_flag_bitsILi16EEENSU_INS5_IJNSA_ILi8EEESH_EEENS5_IJSH_SC_EEEEEEEvNS4_8identityENS4_23SM90_TMA_LOAD_MULTICASTES1B_vS1C_EENS_8epilogue10collective6detail29Sm90TmaWarpSpecializedAdapterINS1G_15DefaultEpilogueISJ_SK_SK_NS1F_6thread17LinearCombinationISJ_Li1EffLNS1K_9ScaleType4KindE0ELNS_15FloatRoundStyleE2ESJ_EENS1_15EpilogueDefaultEEEEEvvEEEEvNT_6ParamsE:
	.zero		1664


//--------------------- SYMBOLS --------------------------

	.type		.nv.reservedSmem.offset0,@object
	.size		.nv.reservedSmem.offset0,0x4
	.type		__assertfail,@function
